//
// Generated by NVIDIA NVVM Compiler
//
// Compiler Build ID: CL-36424714
// Cuda compilation tools, release 13.0, V13.0.88
// Based on NVVM 20.0.0
//

.version 9.0
.target sm_100
.address_size 64

	// .globl	_Z12calcGaussianPKiPiii
// _ZZ21calcGaussian_fixed_SMPKiPiiiiiE4data has been demoted
.extern .shared .align 16 .b8 data[];

.visible .entry _Z12calcGaussianPKiPiii(
	.param .u64 .ptr .align 1 _Z12calcGaussianPKiPiii_param_0,
	.param .u64 .ptr .align 1 _Z12calcGaussianPKiPiii_param_1,
	.param .u32 _Z12calcGaussianPKiPiii_param_2,
	.param .u32 _Z12calcGaussianPKiPiii_param_3
)
{
	.reg .pred 	%p<38>;
	.reg .b32 	%r<113>;
	.reg .b32 	%f<220>;
	.reg .b64 	%rd<23>;
	.reg .b64 	%fd<63>;

	ld.param.u64 	%rd11, [_Z12calcGaussianPKiPiii_param_0];
	ld.param.u64 	%rd10, [_Z12calcGaussianPKiPiii_param_1];
	ld.param.u32 	%r24, [_Z12calcGaussianPKiPiii_param_2];
	ld.param.u32 	%r25, [_Z12calcGaussianPKiPiii_param_3];
	cvta.to.global.u64 	%rd1, %rd11;
	mov.u32 	%r26, %tid.x;
	mov.u32 	%r27, %ctaid.x;
	mov.u32 	%r28, %ntid.x;
	mad.lo.s32 	%r29, %r27, %r28, %r26;
	cvt.u64.u32 	%rd2, %r29;
	cvt.s64.s32 	%rd3, %r24;
	and.b64  	%rd12, %rd3, -4294967296;
	setp.ne.s64 	%p1, %rd12, 0;
	@%p1 bra 	$L__BB0_2;
	cvt.u32.u64 	%r30, %rd3;
	cvt.u32.u64 	%r31, %rd2;
	div.u32 	%r32, %r31, %r30;
	mul.lo.s32 	%r33, %r32, %r30;
	sub.s32 	%r34, %r31, %r33;
	cvt.u64.u32 	%rd21, %r32;
	cvt.u64.u32 	%rd22, %r34;
	bra.uni 	$L__BB0_3;
$L__BB0_2:
	div.u64 	%rd21, %rd2, %rd3;
	mul.lo.s64 	%rd13, %rd21, %rd3;
	sub.s64 	%rd22, %rd2, %rd13;
$L__BB0_3:
	cvt.u32.u64 	%r1, %rd21;
	cvt.u32.u64 	%r2, %rd22;
	cvt.rn.f32.s32 	%f26, %r25;
	mul.f32 	%f1, %f26, 0f3F000000;
	setp.lt.s32 	%p2, %r25, 0;
	mov.f32 	%f218, 0f00000000;
	@%p2 bra 	$L__BB0_27;
	add.s32 	%r3, %r25, %r24;
	neg.s32 	%r4, %r25;
	mov.f32 	%f218, 0f00000000;
	mov.b32 	%r108, 0;
$L__BB0_5:
	add.s32 	%r36, %r108, %r1;
	mad.lo.s32 	%r6, %r36, %r3, %r2;
	cvt.rn.f32.u32 	%f28, %r108;
	sub.f32 	%f3, %f28, %f1;
	setp.neu.f32 	%p3, %f3, 0f3F800000;
	@%p3 bra 	$L__BB0_16;
	mov.b32 	%r109, 0;
$L__BB0_7:
	mov.u32 	%r7, %r109;
	add.s32 	%r75, %r6, %r7;
	mul.wide.s32 	%rd16, %r75, 4;
	add.s64 	%rd17, %rd1, %rd16;
	ld.global.u32 	%r8, [%rd17];
	cvt.rn.f32.u32 	%f152, %r7;
	sub.f32 	%f6, %f152, %f1;
	abs.f32 	%f7, %f6;
	setp.eq.f32 	%p24, %f6, 0f3F800000;
	mov.f32 	%f215, 0f3F800000;
	@%p24 bra 	$L__BB0_12;
	setp.nan.f32 	%p25, %f7, %f7;
	@%p25 bra 	$L__BB0_11;
	setp.lt.f32 	%p26, %f7, 0f00800000;
	mul.f32 	%f153, %f7, 0f4B800000;
	selp.f32 	%f154, %f153, %f7, %p26;
	mov.b32 	%r76, %f154;
	add.s32 	%r77, %r76, -1060439283;
	and.b32  	%r78, %r77, -8388608;
	sub.s32 	%r79, %r76, %r78;
	mov.b32 	%f155, %r79;
	cvt.rn.f32.s32 	%f156, %r78;
	selp.f32 	%f157, 0fC1C00000, 0f00000000, %p26;
	fma.rn.f32 	%f158, %f156, 0f34000000, %f157;
	add.f32 	%f159, %f155, 0fBF800000;
	add.f32 	%f160, %f155, 0f3F800000;
	rcp.approx.ftz.f32 	%f161, %f160;
	add.f32 	%f162, %f159, %f159;
	mul.f32 	%f163, %f162, %f161;
	mul.f32 	%f164, %f163, %f163;
	neg.f32 	%f165, %f163;
	sub.f32 	%f166, %f159, %f163;
	add.f32 	%f167, %f166, %f166;
	fma.rn.f32 	%f168, %f165, %f159, %f167;
	mul.rn.f32 	%f169, %f161, %f168;
	fma.rn.f32 	%f170, %f164, 0f3A2C32E4, 0f3B52E7DB;
	fma.rn.f32 	%f171, %f170, %f164, 0f3C93BB73;
	fma.rn.f32 	%f172, %f171, %f164, 0f3DF6384F;
	mul.rn.f32 	%f173, %f172, %f164;
	fma.rn.f32 	%f174, %f163, 0f3FB8AA3B, %f158;
	mul.f32 	%f175, %f173, 0f40400000;
	sub.f32 	%f176, %f158, %f174;
	fma.rn.f32 	%f177, %f163, 0f3FB8AA3B, %f176;
	fma.rn.f32 	%f178, %f169, 0f3FB8AA3B, %f177;
	fma.rn.f32 	%f179, %f163, 0f32A55E34, %f178;
	fma.rn.f32 	%f180, %f175, %f169, %f179;
	fma.rn.f32 	%f181, %f173, %f163, %f180;
	add.rn.f32 	%f182, %f174, %f181;
	mov.f32 	%f183, 0f40000000;
	mul.rn.f32 	%f184, %f182, %f183;
	cvt.rni.f32.f32 	%f185, %f184;
	sub.f32 	%f186, %f184, %f185;
	neg.f32 	%f187, %f184;
	fma.rn.f32 	%f188, %f182, 0f40000000, %f187;
	neg.f32 	%f189, %f174;
	add.rn.f32 	%f190, %f182, %f189;
	neg.f32 	%f191, %f190;
	add.rn.f32 	%f192, %f181, %f191;
	fma.rn.f32 	%f193, %f192, 0f40000000, %f188;
	add.f32 	%f194, %f186, %f193;
	setp.gt.f32 	%p27, %f185, 0f00000000;
	selp.b32 	%r80, 0, -2097152000, %p27;
	setp.neu.f32 	%p28, %f6, 0f00000000;
	setp.neu.f32 	%p29, %f7, 0f7F800000;
	setp.lt.f32 	%p30, %f184, 0f00000000;
	selp.f32 	%f195, 0f00000000, 0f7F800000, %p30;
	abs.f32 	%f196, %f184;
	setp.gt.f32 	%p31, %f196, 0f43180000;
	cvt.rzi.s32.f32 	%r81, %f185;
	shl.b32 	%r82, %r81, 23;
	sub.s32 	%r83, %r82, %r80;
	mov.b32 	%f197, %r83;
	add.s32 	%r84, %r80, 2130706432;
	mov.b32 	%f198, %r84;
	fma.rn.f32 	%f199, %f194, 0f391FCB8E, 0f3AAF85ED;
	fma.rn.f32 	%f200, %f199, %f194, 0f3C1D9856;
	fma.rn.f32 	%f201, %f200, %f194, 0f3D6357BB;
	fma.rn.f32 	%f202, %f201, %f194, 0f3E75FDEC;
	fma.rn.f32 	%f203, %f202, %f194, 0f3F317218;
	fma.rn.f32 	%f204, %f203, %f194, 0f3F800000;
	mul.f32 	%f205, %f204, %f198;
	mul.f32 	%f206, %f205, %f197;
	selp.f32 	%f215, %f195, %f206, %p31;
	and.pred  	%p32, %p28, %p29;
	@%p32 bra 	$L__BB0_12;
	add.f32 	%f207, %f6, %f6;
	mov.b32 	%r85, %f207;
	and.b32  	%r86, %r85, 2147483647;
	mov.b32 	%f215, %r86;
	bra.uni 	$L__BB0_12;
$L__BB0_11:
	mov.f32 	%f208, 0f40000000;
	add.rn.f32 	%f215, %f6, %f208;
$L__BB0_12:
	add.f32 	%f209, %f215, 0f3F800000;
	cvt.f64.f32 	%fd36, %f209;
	mul.f64 	%fd1, %fd36, 0dBFE0000000000000;
	fma.rn.f64 	%fd37, %fd1, 0d3FF71547652B82FE, 0d4338000000000000;
	{
	.reg .b32 %temp; 
	mov.b64 	{%r9, %temp}, %fd37;
	}
	mov.f64 	%fd38, 0dC338000000000000;
	add.rn.f64 	%fd39, %fd37, %fd38;
	fma.rn.f64 	%fd40, %fd39, 0dBFE62E42FEFA39EF, %fd1;
	fma.rn.f64 	%fd41, %fd39, 0dBC7ABC9E3B39803F, %fd40;
	fma.rn.f64 	%fd42, %fd41, 0d3E5ADE1569CE2BDF, 0d3E928AF3FCA213EA;
	fma.rn.f64 	%fd43, %fd42, %fd41, 0d3EC71DEE62401315;
	fma.rn.f64 	%fd44, %fd43, %fd41, 0d3EFA01997C89EB71;
	fma.rn.f64 	%fd45, %fd44, %fd41, 0d3F2A01A014761F65;
	fma.rn.f64 	%fd46, %fd45, %fd41, 0d3F56C16C1852B7AF;
	fma.rn.f64 	%fd47, %fd46, %fd41, 0d3F81111111122322;
	fma.rn.f64 	%fd48, %fd47, %fd41, 0d3FA55555555502A1;
	fma.rn.f64 	%fd49, %fd48, %fd41, 0d3FC5555555555511;
	fma.rn.f64 	%fd50, %fd49, %fd41, 0d3FE000000000000B;
	fma.rn.f64 	%fd51, %fd50, %fd41, 0d3FF0000000000000;
	fma.rn.f64 	%fd52, %fd51, %fd41, 0d3FF0000000000000;
	{
	.reg .b32 %temp; 
	mov.b64 	{%r10, %temp}, %fd52;
	}
	{
	.reg .b32 %temp; 
	mov.b64 	{%temp, %r11}, %fd52;
	}
	shl.b32 	%r87, %r9, 20;
	add.s32 	%r88, %r87, %r11;
	mov.b64 	%fd61, {%r10, %r88};
	{
	.reg .b32 %temp; 
	mov.b64 	{%temp, %r89}, %fd1;
	}
	mov.b32 	%f210, %r89;
	abs.f32 	%f12, %f210;
	setp.lt.f32 	%p33, %f12, 0f4086232B;
	@%p33 bra 	$L__BB0_15;
	setp.lt.f64 	%p34, %fd1, 0d0000000000000000;
	add.f64 	%fd53, %fd1, 0d7FF0000000000000;
	selp.f64 	%fd61, 0d0000000000000000, %fd53, %p34;
	setp.geu.f32 	%p35, %f12, 0f40874800;
	@%p35 bra 	$L__BB0_15;
	shr.u32 	%r90, %r9, 31;
	add.s32 	%r91, %r9, %r90;
	shr.s32 	%r92, %r91, 1;
	shl.b32 	%r93, %r92, 20;
	add.s32 	%r94, %r11, %r93;
	mov.b64 	%fd54, {%r10, %r94};
	sub.s32 	%r95, %r9, %r92;
	shl.b32 	%r96, %r95, 20;
	add.s32 	%r97, %r96, 1072693248;
	mov.b32 	%r98, 0;
	mov.b64 	%fd55, {%r98, %r97};
	mul.f64 	%fd61, %fd55, %fd54;
$L__BB0_15:
	cvt.rn.f64.s32 	%fd56, %r8;
	mul.f64 	%fd57, %fd61, %fd56;
	div.rn.f64 	%fd58, %fd57, 0d401921FB54442D18;
	cvt.f64.f32 	%fd59, %f218;
	add.f64 	%fd60, %fd58, %fd59;
	cvt.rn.f32.f64 	%f218, %fd60;
	add.s32 	%r109, %r7, 1;
	setp.eq.s32 	%p36, %r7, %r25;
	@%p36 bra 	$L__BB0_26;
	bra.uni 	$L__BB0_7;
$L__BB0_16:
	abs.f32 	%f29, %f3;
	setp.lt.f32 	%p4, %f29, 0f00800000;
	mul.f32 	%f31, %f29, 0f4B800000;
	selp.f32 	%f32, %f31, %f29, %p4;
	mov.b32 	%r39, %f32;
	add.s32 	%r40, %r39, -1060439283;
	and.b32  	%r41, %r40, -8388608;
	sub.s32 	%r42, %r39, %r41;
	mov.b32 	%f33, %r42;
	cvt.rn.f32.s32 	%f34, %r41;
	selp.f32 	%f35, 0fC1C00000, 0f00000000, %p4;
	fma.rn.f32 	%f36, %f34, 0f34000000, %f35;
	add.f32 	%f37, %f33, 0fBF800000;
	add.f32 	%f38, %f33, 0f3F800000;
	rcp.approx.ftz.f32 	%f39, %f38;
	add.f32 	%f40, %f37, %f37;
	mul.f32 	%f41, %f40, %f39;
	mul.f32 	%f42, %f41, %f41;
	neg.f32 	%f43, %f41;
	sub.f32 	%f44, %f37, %f41;
	add.f32 	%f45, %f44, %f44;
	fma.rn.f32 	%f46, %f43, %f37, %f45;
	mul.rn.f32 	%f47, %f39, %f46;
	fma.rn.f32 	%f48, %f42, 0f3A2C32E4, 0f3B52E7DB;
	fma.rn.f32 	%f49, %f48, %f42, 0f3C93BB73;
	fma.rn.f32 	%f50, %f49, %f42, 0f3DF6384F;
	mul.rn.f32 	%f51, %f50, %f42;
	fma.rn.f32 	%f52, %f41, 0f3FB8AA3B, %f36;
	mul.f32 	%f53, %f51, 0f40400000;
	sub.f32 	%f54, %f36, %f52;
	fma.rn.f32 	%f55, %f41, 0f3FB8AA3B, %f54;
	fma.rn.f32 	%f56, %f47, 0f3FB8AA3B, %f55;
	fma.rn.f32 	%f57, %f41, 0f32A55E34, %f56;
	fma.rn.f32 	%f58, %f53, %f47, %f57;
	fma.rn.f32 	%f59, %f51, %f41, %f58;
	add.rn.f32 	%f60, %f52, %f59;
	mov.f32 	%f61, 0f40000000;
	mul.rn.f32 	%f62, %f60, %f61;
	cvt.rni.f32.f32 	%f63, %f62;
	sub.f32 	%f64, %f62, %f63;
	neg.f32 	%f65, %f62;
	fma.rn.f32 	%f66, %f60, 0f40000000, %f65;
	neg.f32 	%f67, %f52;
	add.rn.f32 	%f68, %f60, %f67;
	neg.f32 	%f69, %f68;
	add.rn.f32 	%f70, %f59, %f69;
	fma.rn.f32 	%f71, %f70, 0f40000000, %f66;
	add.f32 	%f72, %f64, %f71;
	setp.gt.f32 	%p5, %f63, 0f00000000;
	selp.b32 	%r43, 0, -2097152000, %p5;
	add.rn.f32 	%f73, %f3, %f61;
	add.f32 	%f74, %f3, %f3;
	mov.b32 	%r44, %f74;
	and.b32  	%r45, %r44, 2147483647;
	mov.b32 	%f75, %r45;
	setp.nan.f32 	%p6, %f29, %f29;
	setp.eq.f32 	%p7, %f29, 0f7F800000;
	setp.eq.f32 	%p8, %f3, 0f00000000;
	setp.lt.f32 	%p9, %f62, 0f00000000;
	selp.f32 	%f76, 0f00000000, 0f7F800000, %p9;
	abs.f32 	%f77, %f62;
	setp.gt.f32 	%p10, %f77, 0f43180000;
	cvt.rzi.s32.f32 	%r46, %f63;
	shl.b32 	%r47, %r46, 23;
	sub.s32 	%r48, %r47, %r43;
	mov.b32 	%f78, %r48;
	add.s32 	%r49, %r43, 2130706432;
	mov.b32 	%f79, %r49;
	fma.rn.f32 	%f80, %f72, 0f391FCB8E, 0f3AAF85ED;
	fma.rn.f32 	%f81, %f80, %f72, 0f3C1D9856;
	fma.rn.f32 	%f82, %f81, %f72, 0f3D6357BB;
	fma.rn.f32 	%f83, %f82, %f72, 0f3E75FDEC;
	fma.rn.f32 	%f84, %f83, %f72, 0f3F317218;
	fma.rn.f32 	%f85, %f84, %f72, 0f3F800000;
	mul.f32 	%f86, %f85, %f79;
	mul.f32 	%f87, %f86, %f78;
	selp.f32 	%f88, %f76, %f87, %p10;
	selp.f32 	%f89, %f75, %f88, %p7;
	selp.f32 	%f90, %f75, %f89, %p8;
	selp.f32 	%f4, %f73, %f90, %p6;
	mov.b32 	%r112, 0;
	mov.b32 	%r110, -1;
	mov.u32 	%r111, %r4;
$L__BB0_17:
	add.s32 	%r110, %r110, 1;
	add.s32 	%r50, %r6, %r112;
	mul.wide.s32 	%rd14, %r50, 4;
	add.s64 	%rd15, %rd1, %rd14;
	ld.global.u32 	%r17, [%rd15];
	cvt.rn.f32.u32 	%f92, %r110;
	sub.f32 	%f15, %f92, %f1;
	abs.f32 	%f16, %f15;
	setp.eq.f32 	%p11, %f15, 0f3F800000;
	mov.f32 	%f217, 0f3F800000;
	@%p11 bra 	$L__BB0_22;
	setp.num.f32 	%p12, %f16, %f16;
	@%p12 bra 	$L__BB0_20;
	mov.f32 	%f148, 0f40000000;
	add.rn.f32 	%f217, %f15, %f148;
	bra.uni 	$L__BB0_22;
$L__BB0_20:
	setp.lt.f32 	%p13, %f16, 0f00800000;
	mul.f32 	%f93, %f16, 0f4B800000;
	selp.f32 	%f94, %f93, %f16, %p13;
	mov.b32 	%r51, %f94;
	add.s32 	%r52, %r51, -1060439283;
	and.b32  	%r53, %r52, -8388608;
	sub.s32 	%r54, %r51, %r53;
	mov.b32 	%f95, %r54;
	cvt.rn.f32.s32 	%f96, %r53;
	selp.f32 	%f97, 0fC1C00000, 0f00000000, %p13;
	fma.rn.f32 	%f98, %f96, 0f34000000, %f97;
	add.f32 	%f99, %f95, 0fBF800000;
	add.f32 	%f100, %f95, 0f3F800000;
	rcp.approx.ftz.f32 	%f101, %f100;
	add.f32 	%f102, %f99, %f99;
	mul.f32 	%f103, %f102, %f101;
	mul.f32 	%f104, %f103, %f103;
	neg.f32 	%f105, %f103;
	sub.f32 	%f106, %f99, %f103;
	add.f32 	%f107, %f106, %f106;
	fma.rn.f32 	%f108, %f105, %f99, %f107;
	mul.rn.f32 	%f109, %f101, %f108;
	fma.rn.f32 	%f110, %f104, 0f3A2C32E4, 0f3B52E7DB;
	fma.rn.f32 	%f111, %f110, %f104, 0f3C93BB73;
	fma.rn.f32 	%f112, %f111, %f104, 0f3DF6384F;
	mul.rn.f32 	%f113, %f112, %f104;
	fma.rn.f32 	%f114, %f103, 0f3FB8AA3B, %f98;
	mul.f32 	%f115, %f113, 0f40400000;
	sub.f32 	%f116, %f98, %f114;
	fma.rn.f32 	%f117, %f103, 0f3FB8AA3B, %f116;
	fma.rn.f32 	%f118, %f109, 0f3FB8AA3B, %f117;
	fma.rn.f32 	%f119, %f103, 0f32A55E34, %f118;
	fma.rn.f32 	%f120, %f115, %f109, %f119;
	fma.rn.f32 	%f121, %f113, %f103, %f120;
	add.rn.f32 	%f122, %f114, %f121;
	mov.f32 	%f123, 0f40000000;
	mul.rn.f32 	%f124, %f122, %f123;
	cvt.rni.f32.f32 	%f125, %f124;
	sub.f32 	%f126, %f124, %f125;
	neg.f32 	%f127, %f124;
	fma.rn.f32 	%f128, %f122, 0f40000000, %f127;
	neg.f32 	%f129, %f114;
	add.rn.f32 	%f130, %f122, %f129;
	neg.f32 	%f131, %f130;
	add.rn.f32 	%f132, %f121, %f131;
	fma.rn.f32 	%f133, %f132, 0f40000000, %f128;
	add.f32 	%f134, %f126, %f133;
	setp.gt.f32 	%p14, %f125, 0f00000000;
	selp.b32 	%r55, 0, -2097152000, %p14;
	setp.neu.f32 	%p15, %f15, 0f00000000;
	setp.neu.f32 	%p16, %f16, 0f7F800000;
	setp.lt.f32 	%p17, %f124, 0f00000000;
	selp.f32 	%f135, 0f00000000, 0f7F800000, %p17;
	abs.f32 	%f136, %f124;
	setp.gt.f32 	%p18, %f136, 0f43180000;
	cvt.rzi.s32.f32 	%r56, %f125;
	shl.b32 	%r57, %r56, 23;
	sub.s32 	%r58, %r57, %r55;
	mov.b32 	%f137, %r58;
	add.s32 	%r59, %r55, 2130706432;
	mov.b32 	%f138, %r59;
	fma.rn.f32 	%f139, %f134, 0f391FCB8E, 0f3AAF85ED;
	fma.rn.f32 	%f140, %f139, %f134, 0f3C1D9856;
	fma.rn.f32 	%f141, %f140, %f134, 0f3D6357BB;
	fma.rn.f32 	%f142, %f141, %f134, 0f3E75FDEC;
	fma.rn.f32 	%f143, %f142, %f134, 0f3F317218;
	fma.rn.f32 	%f144, %f143, %f134, 0f3F800000;
	mul.f32 	%f145, %f144, %f138;
	mul.f32 	%f146, %f145, %f137;
	selp.f32 	%f217, %f135, %f146, %p18;
	and.pred  	%p19, %p15, %p16;
	@%p19 bra 	$L__BB0_22;
	add.f32 	%f147, %f15, %f15;
	mov.b32 	%r60, %f147;
	and.b32  	%r61, %r60, 2147483647;
	mov.b32 	%f217, %r61;
$L__BB0_22:
	add.f32 	%f149, %f4, %f217;
	cvt.f64.f32 	%fd11, %f149;
	mul.f64 	%fd6, %fd11, 0dBFE0000000000000;
	fma.rn.f64 	%fd12, %fd6, 0d3FF71547652B82FE, 0d4338000000000000;
	{
	.reg .b32 %temp; 
	mov.b64 	{%r18, %temp}, %fd12;
	}
	mov.f64 	%fd13, 0dC338000000000000;
	add.rn.f64 	%fd14, %fd12, %fd13;
	fma.rn.f64 	%fd15, %fd14, 0dBFE62E42FEFA39EF, %fd6;
	fma.rn.f64 	%fd16, %fd14, 0dBC7ABC9E3B39803F, %fd15;
	fma.rn.f64 	%fd17, %fd16, 0d3E5ADE1569CE2BDF, 0d3E928AF3FCA213EA;
	fma.rn.f64 	%fd18, %fd17, %fd16, 0d3EC71DEE62401315;
	fma.rn.f64 	%fd19, %fd18, %fd16, 0d3EFA01997C89EB71;
	fma.rn.f64 	%fd20, %fd19, %fd16, 0d3F2A01A014761F65;
	fma.rn.f64 	%fd21, %fd20, %fd16, 0d3F56C16C1852B7AF;
	fma.rn.f64 	%fd22, %fd21, %fd16, 0d3F81111111122322;
	fma.rn.f64 	%fd23, %fd22, %fd16, 0d3FA55555555502A1;
	fma.rn.f64 	%fd24, %fd23, %fd16, 0d3FC5555555555511;
	fma.rn.f64 	%fd25, %fd24, %fd16, 0d3FE000000000000B;
	fma.rn.f64 	%fd26, %fd25, %fd16, 0d3FF0000000000000;
	fma.rn.f64 	%fd27, %fd26, %fd16, 0d3FF0000000000000;
	{
	.reg .b32 %temp; 
	mov.b64 	{%r19, %temp}, %fd27;
	}
	{
	.reg .b32 %temp; 
	mov.b64 	{%temp, %r20}, %fd27;
	}
	shl.b32 	%r62, %r18, 20;
	add.s32 	%r63, %r62, %r20;
	mov.b64 	%fd62, {%r19, %r63};
	{
	.reg .b32 %temp; 
	mov.b64 	{%temp, %r64}, %fd6;
	}
	mov.b32 	%f150, %r64;
	abs.f32 	%f21, %f150;
	setp.lt.f32 	%p20, %f21, 0f4086232B;
	@%p20 bra 	$L__BB0_25;
	setp.lt.f64 	%p21, %fd6, 0d0000000000000000;
	add.f64 	%fd28, %fd6, 0d7FF0000000000000;
	selp.f64 	%fd62, 0d0000000000000000, %fd28, %p21;
	setp.geu.f32 	%p22, %f21, 0f40874800;
	@%p22 bra 	$L__BB0_25;
	shr.u32 	%r65, %r18, 31;
	add.s32 	%r66, %r18, %r65;
	shr.s32 	%r67, %r66, 1;
	shl.b32 	%r68, %r67, 20;
	add.s32 	%r69, %r20, %r68;
	mov.b64 	%fd29, {%r19, %r69};
	sub.s32 	%r70, %r18, %r67;
	shl.b32 	%r71, %r70, 20;
	add.s32 	%r72, %r71, 1072693248;
	mov.b32 	%r73, 0;
	mov.b64 	%fd30, {%r73, %r72};
	mul.f64 	%fd62, %fd30, %fd29;
$L__BB0_25:
	cvt.rn.f64.s32 	%fd31, %r17;
	mul.f64 	%fd32, %fd62, %fd31;
	div.rn.f64 	%fd33, %fd32, 0d401921FB54442D18;
	cvt.f64.f32 	%fd34, %f218;
	add.f64 	%fd35, %fd33, %fd34;
	cvt.rn.f32.f64 	%f218, %fd35;
	add.s32 	%r112, %r112, 1;
	add.s32 	%r111, %r111, 1;
	setp.ne.s32 	%p23, %r111, 1;
	@%p23 bra 	$L__BB0_17;
$L__BB0_26:
	add.s32 	%r23, %r108, 1;
	setp.ne.s32 	%p37, %r108, %r25;
	mov.u32 	%r108, %r23;
	@%p37 bra 	$L__BB0_5;
$L__BB0_27:
	cvta.to.global.u64 	%rd18, %rd10;
	shr.u32 	%r99, %r25, 31;
	add.s32 	%r100, %r25, %r99;
	shr.s32 	%r101, %r100, 1;
	cvt.rzi.s32.f32 	%r102, %f218;
	cvt.rn.f32.s32 	%f211, %r102;
	add.f32 	%f212, %f211, %f211;
	cvt.rzi.s32.f32 	%r103, %f212;
	add.s32 	%r104, %r25, %r24;
	add.s32 	%r105, %r101, %r1;
	add.s32 	%r106, %r101, %r2;
	mad.lo.s32 	%r107, %r105, %r104, %r106;
	mul.wide.s32 	%rd19, %r107, 4;
	add.s64 	%rd20, %rd18, %rd19;
	st.global.u32 	[%rd20], %r103;
	ret;

}
	// .globl	_Z14calcGaussianSMPKiPiiiii
.visible .entry _Z14calcGaussianSMPKiPiiiii(
	.param .u64 .ptr .align 1 _Z14calcGaussianSMPKiPiiiii_param_0,
	.param .u64 .ptr .align 1 _Z14calcGaussianSMPKiPiiiii_param_1,
	.param .u32 _Z14calcGaussianSMPKiPiiiii_param_2,
	.param .u32 _Z14calcGaussianSMPKiPiiiii_param_3,
	.param .u32 _Z14calcGaussianSMPKiPiiiii_param_4,
	.param .u32 _Z14calcGaussianSMPKiPiiiii_param_5
)
{
	.reg .pred 	%p<60>;
	.reg .b32 	%r<305>;
	.reg .b32 	%f<199>;
	.reg .b64 	%rd<37>;
	.reg .b64 	%fd<73>;

	ld.param.u64 	%rd3, [_Z14calcGaussianSMPKiPiiiii_param_0];
	ld.param.u64 	%rd2, [_Z14calcGaussianSMPKiPiiiii_param_1];
	ld.param.u32 	%r65, [_Z14calcGaussianSMPKiPiiiii_param_2];
	ld.param.u32 	%r63, [_Z14calcGaussianSMPKiPiiiii_param_4];
	ld.param.u32 	%r66, [_Z14calcGaussianSMPKiPiiiii_param_5];
	cvta.to.global.u64 	%rd1, %rd3;
	mov.u32 	%r67, %ctaid.y;
	mov.u32 	%r68, %ntid.y;
	mul.lo.s32 	%r1, %r67, %r68;
	mov.u32 	%r2, %tid.y;
	mov.u32 	%r69, %ctaid.x;
	mov.u32 	%r70, %ntid.x;
	mul.lo.s32 	%r3, %r69, %r70;
	mov.u32 	%r4, %tid.x;
	shr.u32 	%r71, %r63, 31;
	add.s32 	%r72, %r63, %r71;
	shr.s32 	%r5, %r72, 1;
	add.s32 	%r6, %r63, %r65;
	add.s32 	%r7, %r66, %r63;
	mul.lo.s32 	%r8, %r66, %r66;
	mul.lo.s32 	%r9, %r7, %r7;
	div.u32 	%r10, %r9, %r8;
	mad.lo.s32 	%r11, %r66, %r4, %r2;
	add.s32 	%r12, %r10, 2;
	and.b32  	%r13, %r12, 7;
	setp.lt.u32 	%p1, %r10, 6;
	mov.b32 	%r298, 0;
	@%p1 bra 	$L__BB1_19;
	and.b32  	%r298, %r12, -8;
	mov.b32 	%r296, 0;
$L__BB1_2:
	.pragma "nounroll";
	mad.lo.s32 	%r16, %r296, %r8, %r11;
	setp.gt.s32 	%p2, %r16, %r9;
	@%p2 bra 	$L__BB1_4;
	div.s32 	%r74, %r16, %r7;
	add.s32 	%r75, %r74, %r3;
	mul.lo.s32 	%r76, %r74, %r7;
	sub.s32 	%r77, %r16, %r76;
	add.s32 	%r78, %r77, %r1;
	mad.lo.s32 	%r79, %r75, %r6, %r78;
	mul.wide.s32 	%rd4, %r79, 4;
	add.s64 	%rd5, %rd1, %rd4;
	ld.global.u32 	%r80, [%rd5];
	shl.b32 	%r81, %r16, 2;
	mov.u32 	%r82, data;
	add.s32 	%r83, %r82, %r81;
	st.shared.u32 	[%r83], %r80;
$L__BB1_4:
	add.s32 	%r17, %r16, %r8;
	setp.gt.s32 	%p3, %r17, %r9;
	@%p3 bra 	$L__BB1_6;
	div.s32 	%r84, %r17, %r7;
	add.s32 	%r85, %r84, %r3;
	mul.lo.s32 	%r86, %r84, %r7;
	sub.s32 	%r87, %r17, %r86;
	add.s32 	%r88, %r87, %r1;
	mad.lo.s32 	%r89, %r85, %r6, %r88;
	mul.wide.s32 	%rd6, %r89, 4;
	add.s64 	%rd7, %rd1, %rd6;
	ld.global.u32 	%r90, [%rd7];
	shl.b32 	%r91, %r17, 2;
	mov.u32 	%r92, data;
	add.s32 	%r93, %r92, %r91;
	st.shared.u32 	[%r93], %r90;
$L__BB1_6:
	add.s32 	%r18, %r17, %r8;
	setp.gt.s32 	%p4, %r18, %r9;
	@%p4 bra 	$L__BB1_8;
	div.s32 	%r94, %r18, %r7;
	add.s32 	%r95, %r94, %r3;
	mul.lo.s32 	%r96, %r94, %r7;
	sub.s32 	%r97, %r18, %r96;
	add.s32 	%r98, %r97, %r1;
	mad.lo.s32 	%r99, %r95, %r6, %r98;
	mul.wide.s32 	%rd8, %r99, 4;
	add.s64 	%rd9, %rd1, %rd8;
	ld.global.u32 	%r100, [%rd9];
	shl.b32 	%r101, %r18, 2;
	mov.u32 	%r102, data;
	add.s32 	%r103, %r102, %r101;
	st.shared.u32 	[%r103], %r100;
$L__BB1_8:
	add.s32 	%r19, %r18, %r8;
	setp.gt.s32 	%p5, %r19, %r9;
	@%p5 bra 	$L__BB1_10;
	div.s32 	%r104, %r19, %r7;
	add.s32 	%r105, %r104, %r3;
	mul.lo.s32 	%r106, %r104, %r7;
	sub.s32 	%r107, %r19, %r106;
	add.s32 	%r108, %r107, %r1;
	mad.lo.s32 	%r109, %r105, %r6, %r108;
	mul.wide.s32 	%rd10, %r109, 4;
	add.s64 	%rd11, %rd1, %rd10;
	ld.global.u32 	%r110, [%rd11];
	shl.b32 	%r111, %r19, 2;
	mov.u32 	%r112, data;
	add.s32 	%r113, %r112, %r111;
	st.shared.u32 	[%r113], %r110;
$L__BB1_10:
	add.s32 	%r20, %r19, %r8;
	setp.gt.s32 	%p6, %r20, %r9;
	@%p6 bra 	$L__BB1_12;
	div.s32 	%r114, %r20, %r7;
	add.s32 	%r115, %r114, %r3;
	mul.lo.s32 	%r116, %r114, %r7;
	sub.s32 	%r117, %r20, %r116;
	add.s32 	%r118, %r117, %r1;
	mad.lo.s32 	%r119, %r115, %r6, %r118;
	mul.wide.s32 	%rd12, %r119, 4;
	add.s64 	%rd13, %rd1, %rd12;
	ld.global.u32 	%r120, [%rd13];
	shl.b32 	%r121, %r20, 2;
	mov.u32 	%r122, data;
	add.s32 	%r123, %r122, %r121;
	st.shared.u32 	[%r123], %r120;
$L__BB1_12:
	add.s32 	%r21, %r20, %r8;
	setp.gt.s32 	%p7, %r21, %r9;
	@%p7 bra 	$L__BB1_14;
	div.s32 	%r124, %r21, %r7;
	add.s32 	%r125, %r124, %r3;
	mul.lo.s32 	%r126, %r124, %r7;
	sub.s32 	%r127, %r21, %r126;
	add.s32 	%r128, %r127, %r1;
	mad.lo.s32 	%r129, %r125, %r6, %r128;
	mul.wide.s32 	%rd14, %r129, 4;
	add.s64 	%rd15, %rd1, %rd14;
	ld.global.u32 	%r130, [%rd15];
	shl.b32 	%r131, %r21, 2;
	mov.u32 	%r132, data;
	add.s32 	%r133, %r132, %r131;
	st.shared.u32 	[%r133], %r130;
$L__BB1_14:
	add.s32 	%r22, %r21, %r8;
	setp.gt.s32 	%p8, %r22, %r9;
	@%p8 bra 	$L__BB1_16;
	div.s32 	%r134, %r22, %r7;
	add.s32 	%r135, %r134, %r3;
	mul.lo.s32 	%r136, %r134, %r7;
	sub.s32 	%r137, %r22, %r136;
	add.s32 	%r138, %r137, %r1;
	mad.lo.s32 	%r139, %r135, %r6, %r138;
	mul.wide.s32 	%rd16, %r139, 4;
	add.s64 	%rd17, %rd1, %rd16;
	ld.global.u32 	%r140, [%rd17];
	shl.b32 	%r141, %r22, 2;
	mov.u32 	%r142, data;
	add.s32 	%r143, %r142, %r141;
	st.shared.u32 	[%r143], %r140;
$L__BB1_16:
	add.s32 	%r23, %r22, %r8;
	setp.gt.s32 	%p9, %r23, %r9;
	@%p9 bra 	$L__BB1_18;
	div.s32 	%r144, %r23, %r7;
	add.s32 	%r145, %r144, %r3;
	mul.lo.s32 	%r146, %r144, %r7;
	sub.s32 	%r147, %r23, %r146;
	add.s32 	%r148, %r147, %r1;
	mad.lo.s32 	%r149, %r145, %r6, %r148;
	mul.wide.s32 	%rd18, %r149, 4;
	add.s64 	%rd19, %rd1, %rd18;
	ld.global.u32 	%r150, [%rd19];
	shl.b32 	%r151, %r23, 2;
	mov.u32 	%r152, data;
	add.s32 	%r153, %r152, %r151;
	st.shared.u32 	[%r153], %r150;
$L__BB1_18:
	add.s32 	%r296, %r296, 8;
	setp.ne.s32 	%p10, %r296, %r298;
	@%p10 bra 	$L__BB1_2;
$L__BB1_19:
	setp.eq.s32 	%p11, %r13, 0;
	@%p11 bra 	$L__BB1_40;
	and.b32  	%r26, %r12, 3;
	setp.lt.u32 	%p12, %r13, 4;
	@%p12 bra 	$L__BB1_30;
	mad.lo.s32 	%r27, %r298, %r8, %r11;
	setp.gt.s32 	%p13, %r27, %r9;
	@%p13 bra 	$L__BB1_23;
	div.s32 	%r154, %r27, %r7;
	add.s32 	%r155, %r154, %r3;
	mul.lo.s32 	%r156, %r154, %r7;
	sub.s32 	%r157, %r27, %r156;
	add.s32 	%r158, %r157, %r1;
	mad.lo.s32 	%r159, %r155, %r6, %r158;
	mul.wide.s32 	%rd20, %r159, 4;
	add.s64 	%rd21, %rd1, %rd20;
	ld.global.u32 	%r160, [%rd21];
	shl.b32 	%r161, %r27, 2;
	mov.u32 	%r162, data;
	add.s32 	%r163, %r162, %r161;
	st.shared.u32 	[%r163], %r160;
$L__BB1_23:
	add.s32 	%r28, %r27, %r8;
	setp.gt.s32 	%p14, %r28, %r9;
	@%p14 bra 	$L__BB1_25;
	div.s32 	%r164, %r28, %r7;
	add.s32 	%r165, %r164, %r3;
	mul.lo.s32 	%r166, %r164, %r7;
	sub.s32 	%r167, %r28, %r166;
	add.s32 	%r168, %r167, %r1;
	mad.lo.s32 	%r169, %r165, %r6, %r168;
	mul.wide.s32 	%rd22, %r169, 4;
	add.s64 	%rd23, %rd1, %rd22;
	ld.global.u32 	%r170, [%rd23];
	shl.b32 	%r171, %r28, 2;
	mov.u32 	%r172, data;
	add.s32 	%r173, %r172, %r171;
	st.shared.u32 	[%r173], %r170;
$L__BB1_25:
	add.s32 	%r29, %r28, %r8;
	setp.gt.s32 	%p15, %r29, %r9;
	@%p15 bra 	$L__BB1_27;
	div.s32 	%r174, %r29, %r7;
	add.s32 	%r175, %r174, %r3;
	mul.lo.s32 	%r176, %r174, %r7;
	sub.s32 	%r177, %r29, %r176;
	add.s32 	%r178, %r177, %r1;
	mad.lo.s32 	%r179, %r175, %r6, %r178;
	mul.wide.s32 	%rd24, %r179, 4;
	add.s64 	%rd25, %rd1, %rd24;
	ld.global.u32 	%r180, [%rd25];
	shl.b32 	%r181, %r29, 2;
	mov.u32 	%r182, data;
	add.s32 	%r183, %r182, %r181;
	st.shared.u32 	[%r183], %r180;
$L__BB1_27:
	add.s32 	%r30, %r29, %r8;
	setp.gt.s32 	%p16, %r30, %r9;
	@%p16 bra 	$L__BB1_29;
	div.s32 	%r184, %r30, %r7;
	add.s32 	%r185, %r184, %r3;
	mul.lo.s32 	%r186, %r184, %r7;
	sub.s32 	%r187, %r30, %r186;
	add.s32 	%r188, %r187, %r1;
	mad.lo.s32 	%r189, %r185, %r6, %r188;
	mul.wide.s32 	%rd26, %r189, 4;
	add.s64 	%rd27, %rd1, %rd26;
	ld.global.u32 	%r190, [%rd27];
	shl.b32 	%r191, %r30, 2;
	mov.u32 	%r192, data;
	add.s32 	%r193, %r192, %r191;
	st.shared.u32 	[%r193], %r190;
$L__BB1_29:
	add.s32 	%r298, %r298, 4;
$L__BB1_30:
	setp.eq.s32 	%p17, %r26, 0;
	@%p17 bra 	$L__BB1_40;
	setp.eq.s32 	%p18, %r26, 1;
	@%p18 bra 	$L__BB1_37;
	mad.lo.s32 	%r33, %r298, %r8, %r11;
	setp.gt.s32 	%p19, %r33, %r9;
	@%p19 bra 	$L__BB1_34;
	div.s32 	%r194, %r33, %r7;
	add.s32 	%r195, %r194, %r3;
	mul.lo.s32 	%r196, %r194, %r7;
	sub.s32 	%r197, %r33, %r196;
	add.s32 	%r198, %r197, %r1;
	mad.lo.s32 	%r199, %r195, %r6, %r198;
	mul.wide.s32 	%rd28, %r199, 4;
	add.s64 	%rd29, %rd1, %rd28;
	ld.global.u32 	%r200, [%rd29];
	shl.b32 	%r201, %r33, 2;
	mov.u32 	%r202, data;
	add.s32 	%r203, %r202, %r201;
	st.shared.u32 	[%r203], %r200;
$L__BB1_34:
	add.s32 	%r34, %r33, %r8;
	setp.gt.s32 	%p20, %r34, %r9;
	@%p20 bra 	$L__BB1_36;
	div.s32 	%r204, %r34, %r7;
	add.s32 	%r205, %r204, %r3;
	mul.lo.s32 	%r206, %r204, %r7;
	sub.s32 	%r207, %r34, %r206;
	add.s32 	%r208, %r207, %r1;
	mad.lo.s32 	%r209, %r205, %r6, %r208;
	mul.wide.s32 	%rd30, %r209, 4;
	add.s64 	%rd31, %rd1, %rd30;
	ld.global.u32 	%r210, [%rd31];
	shl.b32 	%r211, %r34, 2;
	mov.u32 	%r212, data;
	add.s32 	%r213, %r212, %r211;
	st.shared.u32 	[%r213], %r210;
$L__BB1_36:
	add.s32 	%r298, %r298, 2;
$L__BB1_37:
	and.b32  	%r214, %r10, 1;
	setp.eq.b32 	%p21, %r214, 1;
	not.pred 	%p22, %p21;
	@%p22 bra 	$L__BB1_40;
	mad.lo.s32 	%r37, %r298, %r8, %r11;
	div.s32 	%r215, %r37, %r7;
	mul.lo.s32 	%r216, %r215, %r7;
	sub.s32 	%r217, %r37, %r216;
	add.s32 	%r218, %r217, %r1;
	add.s32 	%r219, %r215, %r3;
	mad.lo.s32 	%r38, %r219, %r6, %r218;
	setp.gt.s32 	%p23, %r37, %r9;
	@%p23 bra 	$L__BB1_40;
	mul.wide.s32 	%rd32, %r38, 4;
	add.s64 	%rd33, %rd1, %rd32;
	ld.global.u32 	%r220, [%rd33];
	shl.b32 	%r221, %r37, 2;
	mov.u32 	%r222, data;
	add.s32 	%r223, %r222, %r221;
	st.shared.u32 	[%r223], %r220;
$L__BB1_40:
	bar.sync 	0;
	setp.lt.s32 	%p24, %r63, 1;
	mov.f64 	%fd71, 0d0000000000000000;
	@%p24 bra 	$L__BB1_64;
	neg.s32 	%r39, %r63;
	not.b32 	%r40, %r5;
	mov.f64 	%fd71, 0d0000000000000000;
	mov.b32 	%r300, 0;
$L__BB1_42:
	add.s32 	%r225, %r300, %r4;
	mad.lo.s32 	%r42, %r225, %r7, %r2;
	sub.s32 	%r43, %r300, %r5;
	setp.ne.s32 	%p25, %r43, 1;
	@%p25 bra 	$L__BB1_53;
	mov.b32 	%r301, 0;
$L__BB1_44:
	add.s32 	%r263, %r42, %r301;
	shl.b32 	%r264, %r263, 2;
	mov.u32 	%r265, data;
	add.s32 	%r266, %r265, %r264;
	ld.shared.u32 	%r46, [%r266];
	sub.s32 	%r47, %r301, %r5;
	cvt.rn.f32.s32 	%f2, %r47;
	abs.f32 	%f3, %f2;
	setp.eq.s32 	%p46, %r47, 1;
	mov.f32 	%f197, 0f3F800000;
	@%p46 bra 	$L__BB1_49;
	setp.nan.f32 	%p47, %f3, %f3;
	@%p47 bra 	$L__BB1_48;
	setp.lt.f32 	%p48, %f3, 0f00800000;
	mul.f32 	%f139, %f3, 0f4B800000;
	selp.f32 	%f140, %f139, %f3, %p48;
	mov.b32 	%r267, %f140;
	add.s32 	%r268, %r267, -1060439283;
	and.b32  	%r269, %r268, -8388608;
	sub.s32 	%r270, %r267, %r269;
	mov.b32 	%f141, %r270;
	cvt.rn.f32.s32 	%f142, %r269;
	selp.f32 	%f143, 0fC1C00000, 0f00000000, %p48;
	fma.rn.f32 	%f144, %f142, 0f34000000, %f143;
	add.f32 	%f145, %f141, 0fBF800000;
	add.f32 	%f146, %f141, 0f3F800000;
	rcp.approx.ftz.f32 	%f147, %f146;
	add.f32 	%f148, %f145, %f145;
	mul.f32 	%f149, %f148, %f147;
	mul.f32 	%f150, %f149, %f149;
	neg.f32 	%f151, %f149;
	sub.f32 	%f152, %f145, %f149;
	add.f32 	%f153, %f152, %f152;
	fma.rn.f32 	%f154, %f151, %f145, %f153;
	mul.rn.f32 	%f155, %f147, %f154;
	fma.rn.f32 	%f156, %f150, 0f3A2C32E4, 0f3B52E7DB;
	fma.rn.f32 	%f157, %f156, %f150, 0f3C93BB73;
	fma.rn.f32 	%f158, %f157, %f150, 0f3DF6384F;
	mul.rn.f32 	%f159, %f158, %f150;
	fma.rn.f32 	%f160, %f149, 0f3FB8AA3B, %f144;
	mul.f32 	%f161, %f159, 0f40400000;
	sub.f32 	%f162, %f144, %f160;
	fma.rn.f32 	%f163, %f149, 0f3FB8AA3B, %f162;
	fma.rn.f32 	%f164, %f155, 0f3FB8AA3B, %f163;
	fma.rn.f32 	%f165, %f149, 0f32A55E34, %f164;
	fma.rn.f32 	%f166, %f161, %f155, %f165;
	fma.rn.f32 	%f167, %f159, %f149, %f166;
	add.rn.f32 	%f168, %f160, %f167;
	mov.f32 	%f169, 0f40000000;
	mul.rn.f32 	%f170, %f168, %f169;
	cvt.rni.f32.f32 	%f171, %f170;
	sub.f32 	%f172, %f170, %f171;
	neg.f32 	%f173, %f170;
	fma.rn.f32 	%f174, %f168, 0f40000000, %f173;
	neg.f32 	%f175, %f160;
	add.rn.f32 	%f176, %f168, %f175;
	neg.f32 	%f177, %f176;
	add.rn.f32 	%f178, %f167, %f177;
	fma.rn.f32 	%f179, %f178, 0f40000000, %f174;
	add.f32 	%f180, %f172, %f179;
	setp.gt.f32 	%p49, %f171, 0f00000000;
	selp.b32 	%r271, 0, -2097152000, %p49;
	setp.ne.s32 	%p50, %r47, 0;
	setp.neu.f32 	%p51, %f3, 0f7F800000;
	setp.lt.f32 	%p52, %f170, 0f00000000;
	selp.f32 	%f181, 0f00000000, 0f7F800000, %p52;
	abs.f32 	%f182, %f170;
	setp.gt.f32 	%p53, %f182, 0f43180000;
	cvt.rzi.s32.f32 	%r272, %f171;
	shl.b32 	%r273, %r272, 23;
	sub.s32 	%r274, %r273, %r271;
	mov.b32 	%f183, %r274;
	add.s32 	%r275, %r271, 2130706432;
	mov.b32 	%f184, %r275;
	fma.rn.f32 	%f185, %f180, 0f391FCB8E, 0f3AAF85ED;
	fma.rn.f32 	%f186, %f185, %f180, 0f3C1D9856;
	fma.rn.f32 	%f187, %f186, %f180, 0f3D6357BB;
	fma.rn.f32 	%f188, %f187, %f180, 0f3E75FDEC;
	fma.rn.f32 	%f189, %f188, %f180, 0f3F317218;
	fma.rn.f32 	%f190, %f189, %f180, 0f3F800000;
	mul.f32 	%f191, %f190, %f184;
	mul.f32 	%f192, %f191, %f183;
	selp.f32 	%f197, %f181, %f192, %p53;
	and.pred  	%p54, %p50, %p51;
	@%p54 bra 	$L__BB1_49;
	add.f32 	%f193, %f2, %f2;
	mov.b32 	%r276, %f193;
	and.b32  	%r277, %r276, 2147483647;
	mov.b32 	%f197, %r277;
	bra.uni 	$L__BB1_49;
$L__BB1_48:
	mov.f32 	%f194, 0f40000000;
	add.rn.f32 	%f197, %f2, %f194;
$L__BB1_49:
	add.f32 	%f195, %f197, 0f3F800000;
	cvt.f64.f32 	%fd43, %f195;
	mul.f64 	%fd3, %fd43, 0dBFE0000000000000;
	fma.rn.f64 	%fd44, %fd3, 0d3FF71547652B82FE, 0d4338000000000000;
	{
	.reg .b32 %temp; 
	mov.b64 	{%r48, %temp}, %fd44;
	}
	mov.f64 	%fd45, 0dC338000000000000;
	add.rn.f64 	%fd46, %fd44, %fd45;
	fma.rn.f64 	%fd47, %fd46, 0dBFE62E42FEFA39EF, %fd3;
	fma.rn.f64 	%fd48, %fd46, 0dBC7ABC9E3B39803F, %fd47;
	fma.rn.f64 	%fd49, %fd48, 0d3E5ADE1569CE2BDF, 0d3E928AF3FCA213EA;
	fma.rn.f64 	%fd50, %fd49, %fd48, 0d3EC71DEE62401315;
	fma.rn.f64 	%fd51, %fd50, %fd48, 0d3EFA01997C89EB71;
	fma.rn.f64 	%fd52, %fd51, %fd48, 0d3F2A01A014761F65;
	fma.rn.f64 	%fd53, %fd52, %fd48, 0d3F56C16C1852B7AF;
	fma.rn.f64 	%fd54, %fd53, %fd48, 0d3F81111111122322;
	fma.rn.f64 	%fd55, %fd54, %fd48, 0d3FA55555555502A1;
	fma.rn.f64 	%fd56, %fd55, %fd48, 0d3FC5555555555511;
	fma.rn.f64 	%fd57, %fd56, %fd48, 0d3FE000000000000B;
	fma.rn.f64 	%fd58, %fd57, %fd48, 0d3FF0000000000000;
	fma.rn.f64 	%fd59, %fd58, %fd48, 0d3FF0000000000000;
	{
	.reg .b32 %temp; 
	mov.b64 	{%r49, %temp}, %fd59;
	}
	{
	.reg .b32 %temp; 
	mov.b64 	{%temp, %r50}, %fd59;
	}
	shl.b32 	%r278, %r48, 20;
	add.s32 	%r279, %r278, %r50;
	mov.b64 	%fd68, {%r49, %r279};
	{
	.reg .b32 %temp; 
	mov.b64 	{%temp, %r280}, %fd3;
	}
	mov.b32 	%f196, %r280;
	abs.f32 	%f8, %f196;
	setp.lt.f32 	%p55, %f8, 0f4086232B;
	@%p55 bra 	$L__BB1_52;
	setp.lt.f64 	%p56, %fd3, 0d0000000000000000;
	add.f64 	%fd60, %fd3, 0d7FF0000000000000;
	selp.f64 	%fd68, 0d0000000000000000, %fd60, %p56;
	setp.geu.f32 	%p57, %f8, 0f40874800;
	@%p57 bra 	$L__BB1_52;
	shr.u32 	%r281, %r48, 31;
	add.s32 	%r282, %r48, %r281;
	shr.s32 	%r283, %r282, 1;
	shl.b32 	%r284, %r283, 20;
	add.s32 	%r285, %r50, %r284;
	mov.b64 	%fd61, {%r49, %r285};
	sub.s32 	%r286, %r48, %r283;
	shl.b32 	%r287, %r286, 20;
	add.s32 	%r288, %r287, 1072693248;
	mov.b32 	%r289, 0;
	mov.b64 	%fd62, {%r289, %r288};
	mul.f64 	%fd68, %fd62, %fd61;
$L__BB1_52:
	cvt.rn.f64.s32 	%fd63, %r46;
	mul.f64 	%fd64, %fd68, %fd63;
	div.rn.f64 	%fd65, %fd64, 0d401921FB54442D18;
	add.f64 	%fd71, %fd71, %fd65;
	add.s32 	%r301, %r301, 1;
	setp.eq.s32 	%p58, %r301, %r63;
	@%p58 bra 	$L__BB1_63;
	bra.uni 	$L__BB1_44;
$L__BB1_53:
	cvt.rn.f32.s32 	%f16, %r43;
	abs.f32 	%f17, %f16;
	setp.lt.f32 	%p26, %f17, 0f00800000;
	mul.f32 	%f19, %f17, 0f4B800000;
	selp.f32 	%f20, %f19, %f17, %p26;
	mov.b32 	%r226, %f20;
	add.s32 	%r227, %r226, -1060439283;
	and.b32  	%r228, %r227, -8388608;
	sub.s32 	%r229, %r226, %r228;
	mov.b32 	%f21, %r229;
	cvt.rn.f32.s32 	%f22, %r228;
	selp.f32 	%f23, 0fC1C00000, 0f00000000, %p26;
	fma.rn.f32 	%f24, %f22, 0f34000000, %f23;
	add.f32 	%f25, %f21, 0fBF800000;
	add.f32 	%f26, %f21, 0f3F800000;
	rcp.approx.ftz.f32 	%f27, %f26;
	add.f32 	%f28, %f25, %f25;
	mul.f32 	%f29, %f28, %f27;
	mul.f32 	%f30, %f29, %f29;
	neg.f32 	%f31, %f29;
	sub.f32 	%f32, %f25, %f29;
	add.f32 	%f33, %f32, %f32;
	fma.rn.f32 	%f34, %f31, %f25, %f33;
	mul.rn.f32 	%f35, %f27, %f34;
	fma.rn.f32 	%f36, %f30, 0f3A2C32E4, 0f3B52E7DB;
	fma.rn.f32 	%f37, %f36, %f30, 0f3C93BB73;
	fma.rn.f32 	%f38, %f37, %f30, 0f3DF6384F;
	mul.rn.f32 	%f39, %f38, %f30;
	fma.rn.f32 	%f40, %f29, 0f3FB8AA3B, %f24;
	mul.f32 	%f41, %f39, 0f40400000;
	sub.f32 	%f42, %f24, %f40;
	fma.rn.f32 	%f43, %f29, 0f3FB8AA3B, %f42;
	fma.rn.f32 	%f44, %f35, 0f3FB8AA3B, %f43;
	fma.rn.f32 	%f45, %f29, 0f32A55E34, %f44;
	fma.rn.f32 	%f46, %f41, %f35, %f45;
	fma.rn.f32 	%f47, %f39, %f29, %f46;
	add.rn.f32 	%f48, %f40, %f47;
	mov.f32 	%f49, 0f40000000;
	mul.rn.f32 	%f50, %f48, %f49;
	cvt.rni.f32.f32 	%f51, %f50;
	sub.f32 	%f52, %f50, %f51;
	neg.f32 	%f53, %f50;
	fma.rn.f32 	%f54, %f48, 0f40000000, %f53;
	neg.f32 	%f55, %f40;
	add.rn.f32 	%f56, %f48, %f55;
	neg.f32 	%f57, %f56;
	add.rn.f32 	%f58, %f47, %f57;
	fma.rn.f32 	%f59, %f58, 0f40000000, %f54;
	add.f32 	%f60, %f52, %f59;
	setp.gt.f32 	%p27, %f51, 0f00000000;
	selp.b32 	%r230, 0, -2097152000, %p27;
	add.rn.f32 	%f61, %f16, %f49;
	add.f32 	%f62, %f16, %f16;
	mov.b32 	%r231, %f62;
	and.b32  	%r232, %r231, 2147483647;
	mov.b32 	%f63, %r232;
	setp.nan.f32 	%p28, %f17, %f17;
	setp.eq.f32 	%p29, %f17, 0f7F800000;
	setp.eq.s32 	%p30, %r43, 0;
	setp.lt.f32 	%p31, %f50, 0f00000000;
	selp.f32 	%f64, 0f00000000, 0f7F800000, %p31;
	abs.f32 	%f65, %f50;
	setp.gt.f32 	%p32, %f65, 0f43180000;
	cvt.rzi.s32.f32 	%r233, %f51;
	shl.b32 	%r234, %r233, 23;
	sub.s32 	%r235, %r234, %r230;
	mov.b32 	%f66, %r235;
	add.s32 	%r236, %r230, 2130706432;
	mov.b32 	%f67, %r236;
	fma.rn.f32 	%f68, %f60, 0f391FCB8E, 0f3AAF85ED;
	fma.rn.f32 	%f69, %f68, %f60, 0f3C1D9856;
	fma.rn.f32 	%f70, %f69, %f60, 0f3D6357BB;
	fma.rn.f32 	%f71, %f70, %f60, 0f3E75FDEC;
	fma.rn.f32 	%f72, %f71, %f60, 0f3F317218;
	fma.rn.f32 	%f73, %f72, %f60, 0f3F800000;
	mul.f32 	%f74, %f73, %f67;
	mul.f32 	%f75, %f74, %f66;
	selp.f32 	%f76, %f64, %f75, %p32;
	selp.f32 	%f77, %f63, %f76, %p29;
	selp.f32 	%f78, %f63, %f77, %p30;
	selp.f32 	%f1, %f61, %f78, %p28;
	shl.b32 	%r237, %r42, 2;
	mov.u32 	%r238, data;
	add.s32 	%r302, %r238, %r237;
	mov.u32 	%r303, %r40;
	mov.u32 	%r304, %r39;
$L__BB1_54:
	mov.u32 	%r53, %r303;
	ld.shared.u32 	%r55, [%r302];
	add.s32 	%r303, %r53, 1;
	cvt.rn.f32.s32 	%f9, %r303;
	abs.f32 	%f10, %f9;
	setp.eq.s32 	%p33, %r303, 1;
	mov.f32 	%f198, 0f3F800000;
	@%p33 bra 	$L__BB1_59;
	setp.num.f32 	%p34, %f10, %f10;
	@%p34 bra 	$L__BB1_57;
	mov.f32 	%f135, 0f40000000;
	add.rn.f32 	%f198, %f9, %f135;
	bra.uni 	$L__BB1_59;
$L__BB1_57:
	setp.lt.f32 	%p35, %f10, 0f00800000;
	mul.f32 	%f80, %f10, 0f4B800000;
	selp.f32 	%f81, %f80, %f10, %p35;
	mov.b32 	%r239, %f81;
	add.s32 	%r240, %r239, -1060439283;
	and.b32  	%r241, %r240, -8388608;
	sub.s32 	%r242, %r239, %r241;
	mov.b32 	%f82, %r242;
	cvt.rn.f32.s32 	%f83, %r241;
	selp.f32 	%f84, 0fC1C00000, 0f00000000, %p35;
	fma.rn.f32 	%f85, %f83, 0f34000000, %f84;
	add.f32 	%f86, %f82, 0fBF800000;
	add.f32 	%f87, %f82, 0f3F800000;
	rcp.approx.ftz.f32 	%f88, %f87;
	add.f32 	%f89, %f86, %f86;
	mul.f32 	%f90, %f89, %f88;
	mul.f32 	%f91, %f90, %f90;
	neg.f32 	%f92, %f90;
	sub.f32 	%f93, %f86, %f90;
	add.f32 	%f94, %f93, %f93;
	fma.rn.f32 	%f95, %f92, %f86, %f94;
	mul.rn.f32 	%f96, %f88, %f95;
	fma.rn.f32 	%f97, %f91, 0f3A2C32E4, 0f3B52E7DB;
	fma.rn.f32 	%f98, %f97, %f91, 0f3C93BB73;
	fma.rn.f32 	%f99, %f98, %f91, 0f3DF6384F;
	mul.rn.f32 	%f100, %f99, %f91;
	fma.rn.f32 	%f101, %f90, 0f3FB8AA3B, %f85;
	mul.f32 	%f102, %f100, 0f40400000;
	sub.f32 	%f103, %f85, %f101;
	fma.rn.f32 	%f104, %f90, 0f3FB8AA3B, %f103;
	fma.rn.f32 	%f105, %f96, 0f3FB8AA3B, %f104;
	fma.rn.f32 	%f106, %f90, 0f32A55E34, %f105;
	fma.rn.f32 	%f107, %f102, %f96, %f106;
	fma.rn.f32 	%f108, %f100, %f90, %f107;
	add.rn.f32 	%f109, %f101, %f108;
	mov.f32 	%f110, 0f40000000;
	mul.rn.f32 	%f111, %f109, %f110;
	cvt.rni.f32.f32 	%f112, %f111;
	sub.f32 	%f113, %f111, %f112;
	neg.f32 	%f114, %f111;
	fma.rn.f32 	%f115, %f109, 0f40000000, %f114;
	neg.f32 	%f116, %f101;
	add.rn.f32 	%f117, %f109, %f116;
	neg.f32 	%f118, %f117;
	add.rn.f32 	%f119, %f108, %f118;
	fma.rn.f32 	%f120, %f119, 0f40000000, %f115;
	add.f32 	%f121, %f113, %f120;
	setp.gt.f32 	%p36, %f112, 0f00000000;
	selp.b32 	%r243, 0, -2097152000, %p36;
	setp.ne.s32 	%p37, %r53, -1;
	setp.neu.f32 	%p38, %f10, 0f7F800000;
	setp.lt.f32 	%p39, %f111, 0f00000000;
	selp.f32 	%f122, 0f00000000, 0f7F800000, %p39;
	abs.f32 	%f123, %f111;
	setp.gt.f32 	%p40, %f123, 0f43180000;
	cvt.rzi.s32.f32 	%r244, %f112;
	shl.b32 	%r245, %r244, 23;
	sub.s32 	%r246, %r245, %r243;
	mov.b32 	%f124, %r246;
	add.s32 	%r247, %r243, 2130706432;
	mov.b32 	%f125, %r247;
	fma.rn.f32 	%f126, %f121, 0f391FCB8E, 0f3AAF85ED;
	fma.rn.f32 	%f127, %f126, %f121, 0f3C1D9856;
	fma.rn.f32 	%f128, %f127, %f121, 0f3D6357BB;
	fma.rn.f32 	%f129, %f128, %f121, 0f3E75FDEC;
	fma.rn.f32 	%f130, %f129, %f121, 0f3F317218;
	fma.rn.f32 	%f131, %f130, %f121, 0f3F800000;
	mul.f32 	%f132, %f131, %f125;
	mul.f32 	%f133, %f132, %f124;
	selp.f32 	%f198, %f122, %f133, %p40;
	and.pred  	%p41, %p37, %p38;
	@%p41 bra 	$L__BB1_59;
	add.f32 	%f134, %f9, %f9;
	mov.b32 	%r248, %f134;
	and.b32  	%r249, %r248, 2147483647;
	mov.b32 	%f198, %r249;
$L__BB1_59:
	add.f32 	%f136, %f1, %f198;
	cvt.f64.f32 	%fd20, %f136;
	mul.f64 	%fd10, %fd20, 0dBFE0000000000000;
	fma.rn.f64 	%fd21, %fd10, 0d3FF71547652B82FE, 0d4338000000000000;
	{
	.reg .b32 %temp; 
	mov.b64 	{%r57, %temp}, %fd21;
	}
	mov.f64 	%fd22, 0dC338000000000000;
	add.rn.f64 	%fd23, %fd21, %fd22;
	fma.rn.f64 	%fd24, %fd23, 0dBFE62E42FEFA39EF, %fd10;
	fma.rn.f64 	%fd25, %fd23, 0dBC7ABC9E3B39803F, %fd24;
	fma.rn.f64 	%fd26, %fd25, 0d3E5ADE1569CE2BDF, 0d3E928AF3FCA213EA;
	fma.rn.f64 	%fd27, %fd26, %fd25, 0d3EC71DEE62401315;
	fma.rn.f64 	%fd28, %fd27, %fd25, 0d3EFA01997C89EB71;
	fma.rn.f64 	%fd29, %fd28, %fd25, 0d3F2A01A014761F65;
	fma.rn.f64 	%fd30, %fd29, %fd25, 0d3F56C16C1852B7AF;
	fma.rn.f64 	%fd31, %fd30, %fd25, 0d3F81111111122322;
	fma.rn.f64 	%fd32, %fd31, %fd25, 0d3FA55555555502A1;
	fma.rn.f64 	%fd33, %fd32, %fd25, 0d3FC5555555555511;
	fma.rn.f64 	%fd34, %fd33, %fd25, 0d3FE000000000000B;
	fma.rn.f64 	%fd35, %fd34, %fd25, 0d3FF0000000000000;
	fma.rn.f64 	%fd36, %fd35, %fd25, 0d3FF0000000000000;
	{
	.reg .b32 %temp; 
	mov.b64 	{%r58, %temp}, %fd36;
	}
	{
	.reg .b32 %temp; 
	mov.b64 	{%temp, %r59}, %fd36;
	}
	shl.b32 	%r250, %r57, 20;
	add.s32 	%r251, %r250, %r59;
	mov.b64 	%fd70, {%r58, %r251};
	{
	.reg .b32 %temp; 
	mov.b64 	{%temp, %r252}, %fd10;
	}
	mov.b32 	%f137, %r252;
	abs.f32 	%f15, %f137;
	setp.lt.f32 	%p42, %f15, 0f4086232B;
	@%p42 bra 	$L__BB1_62;
	setp.lt.f64 	%p43, %fd10, 0d0000000000000000;
	add.f64 	%fd37, %fd10, 0d7FF0000000000000;
	selp.f64 	%fd70, 0d0000000000000000, %fd37, %p43;
	setp.geu.f32 	%p44, %f15, 0f40874800;
	@%p44 bra 	$L__BB1_62;
	shr.u32 	%r253, %r57, 31;
	add.s32 	%r254, %r57, %r253;
	shr.s32 	%r255, %r254, 1;
	shl.b32 	%r256, %r255, 20;
	add.s32 	%r257, %r59, %r256;
	mov.b64 	%fd38, {%r58, %r257};
	sub.s32 	%r258, %r57, %r255;
	shl.b32 	%r259, %r258, 20;
	add.s32 	%r260, %r259, 1072693248;
	mov.b32 	%r261, 0;
	mov.b64 	%fd39, {%r261, %r260};
	mul.f64 	%fd70, %fd39, %fd38;
$L__BB1_62:
	cvt.rn.f64.s32 	%fd40, %r55;
	mul.f64 	%fd41, %fd70, %fd40;
	div.rn.f64 	%fd42, %fd41, 0d401921FB54442D18;
	add.f64 	%fd71, %fd71, %fd42;
	add.s32 	%r304, %r304, 1;
	setp.ne.s32 	%p45, %r304, 0;
	add.s32 	%r302, %r302, 4;
	@%p45 bra 	$L__BB1_54;
$L__BB1_63:
	add.s32 	%r300, %r300, 1;
	setp.ne.s32 	%p59, %r300, %r63;
	@%p59 bra 	$L__BB1_42;
$L__BB1_64:
	cvta.to.global.u64 	%rd34, %rd2;
	cvt.rzi.s32.f64 	%r290, %fd71;
	add.s32 	%r291, %r1, %r2;
	add.s32 	%r292, %r291, %r5;
	add.s32 	%r293, %r3, %r4;
	add.s32 	%r294, %r293, %r5;
	mad.lo.s32 	%r295, %r294, %r6, %r292;
	mul.wide.s32 	%rd35, %r295, 4;
	add.s64 	%rd36, %rd34, %rd35;
	st.global.u32 	[%rd36], %r290;
	ret;

}
	// .globl	_Z21calcGaussianSM_doublePKiPiiiiii
.visible .entry _Z21calcGaussianSM_doublePKiPiiiiii(
	.param .u64 .ptr .align 1 _Z21calcGaussianSM_doublePKiPiiiiii_param_0,
	.param .u64 .ptr .align 1 _Z21calcGaussianSM_doublePKiPiiiiii_param_1,
	.param .u32 _Z21calcGaussianSM_doublePKiPiiiiii_param_2,
	.param .u32 _Z21calcGaussianSM_doublePKiPiiiiii_param_3,
	.param .u32 _Z21calcGaussianSM_doublePKiPiiiiii_param_4,
	.param .u32 _Z21calcGaussianSM_doublePKiPiiiiii_param_5,
	.param .u32 _Z21calcGaussianSM_doublePKiPiiiiii_param_6
)
{
	.reg .pred 	%p<61>;
	.reg .b32 	%r<323>;
	.reg .b32 	%f<199>;
	.reg .b64 	%rd<40>;
	.reg .b64 	%fd<91>;

	ld.param.u64 	%rd3, [_Z21calcGaussianSM_doublePKiPiiiiii_param_0];
	ld.param.u32 	%r70, [_Z21calcGaussianSM_doublePKiPiiiiii_param_2];
	ld.param.u32 	%r68, [_Z21calcGaussianSM_doublePKiPiiiiii_param_4];
	ld.param.u32 	%r69, [_Z21calcGaussianSM_doublePKiPiiiiii_param_5];
	ld.param.u32 	%r71, [_Z21calcGaussianSM_doublePKiPiiiiii_param_6];
	cvta.to.global.u64 	%rd1, %rd3;
	mov.u32 	%r72, %ctaid.y;
	mov.u32 	%r73, %ntid.y;
	mul.lo.s32 	%r1, %r72, %r73;
	mov.u32 	%r2, %tid.y;
	mov.u32 	%r74, %ctaid.x;
	mov.u32 	%r75, %ntid.x;
	mul.lo.s32 	%r3, %r74, %r75;
	mov.u32 	%r4, %tid.x;
	add.s32 	%r76, %r3, %r4;
	rem.u32 	%r77, %r76, %r69;
	sub.s32 	%r5, %r76, %r77;
	add.s32 	%r78, %r5, %r76;
	shr.u32 	%r79, %r68, 31;
	add.s32 	%r80, %r68, %r79;
	shr.s32 	%r6, %r80, 1;
	add.s32 	%r7, %r68, %r70;
	add.s32 	%r81, %r78, %r6;
	mul.lo.s32 	%r8, %r81, %r7;
	add.s32 	%r9, %r69, %r68;
	mul.lo.s32 	%r10, %r69, %r69;
	mul.lo.s32 	%r82, %r9, %r9;
	mad.lo.s32 	%r11, %r9, %r69, %r82;
	div.u32 	%r83, %r82, %r10;
	mul.lo.s32 	%r12, %r83, %r71;
	setp.lt.s32 	%p1, %r12, -1;
	@%p1 bra 	$L__BB2_41;
	mad.lo.s32 	%r13, %r69, %r4, %r2;
	add.s32 	%r14, %r5, %r3;
	add.s32 	%r15, %r12, 2;
	add.s32 	%r85, %r12, 1;
	and.b32  	%r16, %r15, 7;
	setp.lt.u32 	%p2, %r85, 7;
	mov.b32 	%r316, 0;
	@%p2 bra 	$L__BB2_20;
	and.b32  	%r316, %r15, -8;
	mov.b32 	%r314, 0;
$L__BB2_3:
	.pragma "nounroll";
	mad.lo.s32 	%r19, %r314, %r10, %r13;
	setp.gt.s32 	%p3, %r19, %r11;
	@%p3 bra 	$L__BB2_5;
	div.s32 	%r87, %r19, %r9;
	add.s32 	%r88, %r14, %r87;
	mul.lo.s32 	%r89, %r87, %r9;
	sub.s32 	%r90, %r19, %r89;
	add.s32 	%r91, %r90, %r1;
	mad.lo.s32 	%r92, %r88, %r7, %r91;
	mul.wide.s32 	%rd4, %r92, 4;
	add.s64 	%rd5, %rd1, %rd4;
	ld.global.u32 	%r93, [%rd5];
	shl.b32 	%r94, %r19, 2;
	mov.u32 	%r95, data;
	add.s32 	%r96, %r95, %r94;
	st.shared.u32 	[%r96], %r93;
$L__BB2_5:
	add.s32 	%r20, %r19, %r10;
	setp.gt.s32 	%p4, %r20, %r11;
	@%p4 bra 	$L__BB2_7;
	div.s32 	%r97, %r20, %r9;
	add.s32 	%r98, %r14, %r97;
	mul.lo.s32 	%r99, %r97, %r9;
	sub.s32 	%r100, %r20, %r99;
	add.s32 	%r101, %r100, %r1;
	mad.lo.s32 	%r102, %r98, %r7, %r101;
	mul.wide.s32 	%rd6, %r102, 4;
	add.s64 	%rd7, %rd1, %rd6;
	ld.global.u32 	%r103, [%rd7];
	shl.b32 	%r104, %r20, 2;
	mov.u32 	%r105, data;
	add.s32 	%r106, %r105, %r104;
	st.shared.u32 	[%r106], %r103;
$L__BB2_7:
	add.s32 	%r21, %r20, %r10;
	setp.gt.s32 	%p5, %r21, %r11;
	@%p5 bra 	$L__BB2_9;
	div.s32 	%r107, %r21, %r9;
	add.s32 	%r108, %r14, %r107;
	mul.lo.s32 	%r109, %r107, %r9;
	sub.s32 	%r110, %r21, %r109;
	add.s32 	%r111, %r110, %r1;
	mad.lo.s32 	%r112, %r108, %r7, %r111;
	mul.wide.s32 	%rd8, %r112, 4;
	add.s64 	%rd9, %rd1, %rd8;
	ld.global.u32 	%r113, [%rd9];
	shl.b32 	%r114, %r21, 2;
	mov.u32 	%r115, data;
	add.s32 	%r116, %r115, %r114;
	st.shared.u32 	[%r116], %r113;
$L__BB2_9:
	add.s32 	%r22, %r21, %r10;
	setp.gt.s32 	%p6, %r22, %r11;
	@%p6 bra 	$L__BB2_11;
	div.s32 	%r117, %r22, %r9;
	add.s32 	%r118, %r14, %r117;
	mul.lo.s32 	%r119, %r117, %r9;
	sub.s32 	%r120, %r22, %r119;
	add.s32 	%r121, %r120, %r1;
	mad.lo.s32 	%r122, %r118, %r7, %r121;
	mul.wide.s32 	%rd10, %r122, 4;
	add.s64 	%rd11, %rd1, %rd10;
	ld.global.u32 	%r123, [%rd11];
	shl.b32 	%r124, %r22, 2;
	mov.u32 	%r125, data;
	add.s32 	%r126, %r125, %r124;
	st.shared.u32 	[%r126], %r123;
$L__BB2_11:
	add.s32 	%r23, %r22, %r10;
	setp.gt.s32 	%p7, %r23, %r11;
	@%p7 bra 	$L__BB2_13;
	div.s32 	%r127, %r23, %r9;
	add.s32 	%r128, %r14, %r127;
	mul.lo.s32 	%r129, %r127, %r9;
	sub.s32 	%r130, %r23, %r129;
	add.s32 	%r131, %r130, %r1;
	mad.lo.s32 	%r132, %r128, %r7, %r131;
	mul.wide.s32 	%rd12, %r132, 4;
	add.s64 	%rd13, %rd1, %rd12;
	ld.global.u32 	%r133, [%rd13];
	shl.b32 	%r134, %r23, 2;
	mov.u32 	%r135, data;
	add.s32 	%r136, %r135, %r134;
	st.shared.u32 	[%r136], %r133;
$L__BB2_13:
	add.s32 	%r24, %r23, %r10;
	setp.gt.s32 	%p8, %r24, %r11;
	@%p8 bra 	$L__BB2_15;
	div.s32 	%r137, %r24, %r9;
	add.s32 	%r138, %r14, %r137;
	mul.lo.s32 	%r139, %r137, %r9;
	sub.s32 	%r140, %r24, %r139;
	add.s32 	%r141, %r140, %r1;
	mad.lo.s32 	%r142, %r138, %r7, %r141;
	mul.wide.s32 	%rd14, %r142, 4;
	add.s64 	%rd15, %rd1, %rd14;
	ld.global.u32 	%r143, [%rd15];
	shl.b32 	%r144, %r24, 2;
	mov.u32 	%r145, data;
	add.s32 	%r146, %r145, %r144;
	st.shared.u32 	[%r146], %r143;
$L__BB2_15:
	add.s32 	%r25, %r24, %r10;
	setp.gt.s32 	%p9, %r25, %r11;
	@%p9 bra 	$L__BB2_17;
	div.s32 	%r147, %r25, %r9;
	add.s32 	%r148, %r14, %r147;
	mul.lo.s32 	%r149, %r147, %r9;
	sub.s32 	%r150, %r25, %r149;
	add.s32 	%r151, %r150, %r1;
	mad.lo.s32 	%r152, %r148, %r7, %r151;
	mul.wide.s32 	%rd16, %r152, 4;
	add.s64 	%rd17, %rd1, %rd16;
	ld.global.u32 	%r153, [%rd17];
	shl.b32 	%r154, %r25, 2;
	mov.u32 	%r155, data;
	add.s32 	%r156, %r155, %r154;
	st.shared.u32 	[%r156], %r153;
$L__BB2_17:
	add.s32 	%r26, %r25, %r10;
	setp.gt.s32 	%p10, %r26, %r11;
	@%p10 bra 	$L__BB2_19;
	div.s32 	%r157, %r26, %r9;
	add.s32 	%r158, %r14, %r157;
	mul.lo.s32 	%r159, %r157, %r9;
	sub.s32 	%r160, %r26, %r159;
	add.s32 	%r161, %r160, %r1;
	mad.lo.s32 	%r162, %r158, %r7, %r161;
	mul.wide.s32 	%rd18, %r162, 4;
	add.s64 	%rd19, %rd1, %rd18;
	ld.global.u32 	%r163, [%rd19];
	shl.b32 	%r164, %r26, 2;
	mov.u32 	%r165, data;
	add.s32 	%r166, %r165, %r164;
	st.shared.u32 	[%r166], %r163;
$L__BB2_19:
	add.s32 	%r314, %r314, 8;
	setp.ne.s32 	%p11, %r314, %r316;
	@%p11 bra 	$L__BB2_3;
$L__BB2_20:
	setp.eq.s32 	%p12, %r16, 0;
	@%p12 bra 	$L__BB2_41;
	and.b32  	%r29, %r15, 3;
	setp.lt.u32 	%p13, %r16, 4;
	@%p13 bra 	$L__BB2_31;
	mad.lo.s32 	%r30, %r316, %r10, %r13;
	setp.gt.s32 	%p14, %r30, %r11;
	@%p14 bra 	$L__BB2_24;
	div.s32 	%r167, %r30, %r9;
	add.s32 	%r168, %r14, %r167;
	mul.lo.s32 	%r169, %r167, %r9;
	sub.s32 	%r170, %r30, %r169;
	add.s32 	%r171, %r170, %r1;
	mad.lo.s32 	%r172, %r168, %r7, %r171;
	mul.wide.s32 	%rd20, %r172, 4;
	add.s64 	%rd21, %rd1, %rd20;
	ld.global.u32 	%r173, [%rd21];
	shl.b32 	%r174, %r30, 2;
	mov.u32 	%r175, data;
	add.s32 	%r176, %r175, %r174;
	st.shared.u32 	[%r176], %r173;
$L__BB2_24:
	add.s32 	%r31, %r30, %r10;
	setp.gt.s32 	%p15, %r31, %r11;
	@%p15 bra 	$L__BB2_26;
	div.s32 	%r177, %r31, %r9;
	add.s32 	%r178, %r14, %r177;
	mul.lo.s32 	%r179, %r177, %r9;
	sub.s32 	%r180, %r31, %r179;
	add.s32 	%r181, %r180, %r1;
	mad.lo.s32 	%r182, %r178, %r7, %r181;
	mul.wide.s32 	%rd22, %r182, 4;
	add.s64 	%rd23, %rd1, %rd22;
	ld.global.u32 	%r183, [%rd23];
	shl.b32 	%r184, %r31, 2;
	mov.u32 	%r185, data;
	add.s32 	%r186, %r185, %r184;
	st.shared.u32 	[%r186], %r183;
$L__BB2_26:
	add.s32 	%r32, %r31, %r10;
	setp.gt.s32 	%p16, %r32, %r11;
	@%p16 bra 	$L__BB2_28;
	div.s32 	%r187, %r32, %r9;
	add.s32 	%r188, %r14, %r187;
	mul.lo.s32 	%r189, %r187, %r9;
	sub.s32 	%r190, %r32, %r189;
	add.s32 	%r191, %r190, %r1;
	mad.lo.s32 	%r192, %r188, %r7, %r191;
	mul.wide.s32 	%rd24, %r192, 4;
	add.s64 	%rd25, %rd1, %rd24;
	ld.global.u32 	%r193, [%rd25];
	shl.b32 	%r194, %r32, 2;
	mov.u32 	%r195, data;
	add.s32 	%r196, %r195, %r194;
	st.shared.u32 	[%r196], %r193;
$L__BB2_28:
	add.s32 	%r33, %r32, %r10;
	setp.gt.s32 	%p17, %r33, %r11;
	@%p17 bra 	$L__BB2_30;
	div.s32 	%r197, %r33, %r9;
	add.s32 	%r198, %r14, %r197;
	mul.lo.s32 	%r199, %r197, %r9;
	sub.s32 	%r200, %r33, %r199;
	add.s32 	%r201, %r200, %r1;
	mad.lo.s32 	%r202, %r198, %r7, %r201;
	mul.wide.s32 	%rd26, %r202, 4;
	add.s64 	%rd27, %rd1, %rd26;
	ld.global.u32 	%r203, [%rd27];
	shl.b32 	%r204, %r33, 2;
	mov.u32 	%r205, data;
	add.s32 	%r206, %r205, %r204;
	st.shared.u32 	[%r206], %r203;
$L__BB2_30:
	add.s32 	%r316, %r316, 4;
$L__BB2_31:
	setp.eq.s32 	%p18, %r29, 0;
	@%p18 bra 	$L__BB2_41;
	setp.eq.s32 	%p19, %r29, 1;
	@%p19 bra 	$L__BB2_38;
	mad.lo.s32 	%r36, %r316, %r10, %r13;
	setp.gt.s32 	%p20, %r36, %r11;
	@%p20 bra 	$L__BB2_35;
	div.s32 	%r207, %r36, %r9;
	add.s32 	%r208, %r14, %r207;
	mul.lo.s32 	%r209, %r207, %r9;
	sub.s32 	%r210, %r36, %r209;
	add.s32 	%r211, %r210, %r1;
	mad.lo.s32 	%r212, %r208, %r7, %r211;
	mul.wide.s32 	%rd28, %r212, 4;
	add.s64 	%rd29, %rd1, %rd28;
	ld.global.u32 	%r213, [%rd29];
	shl.b32 	%r214, %r36, 2;
	mov.u32 	%r215, data;
	add.s32 	%r216, %r215, %r214;
	st.shared.u32 	[%r216], %r213;
$L__BB2_35:
	add.s32 	%r37, %r36, %r10;
	setp.gt.s32 	%p21, %r37, %r11;
	@%p21 bra 	$L__BB2_37;
	div.s32 	%r217, %r37, %r9;
	add.s32 	%r218, %r14, %r217;
	mul.lo.s32 	%r219, %r217, %r9;
	sub.s32 	%r220, %r37, %r219;
	add.s32 	%r221, %r220, %r1;
	mad.lo.s32 	%r222, %r218, %r7, %r221;
	mul.wide.s32 	%rd30, %r222, 4;
	add.s64 	%rd31, %rd1, %rd30;
	ld.global.u32 	%r223, [%rd31];
	shl.b32 	%r224, %r37, 2;
	mov.u32 	%r225, data;
	add.s32 	%r226, %r225, %r224;
	st.shared.u32 	[%r226], %r223;
$L__BB2_37:
	add.s32 	%r316, %r316, 2;
$L__BB2_38:
	and.b32  	%r227, %r12, 1;
	setp.eq.b32 	%p22, %r227, 1;
	not.pred 	%p23, %p22;
	@%p23 bra 	$L__BB2_41;
	mad.lo.s32 	%r40, %r316, %r10, %r13;
	div.s32 	%r228, %r40, %r9;
	mul.lo.s32 	%r229, %r228, %r9;
	sub.s32 	%r230, %r40, %r229;
	add.s32 	%r231, %r230, %r1;
	add.s32 	%r232, %r14, %r228;
	mad.lo.s32 	%r41, %r232, %r7, %r231;
	setp.gt.s32 	%p24, %r40, %r11;
	@%p24 bra 	$L__BB2_41;
	mul.wide.s32 	%rd32, %r41, 4;
	add.s64 	%rd33, %rd1, %rd32;
	ld.global.u32 	%r233, [%rd33];
	shl.b32 	%r234, %r40, 2;
	mov.u32 	%r235, data;
	add.s32 	%r236, %r235, %r234;
	st.shared.u32 	[%r236], %r233;
$L__BB2_41:
	bar.sync 	0;
	setp.lt.s32 	%p25, %r68, 1;
	mov.f64 	%fd87, 0d0000000000000000;
	mov.f64 	%fd88, %fd87;
	@%p25 bra 	$L__BB2_65;
	add.s32 	%r238, %r69, %r6;
	mul.lo.s32 	%r239, %r9, %r238;
	neg.s32 	%r42, %r68;
	shl.b32 	%r43, %r239, 2;
	mov.f64 	%fd88, 0d0000000000000000;
	mov.b32 	%r318, 0;
	mov.f64 	%fd87, %fd88;
$L__BB2_43:
	add.s32 	%r240, %r318, %r4;
	mad.lo.s32 	%r45, %r240, %r9, %r2;
	sub.s32 	%r46, %r318, %r6;
	setp.ne.s32 	%p26, %r46, 1;
	@%p26 bra 	$L__BB2_54;
	mov.b32 	%r319, 0;
$L__BB2_45:
	add.s32 	%r280, %r45, %r319;
	shl.b32 	%r281, %r280, 2;
	mov.u32 	%r282, data;
	add.s32 	%r50, %r282, %r281;
	ld.shared.u32 	%r51, [%r50];
	sub.s32 	%r52, %r319, %r6;
	cvt.rn.f32.s32 	%f2, %r52;
	abs.f32 	%f3, %f2;
	setp.eq.s32 	%p47, %r52, 1;
	mov.f32 	%f197, 0f3F800000;
	@%p47 bra 	$L__BB2_50;
	setp.nan.f32 	%p48, %f3, %f3;
	@%p48 bra 	$L__BB2_49;
	setp.lt.f32 	%p49, %f3, 0f00800000;
	mul.f32 	%f139, %f3, 0f4B800000;
	selp.f32 	%f140, %f139, %f3, %p49;
	mov.b32 	%r283, %f140;
	add.s32 	%r284, %r283, -1060439283;
	and.b32  	%r285, %r284, -8388608;
	sub.s32 	%r286, %r283, %r285;
	mov.b32 	%f141, %r286;
	cvt.rn.f32.s32 	%f142, %r285;
	selp.f32 	%f143, 0fC1C00000, 0f00000000, %p49;
	fma.rn.f32 	%f144, %f142, 0f34000000, %f143;
	add.f32 	%f145, %f141, 0fBF800000;
	add.f32 	%f146, %f141, 0f3F800000;
	rcp.approx.ftz.f32 	%f147, %f146;
	add.f32 	%f148, %f145, %f145;
	mul.f32 	%f149, %f148, %f147;
	mul.f32 	%f150, %f149, %f149;
	neg.f32 	%f151, %f149;
	sub.f32 	%f152, %f145, %f149;
	add.f32 	%f153, %f152, %f152;
	fma.rn.f32 	%f154, %f151, %f145, %f153;
	mul.rn.f32 	%f155, %f147, %f154;
	fma.rn.f32 	%f156, %f150, 0f3A2C32E4, 0f3B52E7DB;
	fma.rn.f32 	%f157, %f156, %f150, 0f3C93BB73;
	fma.rn.f32 	%f158, %f157, %f150, 0f3DF6384F;
	mul.rn.f32 	%f159, %f158, %f150;
	fma.rn.f32 	%f160, %f149, 0f3FB8AA3B, %f144;
	mul.f32 	%f161, %f159, 0f40400000;
	sub.f32 	%f162, %f144, %f160;
	fma.rn.f32 	%f163, %f149, 0f3FB8AA3B, %f162;
	fma.rn.f32 	%f164, %f155, 0f3FB8AA3B, %f163;
	fma.rn.f32 	%f165, %f149, 0f32A55E34, %f164;
	fma.rn.f32 	%f166, %f161, %f155, %f165;
	fma.rn.f32 	%f167, %f159, %f149, %f166;
	add.rn.f32 	%f168, %f160, %f167;
	mov.f32 	%f169, 0f40000000;
	mul.rn.f32 	%f170, %f168, %f169;
	cvt.rni.f32.f32 	%f171, %f170;
	sub.f32 	%f172, %f170, %f171;
	neg.f32 	%f173, %f170;
	fma.rn.f32 	%f174, %f168, 0f40000000, %f173;
	neg.f32 	%f175, %f160;
	add.rn.f32 	%f176, %f168, %f175;
	neg.f32 	%f177, %f176;
	add.rn.f32 	%f178, %f167, %f177;
	fma.rn.f32 	%f179, %f178, 0f40000000, %f174;
	add.f32 	%f180, %f172, %f179;
	setp.gt.f32 	%p50, %f171, 0f00000000;
	selp.b32 	%r287, 0, -2097152000, %p50;
	setp.ne.s32 	%p51, %r52, 0;
	setp.neu.f32 	%p52, %f3, 0f7F800000;
	setp.lt.f32 	%p53, %f170, 0f00000000;
	selp.f32 	%f181, 0f00000000, 0f7F800000, %p53;
	abs.f32 	%f182, %f170;
	setp.gt.f32 	%p54, %f182, 0f43180000;
	cvt.rzi.s32.f32 	%r288, %f171;
	shl.b32 	%r289, %r288, 23;
	sub.s32 	%r290, %r289, %r287;
	mov.b32 	%f183, %r290;
	add.s32 	%r291, %r287, 2130706432;
	mov.b32 	%f184, %r291;
	fma.rn.f32 	%f185, %f180, 0f391FCB8E, 0f3AAF85ED;
	fma.rn.f32 	%f186, %f185, %f180, 0f3C1D9856;
	fma.rn.f32 	%f187, %f186, %f180, 0f3D6357BB;
	fma.rn.f32 	%f188, %f187, %f180, 0f3E75FDEC;
	fma.rn.f32 	%f189, %f188, %f180, 0f3F317218;
	fma.rn.f32 	%f190, %f189, %f180, 0f3F800000;
	mul.f32 	%f191, %f190, %f184;
	mul.f32 	%f192, %f191, %f183;
	selp.f32 	%f197, %f181, %f192, %p54;
	and.pred  	%p55, %p51, %p52;
	@%p55 bra 	$L__BB2_50;
	add.f32 	%f193, %f2, %f2;
	mov.b32 	%r292, %f193;
	and.b32  	%r293, %r292, 2147483647;
	mov.b32 	%f197, %r293;
	bra.uni 	$L__BB2_50;
$L__BB2_49:
	mov.f32 	%f194, 0f40000000;
	add.rn.f32 	%f197, %f2, %f194;
$L__BB2_50:
	add.f32 	%f195, %f197, 0f3F800000;
	cvt.f64.f32 	%fd53, %f195;
	mul.f64 	%fd5, %fd53, 0dBFE0000000000000;
	fma.rn.f64 	%fd54, %fd5, 0d3FF71547652B82FE, 0d4338000000000000;
	{
	.reg .b32 %temp; 
	mov.b64 	{%r53, %temp}, %fd54;
	}
	mov.f64 	%fd55, 0dC338000000000000;
	add.rn.f64 	%fd56, %fd54, %fd55;
	fma.rn.f64 	%fd57, %fd56, 0dBFE62E42FEFA39EF, %fd5;
	fma.rn.f64 	%fd58, %fd56, 0dBC7ABC9E3B39803F, %fd57;
	fma.rn.f64 	%fd59, %fd58, 0d3E5ADE1569CE2BDF, 0d3E928AF3FCA213EA;
	fma.rn.f64 	%fd60, %fd59, %fd58, 0d3EC71DEE62401315;
	fma.rn.f64 	%fd61, %fd60, %fd58, 0d3EFA01997C89EB71;
	fma.rn.f64 	%fd62, %fd61, %fd58, 0d3F2A01A014761F65;
	fma.rn.f64 	%fd63, %fd62, %fd58, 0d3F56C16C1852B7AF;
	fma.rn.f64 	%fd64, %fd63, %fd58, 0d3F81111111122322;
	fma.rn.f64 	%fd65, %fd64, %fd58, 0d3FA55555555502A1;
	fma.rn.f64 	%fd66, %fd65, %fd58, 0d3FC5555555555511;
	fma.rn.f64 	%fd67, %fd66, %fd58, 0d3FE000000000000B;
	fma.rn.f64 	%fd68, %fd67, %fd58, 0d3FF0000000000000;
	fma.rn.f64 	%fd69, %fd68, %fd58, 0d3FF0000000000000;
	{
	.reg .b32 %temp; 
	mov.b64 	{%r54, %temp}, %fd69;
	}
	{
	.reg .b32 %temp; 
	mov.b64 	{%temp, %r55}, %fd69;
	}
	shl.b32 	%r294, %r53, 20;
	add.s32 	%r295, %r294, %r55;
	mov.b64 	%fd83, {%r54, %r295};
	{
	.reg .b32 %temp; 
	mov.b64 	{%temp, %r296}, %fd5;
	}
	mov.b32 	%f196, %r296;
	abs.f32 	%f8, %f196;
	setp.lt.f32 	%p56, %f8, 0f4086232B;
	@%p56 bra 	$L__BB2_53;
	setp.lt.f64 	%p57, %fd5, 0d0000000000000000;
	add.f64 	%fd70, %fd5, 0d7FF0000000000000;
	selp.f64 	%fd83, 0d0000000000000000, %fd70, %p57;
	setp.geu.f32 	%p58, %f8, 0f40874800;
	@%p58 bra 	$L__BB2_53;
	shr.u32 	%r297, %r53, 31;
	add.s32 	%r298, %r53, %r297;
	shr.s32 	%r299, %r298, 1;
	shl.b32 	%r300, %r299, 20;
	add.s32 	%r301, %r55, %r300;
	mov.b64 	%fd71, {%r54, %r301};
	sub.s32 	%r302, %r53, %r299;
	shl.b32 	%r303, %r302, 20;
	add.s32 	%r304, %r303, 1072693248;
	mov.b32 	%r305, 0;
	mov.b64 	%fd72, {%r305, %r304};
	mul.f64 	%fd83, %fd72, %fd71;
$L__BB2_53:
	cvt.rn.f64.s32 	%fd73, %r51;
	mul.f64 	%fd74, %fd83, %fd73;
	div.rn.f64 	%fd75, %fd74, 0d401921FB54442D18;
	add.f64 	%fd87, %fd87, %fd75;
	add.s32 	%r306, %r50, %r43;
	ld.shared.u32 	%r307, [%r306];
	cvt.rn.f64.s32 	%fd76, %r307;
	mul.f64 	%fd77, %fd83, %fd76;
	div.rn.f64 	%fd78, %fd77, 0d401921FB54442D18;
	add.f64 	%fd88, %fd88, %fd78;
	add.s32 	%r319, %r319, 1;
	setp.eq.s32 	%p59, %r319, %r68;
	@%p59 bra 	$L__BB2_64;
	bra.uni 	$L__BB2_45;
$L__BB2_54:
	not.b32 	%r321, %r6;
	cvt.rn.f32.s32 	%f16, %r46;
	abs.f32 	%f17, %f16;
	setp.lt.f32 	%p27, %f17, 0f00800000;
	mul.f32 	%f19, %f17, 0f4B800000;
	selp.f32 	%f20, %f19, %f17, %p27;
	mov.b32 	%r241, %f20;
	add.s32 	%r242, %r241, -1060439283;
	and.b32  	%r243, %r242, -8388608;
	sub.s32 	%r244, %r241, %r243;
	mov.b32 	%f21, %r244;
	cvt.rn.f32.s32 	%f22, %r243;
	selp.f32 	%f23, 0fC1C00000, 0f00000000, %p27;
	fma.rn.f32 	%f24, %f22, 0f34000000, %f23;
	add.f32 	%f25, %f21, 0fBF800000;
	add.f32 	%f26, %f21, 0f3F800000;
	rcp.approx.ftz.f32 	%f27, %f26;
	add.f32 	%f28, %f25, %f25;
	mul.f32 	%f29, %f28, %f27;
	mul.f32 	%f30, %f29, %f29;
	neg.f32 	%f31, %f29;
	sub.f32 	%f32, %f25, %f29;
	add.f32 	%f33, %f32, %f32;
	fma.rn.f32 	%f34, %f31, %f25, %f33;
	mul.rn.f32 	%f35, %f27, %f34;
	fma.rn.f32 	%f36, %f30, 0f3A2C32E4, 0f3B52E7DB;
	fma.rn.f32 	%f37, %f36, %f30, 0f3C93BB73;
	fma.rn.f32 	%f38, %f37, %f30, 0f3DF6384F;
	mul.rn.f32 	%f39, %f38, %f30;
	fma.rn.f32 	%f40, %f29, 0f3FB8AA3B, %f24;
	mul.f32 	%f41, %f39, 0f40400000;
	sub.f32 	%f42, %f24, %f40;
	fma.rn.f32 	%f43, %f29, 0f3FB8AA3B, %f42;
	fma.rn.f32 	%f44, %f35, 0f3FB8AA3B, %f43;
	fma.rn.f32 	%f45, %f29, 0f32A55E34, %f44;
	fma.rn.f32 	%f46, %f41, %f35, %f45;
	fma.rn.f32 	%f47, %f39, %f29, %f46;
	add.rn.f32 	%f48, %f40, %f47;
	mov.f32 	%f49, 0f40000000;
	mul.rn.f32 	%f50, %f48, %f49;
	cvt.rni.f32.f32 	%f51, %f50;
	sub.f32 	%f52, %f50, %f51;
	neg.f32 	%f53, %f50;
	fma.rn.f32 	%f54, %f48, 0f40000000, %f53;
	neg.f32 	%f55, %f40;
	add.rn.f32 	%f56, %f48, %f55;
	neg.f32 	%f57, %f56;
	add.rn.f32 	%f58, %f47, %f57;
	fma.rn.f32 	%f59, %f58, 0f40000000, %f54;
	add.f32 	%f60, %f52, %f59;
	setp.gt.f32 	%p28, %f51, 0f00000000;
	selp.b32 	%r245, 0, -2097152000, %p28;
	add.rn.f32 	%f61, %f16, %f49;
	add.f32 	%f62, %f16, %f16;
	mov.b32 	%r246, %f62;
	and.b32  	%r247, %r246, 2147483647;
	mov.b32 	%f63, %r247;
	setp.nan.f32 	%p29, %f17, %f17;
	setp.eq.f32 	%p30, %f17, 0f7F800000;
	setp.eq.s32 	%p31, %r46, 0;
	setp.lt.f32 	%p32, %f50, 0f00000000;
	selp.f32 	%f64, 0f00000000, 0f7F800000, %p32;
	abs.f32 	%f65, %f50;
	setp.gt.f32 	%p33, %f65, 0f43180000;
	cvt.rzi.s32.f32 	%r248, %f51;
	shl.b32 	%r249, %r248, 23;
	sub.s32 	%r250, %r249, %r245;
	mov.b32 	%f66, %r250;
	add.s32 	%r251, %r245, 2130706432;
	mov.b32 	%f67, %r251;
	fma.rn.f32 	%f68, %f60, 0f391FCB8E, 0f3AAF85ED;
	fma.rn.f32 	%f69, %f68, %f60, 0f3C1D9856;
	fma.rn.f32 	%f70, %f69, %f60, 0f3D6357BB;
	fma.rn.f32 	%f71, %f70, %f60, 0f3E75FDEC;
	fma.rn.f32 	%f72, %f71, %f60, 0f3F317218;
	fma.rn.f32 	%f73, %f72, %f60, 0f3F800000;
	mul.f32 	%f74, %f73, %f67;
	mul.f32 	%f75, %f74, %f66;
	selp.f32 	%f76, %f64, %f75, %p33;
	selp.f32 	%f77, %f63, %f76, %p30;
	selp.f32 	%f78, %f63, %f77, %p31;
	selp.f32 	%f1, %f61, %f78, %p29;
	shl.b32 	%r252, %r45, 2;
	mov.u32 	%r253, data;
	add.s32 	%r320, %r253, %r252;
	mov.u32 	%r322, %r42;
$L__BB2_55:
	mov.u32 	%r58, %r321;
	ld.shared.u32 	%r60, [%r320];
	add.s32 	%r321, %r58, 1;
	cvt.rn.f32.s32 	%f9, %r321;
	abs.f32 	%f10, %f9;
	setp.eq.s32 	%p34, %r321, 1;
	mov.f32 	%f198, 0f3F800000;
	@%p34 bra 	$L__BB2_60;
	setp.num.f32 	%p35, %f10, %f10;
	@%p35 bra 	$L__BB2_58;
	mov.f32 	%f135, 0f40000000;
	add.rn.f32 	%f198, %f9, %f135;
	bra.uni 	$L__BB2_60;
$L__BB2_58:
	setp.lt.f32 	%p36, %f10, 0f00800000;
	mul.f32 	%f80, %f10, 0f4B800000;
	selp.f32 	%f81, %f80, %f10, %p36;
	mov.b32 	%r254, %f81;
	add.s32 	%r255, %r254, -1060439283;
	and.b32  	%r256, %r255, -8388608;
	sub.s32 	%r257, %r254, %r256;
	mov.b32 	%f82, %r257;
	cvt.rn.f32.s32 	%f83, %r256;
	selp.f32 	%f84, 0fC1C00000, 0f00000000, %p36;
	fma.rn.f32 	%f85, %f83, 0f34000000, %f84;
	add.f32 	%f86, %f82, 0fBF800000;
	add.f32 	%f87, %f82, 0f3F800000;
	rcp.approx.ftz.f32 	%f88, %f87;
	add.f32 	%f89, %f86, %f86;
	mul.f32 	%f90, %f89, %f88;
	mul.f32 	%f91, %f90, %f90;
	neg.f32 	%f92, %f90;
	sub.f32 	%f93, %f86, %f90;
	add.f32 	%f94, %f93, %f93;
	fma.rn.f32 	%f95, %f92, %f86, %f94;
	mul.rn.f32 	%f96, %f88, %f95;
	fma.rn.f32 	%f97, %f91, 0f3A2C32E4, 0f3B52E7DB;
	fma.rn.f32 	%f98, %f97, %f91, 0f3C93BB73;
	fma.rn.f32 	%f99, %f98, %f91, 0f3DF6384F;
	mul.rn.f32 	%f100, %f99, %f91;
	fma.rn.f32 	%f101, %f90, 0f3FB8AA3B, %f85;
	mul.f32 	%f102, %f100, 0f40400000;
	sub.f32 	%f103, %f85, %f101;
	fma.rn.f32 	%f104, %f90, 0f3FB8AA3B, %f103;
	fma.rn.f32 	%f105, %f96, 0f3FB8AA3B, %f104;
	fma.rn.f32 	%f106, %f90, 0f32A55E34, %f105;
	fma.rn.f32 	%f107, %f102, %f96, %f106;
	fma.rn.f32 	%f108, %f100, %f90, %f107;
	add.rn.f32 	%f109, %f101, %f108;
	mov.f32 	%f110, 0f40000000;
	mul.rn.f32 	%f111, %f109, %f110;
	cvt.rni.f32.f32 	%f112, %f111;
	sub.f32 	%f113, %f111, %f112;
	neg.f32 	%f114, %f111;
	fma.rn.f32 	%f115, %f109, 0f40000000, %f114;
	neg.f32 	%f116, %f101;
	add.rn.f32 	%f117, %f109, %f116;
	neg.f32 	%f118, %f117;
	add.rn.f32 	%f119, %f108, %f118;
	fma.rn.f32 	%f120, %f119, 0f40000000, %f115;
	add.f32 	%f121, %f113, %f120;
	setp.gt.f32 	%p37, %f112, 0f00000000;
	selp.b32 	%r258, 0, -2097152000, %p37;
	setp.ne.s32 	%p38, %r58, -1;
	setp.neu.f32 	%p39, %f10, 0f7F800000;
	setp.lt.f32 	%p40, %f111, 0f00000000;
	selp.f32 	%f122, 0f00000000, 0f7F800000, %p40;
	abs.f32 	%f123, %f111;
	setp.gt.f32 	%p41, %f123, 0f43180000;
	cvt.rzi.s32.f32 	%r259, %f112;
	shl.b32 	%r260, %r259, 23;
	sub.s32 	%r261, %r260, %r258;
	mov.b32 	%f124, %r261;
	add.s32 	%r262, %r258, 2130706432;
	mov.b32 	%f125, %r262;
	fma.rn.f32 	%f126, %f121, 0f391FCB8E, 0f3AAF85ED;
	fma.rn.f32 	%f127, %f126, %f121, 0f3C1D9856;
	fma.rn.f32 	%f128, %f127, %f121, 0f3D6357BB;
	fma.rn.f32 	%f129, %f128, %f121, 0f3E75FDEC;
	fma.rn.f32 	%f130, %f129, %f121, 0f3F317218;
	fma.rn.f32 	%f131, %f130, %f121, 0f3F800000;
	mul.f32 	%f132, %f131, %f125;
	mul.f32 	%f133, %f132, %f124;
	selp.f32 	%f198, %f122, %f133, %p41;
	and.pred  	%p42, %p38, %p39;
	@%p42 bra 	$L__BB2_60;
	add.f32 	%f134, %f9, %f9;
	mov.b32 	%r263, %f134;
	and.b32  	%r264, %r263, 2147483647;
	mov.b32 	%f198, %r264;
$L__BB2_60:
	add.f32 	%f136, %f1, %f198;
	cvt.f64.f32 	%fd27, %f136;
	mul.f64 	%fd14, %fd27, 0dBFE0000000000000;
	fma.rn.f64 	%fd28, %fd14, 0d3FF71547652B82FE, 0d4338000000000000;
	{
	.reg .b32 %temp; 
	mov.b64 	{%r62, %temp}, %fd28;
	}
	mov.f64 	%fd29, 0dC338000000000000;
	add.rn.f64 	%fd30, %fd28, %fd29;
	fma.rn.f64 	%fd31, %fd30, 0dBFE62E42FEFA39EF, %fd14;
	fma.rn.f64 	%fd32, %fd30, 0dBC7ABC9E3B39803F, %fd31;
	fma.rn.f64 	%fd33, %fd32, 0d3E5ADE1569CE2BDF, 0d3E928AF3FCA213EA;
	fma.rn.f64 	%fd34, %fd33, %fd32, 0d3EC71DEE62401315;
	fma.rn.f64 	%fd35, %fd34, %fd32, 0d3EFA01997C89EB71;
	fma.rn.f64 	%fd36, %fd35, %fd32, 0d3F2A01A014761F65;
	fma.rn.f64 	%fd37, %fd36, %fd32, 0d3F56C16C1852B7AF;
	fma.rn.f64 	%fd38, %fd37, %fd32, 0d3F81111111122322;
	fma.rn.f64 	%fd39, %fd38, %fd32, 0d3FA55555555502A1;
	fma.rn.f64 	%fd40, %fd39, %fd32, 0d3FC5555555555511;
	fma.rn.f64 	%fd41, %fd40, %fd32, 0d3FE000000000000B;
	fma.rn.f64 	%fd42, %fd41, %fd32, 0d3FF0000000000000;
	fma.rn.f64 	%fd43, %fd42, %fd32, 0d3FF0000000000000;
	{
	.reg .b32 %temp; 
	mov.b64 	{%r63, %temp}, %fd43;
	}
	{
	.reg .b32 %temp; 
	mov.b64 	{%temp, %r64}, %fd43;
	}
	shl.b32 	%r265, %r62, 20;
	add.s32 	%r266, %r265, %r64;
	mov.b64 	%fd86, {%r63, %r266};
	{
	.reg .b32 %temp; 
	mov.b64 	{%temp, %r267}, %fd14;
	}
	mov.b32 	%f137, %r267;
	abs.f32 	%f15, %f137;
	setp.lt.f32 	%p43, %f15, 0f4086232B;
	@%p43 bra 	$L__BB2_63;
	setp.lt.f64 	%p44, %fd14, 0d0000000000000000;
	add.f64 	%fd44, %fd14, 0d7FF0000000000000;
	selp.f64 	%fd86, 0d0000000000000000, %fd44, %p44;
	setp.geu.f32 	%p45, %f15, 0f40874800;
	@%p45 bra 	$L__BB2_63;
	shr.u32 	%r268, %r62, 31;
	add.s32 	%r269, %r62, %r268;
	shr.s32 	%r270, %r269, 1;
	shl.b32 	%r271, %r270, 20;
	add.s32 	%r272, %r64, %r271;
	mov.b64 	%fd45, {%r63, %r272};
	sub.s32 	%r273, %r62, %r270;
	shl.b32 	%r274, %r273, 20;
	add.s32 	%r275, %r274, 1072693248;
	mov.b32 	%r276, 0;
	mov.b64 	%fd46, {%r276, %r275};
	mul.f64 	%fd86, %fd46, %fd45;
$L__BB2_63:
	cvt.rn.f64.s32 	%fd47, %r60;
	mul.f64 	%fd48, %fd86, %fd47;
	div.rn.f64 	%fd49, %fd48, 0d401921FB54442D18;
	add.f64 	%fd87, %fd87, %fd49;
	add.s32 	%r277, %r320, %r43;
	ld.shared.u32 	%r278, [%r277];
	cvt.rn.f64.s32 	%fd50, %r278;
	mul.f64 	%fd51, %fd86, %fd50;
	div.rn.f64 	%fd52, %fd51, 0d401921FB54442D18;
	add.f64 	%fd88, %fd88, %fd52;
	add.s32 	%r322, %r322, 1;
	setp.ne.s32 	%p46, %r322, 0;
	add.s32 	%r320, %r320, 4;
	@%p46 bra 	$L__BB2_55;
$L__BB2_64:
	add.s32 	%r318, %r318, 1;
	setp.ne.s32 	%p60, %r318, %r68;
	@%p60 bra 	$L__BB2_43;
$L__BB2_65:
	ld.param.u64 	%rd39, [_Z21calcGaussianSM_doublePKiPiiiiii_param_1];
	cvta.to.global.u64 	%rd34, %rd39;
	cvt.rzi.s32.f64 	%r308, %fd87;
	add.s32 	%r309, %r1, %r2;
	add.s32 	%r310, %r309, %r6;
	add.s32 	%r311, %r310, %r8;
	mul.wide.s32 	%rd35, %r311, 4;
	add.s64 	%rd36, %rd34, %rd35;
	st.global.u32 	[%rd36], %r308;
	cvt.rzi.s32.f64 	%r312, %fd88;
	mul.lo.s32 	%r313, %r69, %r7;
	mul.wide.s32 	%rd37, %r313, 4;
	add.s64 	%rd38, %rd36, %rd37;
	st.global.u32 	[%rd38], %r312;
	ret;

}
	// .globl	_Z18old_calcGaussianSMPKiPiiiii
.visible .entry _Z18old_calcGaussianSMPKiPiiiii(
	.param .u64 .ptr .align 1 _Z18old_calcGaussianSMPKiPiiiii_param_0,
	.param .u64 .ptr .align 1 _Z18old_calcGaussianSMPKiPiiiii_param_1,
	.param .u32 _Z18old_calcGaussianSMPKiPiiiii_param_2,
	.param .u32 _Z18old_calcGaussianSMPKiPiiiii_param_3,
	.param .u32 _Z18old_calcGaussianSMPKiPiiiii_param_4,
	.param .u32 _Z18old_calcGaussianSMPKiPiiiii_param_5
)
{
	.reg .pred 	%p<48>;
	.reg .b32 	%r<193>;
	.reg .b32 	%f<204>;
	.reg .b64 	%rd<15>;
	.reg .b64 	%fd<73>;

	ld.param.u64 	%rd4, [_Z18old_calcGaussianSMPKiPiiiii_param_0];
	ld.param.u64 	%rd3, [_Z18old_calcGaussianSMPKiPiiiii_param_1];
	ld.param.u32 	%r47, [_Z18old_calcGaussianSMPKiPiiiii_param_2];
	ld.param.u32 	%r46, [_Z18old_calcGaussianSMPKiPiiiii_param_4];
	ld.param.u32 	%r48, [_Z18old_calcGaussianSMPKiPiiiii_param_5];
	cvta.to.global.u64 	%rd1, %rd4;
	mov.u32 	%r49, %ctaid.y;
	mov.u32 	%r50, %ntid.y;
	mov.u32 	%r1, %tid.y;
	mad.lo.s32 	%r2, %r49, %r50, %r1;
	mov.u32 	%r51, %ctaid.x;
	mov.u32 	%r52, %ntid.x;
	mov.u32 	%r3, %tid.x;
	mad.lo.s32 	%r4, %r51, %r52, %r3;
	add.s32 	%r5, %r46, %r47;
	add.s32 	%r6, %r48, %r46;
	cvt.rn.f32.s32 	%f18, %r46;
	mul.f32 	%f1, %f18, 0f3F000000;
	setp.lt.s32 	%p1, %r46, 0;
	@%p1 bra 	$L__BB3_16;
	add.s32 	%r54, %r46, 1;
	and.b32  	%r7, %r54, 15;
	add.s32 	%r8, %r7, -1;
	and.b32  	%r9, %r54, 7;
	add.s32 	%r10, %r9, -1;
	and.b32  	%r11, %r54, -16;
	and.b32  	%r12, %r54, 3;
	mov.b32 	%r183, 0;
$L__BB3_2:
	mov.u32 	%r13, %r183;
	setp.lt.u32 	%p2, %r46, 15;
	add.s32 	%r56, %r13, %r4;
	mad.lo.s32 	%r14, %r56, %r5, %r2;
	add.s32 	%r57, %r13, %r3;
	mad.lo.s32 	%r15, %r57, %r6, %r1;
	mov.b32 	%r186, 0;
	@%p2 bra 	$L__BB3_5;
	mov.b32 	%r184, 0;
$L__BB3_4:
	.pragma "nounroll";
	add.s32 	%r59, %r14, %r184;
	mul.wide.s32 	%rd5, %r59, 4;
	add.s64 	%rd6, %rd1, %rd5;
	ld.global.u32 	%r60, [%rd6];
	add.s32 	%r61, %r15, %r184;
	shl.b32 	%r62, %r61, 2;
	mov.u32 	%r63, data;
	add.s32 	%r64, %r63, %r62;
	st.shared.u32 	[%r64], %r60;
	ld.global.u32 	%r65, [%rd6+4];
	st.shared.u32 	[%r64+4], %r65;
	ld.global.u32 	%r66, [%rd6+8];
	st.shared.u32 	[%r64+8], %r66;
	ld.global.u32 	%r67, [%rd6+12];
	st.shared.u32 	[%r64+12], %r67;
	ld.global.u32 	%r68, [%rd6+16];
	st.shared.u32 	[%r64+16], %r68;
	ld.global.u32 	%r69, [%rd6+20];
	st.shared.u32 	[%r64+20], %r69;
	ld.global.u32 	%r70, [%rd6+24];
	st.shared.u32 	[%r64+24], %r70;
	ld.global.u32 	%r71, [%rd6+28];
	st.shared.u32 	[%r64+28], %r71;
	ld.global.u32 	%r72, [%rd6+32];
	st.shared.u32 	[%r64+32], %r72;
	ld.global.u32 	%r73, [%rd6+36];
	st.shared.u32 	[%r64+36], %r73;
	ld.global.u32 	%r74, [%rd6+40];
	st.shared.u32 	[%r64+40], %r74;
	ld.global.u32 	%r75, [%rd6+44];
	st.shared.u32 	[%r64+44], %r75;
	ld.global.u32 	%r76, [%rd6+48];
	st.shared.u32 	[%r64+48], %r76;
	ld.global.u32 	%r77, [%rd6+52];
	st.shared.u32 	[%r64+52], %r77;
	ld.global.u32 	%r78, [%rd6+56];
	st.shared.u32 	[%r64+56], %r78;
	ld.global.u32 	%r79, [%rd6+60];
	st.shared.u32 	[%r64+60], %r79;
	add.s32 	%r184, %r184, 16;
	setp.ne.s32 	%p3, %r184, %r11;
	mov.u32 	%r186, %r11;
	@%p3 bra 	$L__BB3_4;
$L__BB3_5:
	setp.eq.s32 	%p4, %r7, 0;
	@%p4 bra 	$L__BB3_15;
	setp.lt.u32 	%p5, %r8, 7;
	@%p5 bra 	$L__BB3_8;
	add.s32 	%r80, %r14, %r186;
	mul.wide.s32 	%rd7, %r80, 4;
	add.s64 	%rd8, %rd1, %rd7;
	ld.global.u32 	%r81, [%rd8];
	add.s32 	%r82, %r15, %r186;
	shl.b32 	%r83, %r82, 2;
	mov.u32 	%r84, data;
	add.s32 	%r85, %r84, %r83;
	st.shared.u32 	[%r85], %r81;
	ld.global.u32 	%r86, [%rd8+4];
	st.shared.u32 	[%r85+4], %r86;
	ld.global.u32 	%r87, [%rd8+8];
	st.shared.u32 	[%r85+8], %r87;
	ld.global.u32 	%r88, [%rd8+12];
	st.shared.u32 	[%r85+12], %r88;
	ld.global.u32 	%r89, [%rd8+16];
	st.shared.u32 	[%r85+16], %r89;
	ld.global.u32 	%r90, [%rd8+20];
	st.shared.u32 	[%r85+20], %r90;
	ld.global.u32 	%r91, [%rd8+24];
	st.shared.u32 	[%r85+24], %r91;
	ld.global.u32 	%r92, [%rd8+28];
	st.shared.u32 	[%r85+28], %r92;
	add.s32 	%r186, %r186, 8;
$L__BB3_8:
	setp.eq.s32 	%p6, %r9, 0;
	@%p6 bra 	$L__BB3_15;
	setp.lt.u32 	%p7, %r10, 3;
	@%p7 bra 	$L__BB3_11;
	add.s32 	%r93, %r14, %r186;
	mul.wide.s32 	%rd9, %r93, 4;
	add.s64 	%rd10, %rd1, %rd9;
	ld.global.u32 	%r94, [%rd10];
	add.s32 	%r95, %r15, %r186;
	shl.b32 	%r96, %r95, 2;
	mov.u32 	%r97, data;
	add.s32 	%r98, %r97, %r96;
	st.shared.u32 	[%r98], %r94;
	ld.global.u32 	%r99, [%rd10+4];
	st.shared.u32 	[%r98+4], %r99;
	ld.global.u32 	%r100, [%rd10+8];
	st.shared.u32 	[%r98+8], %r100;
	ld.global.u32 	%r101, [%rd10+12];
	st.shared.u32 	[%r98+12], %r101;
	add.s32 	%r186, %r186, 4;
$L__BB3_11:
	setp.eq.s32 	%p8, %r12, 0;
	@%p8 bra 	$L__BB3_15;
	setp.eq.s32 	%p9, %r12, 1;
	add.s32 	%r102, %r14, %r186;
	mul.wide.s32 	%rd11, %r102, 4;
	add.s64 	%rd2, %rd1, %rd11;
	ld.global.u32 	%r103, [%rd2];
	add.s32 	%r104, %r15, %r186;
	shl.b32 	%r105, %r104, 2;
	mov.u32 	%r106, data;
	add.s32 	%r23, %r106, %r105;
	st.shared.u32 	[%r23], %r103;
	@%p9 bra 	$L__BB3_15;
	setp.eq.s32 	%p10, %r12, 2;
	ld.global.u32 	%r107, [%rd2+4];
	st.shared.u32 	[%r23+4], %r107;
	@%p10 bra 	$L__BB3_15;
	ld.global.u32 	%r108, [%rd2+8];
	st.shared.u32 	[%r23+8], %r108;
$L__BB3_15:
	add.s32 	%r183, %r13, 1;
	setp.ne.s32 	%p11, %r13, %r46;
	@%p11 bra 	$L__BB3_2;
$L__BB3_16:
	setp.lt.s32 	%p12, %r46, 0;
	bar.sync 	0;
	mov.f64 	%fd71, 0d0000000000000000;
	@%p12 bra 	$L__BB3_40;
	neg.s32 	%r25, %r46;
	mov.f64 	%fd71, 0d0000000000000000;
	mov.b32 	%r188, 0;
$L__BB3_18:
	add.s32 	%r110, %r188, %r3;
	mad.lo.s32 	%r27, %r110, %r6, %r1;
	cvt.rn.f32.u32 	%f19, %r188;
	sub.f32 	%f2, %f19, %f1;
	setp.neu.f32 	%p13, %f2, 0f3F800000;
	@%p13 bra 	$L__BB3_29;
	mov.b32 	%r189, 0;
$L__BB3_20:
	mov.u32 	%r29, %r189;
	add.s32 	%r149, %r27, %r29;
	shl.b32 	%r150, %r149, 2;
	mov.u32 	%r151, data;
	add.s32 	%r152, %r151, %r150;
	ld.shared.u32 	%r30, [%r152];
	cvt.rn.f32.u32 	%f143, %r29;
	sub.f32 	%f4, %f143, %f1;
	abs.f32 	%f5, %f4;
	setp.eq.f32 	%p34, %f4, 0f3F800000;
	mov.f32 	%f202, 0f3F800000;
	@%p34 bra 	$L__BB3_25;
	setp.nan.f32 	%p35, %f5, %f5;
	@%p35 bra 	$L__BB3_24;
	setp.lt.f32 	%p36, %f5, 0f00800000;
	mul.f32 	%f144, %f5, 0f4B800000;
	selp.f32 	%f145, %f144, %f5, %p36;
	mov.b32 	%r153, %f145;
	add.s32 	%r154, %r153, -1060439283;
	and.b32  	%r155, %r154, -8388608;
	sub.s32 	%r156, %r153, %r155;
	mov.b32 	%f146, %r156;
	cvt.rn.f32.s32 	%f147, %r155;
	selp.f32 	%f148, 0fC1C00000, 0f00000000, %p36;
	fma.rn.f32 	%f149, %f147, 0f34000000, %f148;
	add.f32 	%f150, %f146, 0fBF800000;
	add.f32 	%f151, %f146, 0f3F800000;
	rcp.approx.ftz.f32 	%f152, %f151;
	add.f32 	%f153, %f150, %f150;
	mul.f32 	%f154, %f153, %f152;
	mul.f32 	%f155, %f154, %f154;
	neg.f32 	%f156, %f154;
	sub.f32 	%f157, %f150, %f154;
	add.f32 	%f158, %f157, %f157;
	fma.rn.f32 	%f159, %f156, %f150, %f158;
	mul.rn.f32 	%f160, %f152, %f159;
	fma.rn.f32 	%f161, %f155, 0f3A2C32E4, 0f3B52E7DB;
	fma.rn.f32 	%f162, %f161, %f155, 0f3C93BB73;
	fma.rn.f32 	%f163, %f162, %f155, 0f3DF6384F;
	mul.rn.f32 	%f164, %f163, %f155;
	fma.rn.f32 	%f165, %f154, 0f3FB8AA3B, %f149;
	mul.f32 	%f166, %f164, 0f40400000;
	sub.f32 	%f167, %f149, %f165;
	fma.rn.f32 	%f168, %f154, 0f3FB8AA3B, %f167;
	fma.rn.f32 	%f169, %f160, 0f3FB8AA3B, %f168;
	fma.rn.f32 	%f170, %f154, 0f32A55E34, %f169;
	fma.rn.f32 	%f171, %f166, %f160, %f170;
	fma.rn.f32 	%f172, %f164, %f154, %f171;
	add.rn.f32 	%f173, %f165, %f172;
	mov.f32 	%f174, 0f40000000;
	mul.rn.f32 	%f175, %f173, %f174;
	cvt.rni.f32.f32 	%f176, %f175;
	sub.f32 	%f177, %f175, %f176;
	neg.f32 	%f178, %f175;
	fma.rn.f32 	%f179, %f173, 0f40000000, %f178;
	neg.f32 	%f180, %f165;
	add.rn.f32 	%f181, %f173, %f180;
	neg.f32 	%f182, %f181;
	add.rn.f32 	%f183, %f172, %f182;
	fma.rn.f32 	%f184, %f183, 0f40000000, %f179;
	add.f32 	%f185, %f177, %f184;
	setp.gt.f32 	%p37, %f176, 0f00000000;
	selp.b32 	%r157, 0, -2097152000, %p37;
	setp.neu.f32 	%p38, %f4, 0f00000000;
	setp.neu.f32 	%p39, %f5, 0f7F800000;
	setp.lt.f32 	%p40, %f175, 0f00000000;
	selp.f32 	%f186, 0f00000000, 0f7F800000, %p40;
	abs.f32 	%f187, %f175;
	setp.gt.f32 	%p41, %f187, 0f43180000;
	cvt.rzi.s32.f32 	%r158, %f176;
	shl.b32 	%r159, %r158, 23;
	sub.s32 	%r160, %r159, %r157;
	mov.b32 	%f188, %r160;
	add.s32 	%r161, %r157, 2130706432;
	mov.b32 	%f189, %r161;
	fma.rn.f32 	%f190, %f185, 0f391FCB8E, 0f3AAF85ED;
	fma.rn.f32 	%f191, %f190, %f185, 0f3C1D9856;
	fma.rn.f32 	%f192, %f191, %f185, 0f3D6357BB;
	fma.rn.f32 	%f193, %f192, %f185, 0f3E75FDEC;
	fma.rn.f32 	%f194, %f193, %f185, 0f3F317218;
	fma.rn.f32 	%f195, %f194, %f185, 0f3F800000;
	mul.f32 	%f196, %f195, %f189;
	mul.f32 	%f197, %f196, %f188;
	selp.f32 	%f202, %f186, %f197, %p41;
	and.pred  	%p42, %p38, %p39;
	@%p42 bra 	$L__BB3_25;
	add.f32 	%f198, %f4, %f4;
	mov.b32 	%r162, %f198;
	and.b32  	%r163, %r162, 2147483647;
	mov.b32 	%f202, %r163;
	bra.uni 	$L__BB3_25;
$L__BB3_24:
	mov.f32 	%f199, 0f40000000;
	add.rn.f32 	%f202, %f4, %f199;
$L__BB3_25:
	add.f32 	%f200, %f202, 0f3F800000;
	cvt.f64.f32 	%fd43, %f200;
	mul.f64 	%fd3, %fd43, 0dBFE0000000000000;
	fma.rn.f64 	%fd44, %fd3, 0d3FF71547652B82FE, 0d4338000000000000;
	{
	.reg .b32 %temp; 
	mov.b64 	{%r31, %temp}, %fd44;
	}
	mov.f64 	%fd45, 0dC338000000000000;
	add.rn.f64 	%fd46, %fd44, %fd45;
	fma.rn.f64 	%fd47, %fd46, 0dBFE62E42FEFA39EF, %fd3;
	fma.rn.f64 	%fd48, %fd46, 0dBC7ABC9E3B39803F, %fd47;
	fma.rn.f64 	%fd49, %fd48, 0d3E5ADE1569CE2BDF, 0d3E928AF3FCA213EA;
	fma.rn.f64 	%fd50, %fd49, %fd48, 0d3EC71DEE62401315;
	fma.rn.f64 	%fd51, %fd50, %fd48, 0d3EFA01997C89EB71;
	fma.rn.f64 	%fd52, %fd51, %fd48, 0d3F2A01A014761F65;
	fma.rn.f64 	%fd53, %fd52, %fd48, 0d3F56C16C1852B7AF;
	fma.rn.f64 	%fd54, %fd53, %fd48, 0d3F81111111122322;
	fma.rn.f64 	%fd55, %fd54, %fd48, 0d3FA55555555502A1;
	fma.rn.f64 	%fd56, %fd55, %fd48, 0d3FC5555555555511;
	fma.rn.f64 	%fd57, %fd56, %fd48, 0d3FE000000000000B;
	fma.rn.f64 	%fd58, %fd57, %fd48, 0d3FF0000000000000;
	fma.rn.f64 	%fd59, %fd58, %fd48, 0d3FF0000000000000;
	{
	.reg .b32 %temp; 
	mov.b64 	{%r32, %temp}, %fd59;
	}
	{
	.reg .b32 %temp; 
	mov.b64 	{%temp, %r33}, %fd59;
	}
	shl.b32 	%r164, %r31, 20;
	add.s32 	%r165, %r164, %r33;
	mov.b64 	%fd68, {%r32, %r165};
	{
	.reg .b32 %temp; 
	mov.b64 	{%temp, %r166}, %fd3;
	}
	mov.b32 	%f201, %r166;
	abs.f32 	%f10, %f201;
	setp.lt.f32 	%p43, %f10, 0f4086232B;
	@%p43 bra 	$L__BB3_28;
	setp.lt.f64 	%p44, %fd3, 0d0000000000000000;
	add.f64 	%fd60, %fd3, 0d7FF0000000000000;
	selp.f64 	%fd68, 0d0000000000000000, %fd60, %p44;
	setp.geu.f32 	%p45, %f10, 0f40874800;
	@%p45 bra 	$L__BB3_28;
	shr.u32 	%r167, %r31, 31;
	add.s32 	%r168, %r31, %r167;
	shr.s32 	%r169, %r168, 1;
	shl.b32 	%r170, %r169, 20;
	add.s32 	%r171, %r33, %r170;
	mov.b64 	%fd61, {%r32, %r171};
	sub.s32 	%r172, %r31, %r169;
	shl.b32 	%r173, %r172, 20;
	add.s32 	%r174, %r173, 1072693248;
	mov.b32 	%r175, 0;
	mov.b64 	%fd62, {%r175, %r174};
	mul.f64 	%fd68, %fd62, %fd61;
$L__BB3_28:
	cvt.rn.f64.s32 	%fd63, %r30;
	mul.f64 	%fd64, %fd68, %fd63;
	div.rn.f64 	%fd65, %fd64, 0d401921FB54442D18;
	add.f64 	%fd71, %fd71, %fd65;
	add.s32 	%r189, %r29, 1;
	setp.eq.s32 	%p46, %r29, %r46;
	@%p46 bra 	$L__BB3_39;
	bra.uni 	$L__BB3_20;
$L__BB3_29:
	abs.f32 	%f20, %f2;
	setp.lt.f32 	%p14, %f20, 0f00800000;
	mul.f32 	%f22, %f20, 0f4B800000;
	selp.f32 	%f23, %f22, %f20, %p14;
	mov.b32 	%r112, %f23;
	add.s32 	%r113, %r112, -1060439283;
	and.b32  	%r114, %r113, -8388608;
	sub.s32 	%r115, %r112, %r114;
	mov.b32 	%f24, %r115;
	cvt.rn.f32.s32 	%f25, %r114;
	selp.f32 	%f26, 0fC1C00000, 0f00000000, %p14;
	fma.rn.f32 	%f27, %f25, 0f34000000, %f26;
	add.f32 	%f28, %f24, 0fBF800000;
	add.f32 	%f29, %f24, 0f3F800000;
	rcp.approx.ftz.f32 	%f30, %f29;
	add.f32 	%f31, %f28, %f28;
	mul.f32 	%f32, %f31, %f30;
	mul.f32 	%f33, %f32, %f32;
	neg.f32 	%f34, %f32;
	sub.f32 	%f35, %f28, %f32;
	add.f32 	%f36, %f35, %f35;
	fma.rn.f32 	%f37, %f34, %f28, %f36;
	mul.rn.f32 	%f38, %f30, %f37;
	fma.rn.f32 	%f39, %f33, 0f3A2C32E4, 0f3B52E7DB;
	fma.rn.f32 	%f40, %f39, %f33, 0f3C93BB73;
	fma.rn.f32 	%f41, %f40, %f33, 0f3DF6384F;
	mul.rn.f32 	%f42, %f41, %f33;
	fma.rn.f32 	%f43, %f32, 0f3FB8AA3B, %f27;
	mul.f32 	%f44, %f42, 0f40400000;
	sub.f32 	%f45, %f27, %f43;
	fma.rn.f32 	%f46, %f32, 0f3FB8AA3B, %f45;
	fma.rn.f32 	%f47, %f38, 0f3FB8AA3B, %f46;
	fma.rn.f32 	%f48, %f32, 0f32A55E34, %f47;
	fma.rn.f32 	%f49, %f44, %f38, %f48;
	fma.rn.f32 	%f50, %f42, %f32, %f49;
	add.rn.f32 	%f51, %f43, %f50;
	mov.f32 	%f52, 0f40000000;
	mul.rn.f32 	%f53, %f51, %f52;
	cvt.rni.f32.f32 	%f54, %f53;
	sub.f32 	%f55, %f53, %f54;
	neg.f32 	%f56, %f53;
	fma.rn.f32 	%f57, %f51, 0f40000000, %f56;
	neg.f32 	%f58, %f43;
	add.rn.f32 	%f59, %f51, %f58;
	neg.f32 	%f60, %f59;
	add.rn.f32 	%f61, %f50, %f60;
	fma.rn.f32 	%f62, %f61, 0f40000000, %f57;
	add.f32 	%f63, %f55, %f62;
	setp.gt.f32 	%p15, %f54, 0f00000000;
	selp.b32 	%r116, 0, -2097152000, %p15;
	add.rn.f32 	%f64, %f2, %f52;
	add.f32 	%f65, %f2, %f2;
	mov.b32 	%r117, %f65;
	and.b32  	%r118, %r117, 2147483647;
	mov.b32 	%f66, %r118;
	setp.nan.f32 	%p16, %f20, %f20;
	setp.eq.f32 	%p17, %f20, 0f7F800000;
	setp.eq.f32 	%p18, %f2, 0f00000000;
	setp.lt.f32 	%p19, %f53, 0f00000000;
	selp.f32 	%f67, 0f00000000, 0f7F800000, %p19;
	abs.f32 	%f68, %f53;
	setp.gt.f32 	%p20, %f68, 0f43180000;
	cvt.rzi.s32.f32 	%r119, %f54;
	shl.b32 	%r120, %r119, 23;
	sub.s32 	%r121, %r120, %r116;
	mov.b32 	%f69, %r121;
	add.s32 	%r122, %r116, 2130706432;
	mov.b32 	%f70, %r122;
	fma.rn.f32 	%f71, %f63, 0f391FCB8E, 0f3AAF85ED;
	fma.rn.f32 	%f72, %f71, %f63, 0f3C1D9856;
	fma.rn.f32 	%f73, %f72, %f63, 0f3D6357BB;
	fma.rn.f32 	%f74, %f73, %f63, 0f3E75FDEC;
	fma.rn.f32 	%f75, %f74, %f63, 0f3F317218;
	fma.rn.f32 	%f76, %f75, %f63, 0f3F800000;
	mul.f32 	%f77, %f76, %f70;
	mul.f32 	%f78, %f77, %f69;
	selp.f32 	%f79, %f67, %f78, %p20;
	selp.f32 	%f80, %f66, %f79, %p17;
	selp.f32 	%f81, %f66, %f80, %p18;
	selp.f32 	%f3, %f64, %f81, %p16;
	shl.b32 	%r123, %r27, 2;
	mov.u32 	%r124, data;
	add.s32 	%r190, %r124, %r123;
	mov.b32 	%r191, -1;
	mov.u32 	%r192, %r25;
$L__BB3_30:
	add.s32 	%r191, %r191, 1;
	ld.shared.u32 	%r39, [%r190];
	cvt.rn.f32.u32 	%f83, %r191;
	sub.f32 	%f11, %f83, %f1;
	abs.f32 	%f12, %f11;
	setp.eq.f32 	%p21, %f11, 0f3F800000;
	mov.f32 	%f203, 0f3F800000;
	@%p21 bra 	$L__BB3_35;
	setp.num.f32 	%p22, %f12, %f12;
	@%p22 bra 	$L__BB3_33;
	mov.f32 	%f139, 0f40000000;
	add.rn.f32 	%f203, %f11, %f139;
	bra.uni 	$L__BB3_35;
$L__BB3_33:
	setp.lt.f32 	%p23, %f12, 0f00800000;
	mul.f32 	%f84, %f12, 0f4B800000;
	selp.f32 	%f85, %f84, %f12, %p23;
	mov.b32 	%r125, %f85;
	add.s32 	%r126, %r125, -1060439283;
	and.b32  	%r127, %r126, -8388608;
	sub.s32 	%r128, %r125, %r127;
	mov.b32 	%f86, %r128;
	cvt.rn.f32.s32 	%f87, %r127;
	selp.f32 	%f88, 0fC1C00000, 0f00000000, %p23;
	fma.rn.f32 	%f89, %f87, 0f34000000, %f88;
	add.f32 	%f90, %f86, 0fBF800000;
	add.f32 	%f91, %f86, 0f3F800000;
	rcp.approx.ftz.f32 	%f92, %f91;
	add.f32 	%f93, %f90, %f90;
	mul.f32 	%f94, %f93, %f92;
	mul.f32 	%f95, %f94, %f94;
	neg.f32 	%f96, %f94;
	sub.f32 	%f97, %f90, %f94;
	add.f32 	%f98, %f97, %f97;
	fma.rn.f32 	%f99, %f96, %f90, %f98;
	mul.rn.f32 	%f100, %f92, %f99;
	fma.rn.f32 	%f101, %f95, 0f3A2C32E4, 0f3B52E7DB;
	fma.rn.f32 	%f102, %f101, %f95, 0f3C93BB73;
	fma.rn.f32 	%f103, %f102, %f95, 0f3DF6384F;
	mul.rn.f32 	%f104, %f103, %f95;
	fma.rn.f32 	%f105, %f94, 0f3FB8AA3B, %f89;
	mul.f32 	%f106, %f104, 0f40400000;
	sub.f32 	%f107, %f89, %f105;
	fma.rn.f32 	%f108, %f94, 0f3FB8AA3B, %f107;
	fma.rn.f32 	%f109, %f100, 0f3FB8AA3B, %f108;
	fma.rn.f32 	%f110, %f94, 0f32A55E34, %f109;
	fma.rn.f32 	%f111, %f106, %f100, %f110;
	fma.rn.f32 	%f112, %f104, %f94, %f111;
	add.rn.f32 	%f113, %f105, %f112;
	mov.f32 	%f114, 0f40000000;
	mul.rn.f32 	%f115, %f113, %f114;
	cvt.rni.f32.f32 	%f116, %f115;
	sub.f32 	%f117, %f115, %f116;
	neg.f32 	%f118, %f115;
	fma.rn.f32 	%f119, %f113, 0f40000000, %f118;
	neg.f32 	%f120, %f105;
	add.rn.f32 	%f121, %f113, %f120;
	neg.f32 	%f122, %f121;
	add.rn.f32 	%f123, %f112, %f122;
	fma.rn.f32 	%f124, %f123, 0f40000000, %f119;
	add.f32 	%f125, %f117, %f124;
	setp.gt.f32 	%p24, %f116, 0f00000000;
	selp.b32 	%r129, 0, -2097152000, %p24;
	setp.neu.f32 	%p25, %f11, 0f00000000;
	setp.neu.f32 	%p26, %f12, 0f7F800000;
	setp.lt.f32 	%p27, %f115, 0f00000000;
	selp.f32 	%f126, 0f00000000, 0f7F800000, %p27;
	abs.f32 	%f127, %f115;
	setp.gt.f32 	%p28, %f127, 0f43180000;
	cvt.rzi.s32.f32 	%r130, %f116;
	shl.b32 	%r131, %r130, 23;
	sub.s32 	%r132, %r131, %r129;
	mov.b32 	%f128, %r132;
	add.s32 	%r133, %r129, 2130706432;
	mov.b32 	%f129, %r133;
	fma.rn.f32 	%f130, %f125, 0f391FCB8E, 0f3AAF85ED;
	fma.rn.f32 	%f131, %f130, %f125, 0f3C1D9856;
	fma.rn.f32 	%f132, %f131, %f125, 0f3D6357BB;
	fma.rn.f32 	%f133, %f132, %f125, 0f3E75FDEC;
	fma.rn.f32 	%f134, %f133, %f125, 0f3F317218;
	fma.rn.f32 	%f135, %f134, %f125, 0f3F800000;
	mul.f32 	%f136, %f135, %f129;
	mul.f32 	%f137, %f136, %f128;
	selp.f32 	%f203, %f126, %f137, %p28;
	and.pred  	%p29, %p25, %p26;
	@%p29 bra 	$L__BB3_35;
	add.f32 	%f138, %f11, %f11;
	mov.b32 	%r134, %f138;
	and.b32  	%r135, %r134, 2147483647;
	mov.b32 	%f203, %r135;
$L__BB3_35:
	add.f32 	%f140, %f3, %f203;
	cvt.f64.f32 	%fd20, %f140;
	mul.f64 	%fd10, %fd20, 0dBFE0000000000000;
	fma.rn.f64 	%fd21, %fd10, 0d3FF71547652B82FE, 0d4338000000000000;
	{
	.reg .b32 %temp; 
	mov.b64 	{%r40, %temp}, %fd21;
	}
	mov.f64 	%fd22, 0dC338000000000000;
	add.rn.f64 	%fd23, %fd21, %fd22;
	fma.rn.f64 	%fd24, %fd23, 0dBFE62E42FEFA39EF, %fd10;
	fma.rn.f64 	%fd25, %fd23, 0dBC7ABC9E3B39803F, %fd24;
	fma.rn.f64 	%fd26, %fd25, 0d3E5ADE1569CE2BDF, 0d3E928AF3FCA213EA;
	fma.rn.f64 	%fd27, %fd26, %fd25, 0d3EC71DEE62401315;
	fma.rn.f64 	%fd28, %fd27, %fd25, 0d3EFA01997C89EB71;
	fma.rn.f64 	%fd29, %fd28, %fd25, 0d3F2A01A014761F65;
	fma.rn.f64 	%fd30, %fd29, %fd25, 0d3F56C16C1852B7AF;
	fma.rn.f64 	%fd31, %fd30, %fd25, 0d3F81111111122322;
	fma.rn.f64 	%fd32, %fd31, %fd25, 0d3FA55555555502A1;
	fma.rn.f64 	%fd33, %fd32, %fd25, 0d3FC5555555555511;
	fma.rn.f64 	%fd34, %fd33, %fd25, 0d3FE000000000000B;
	fma.rn.f64 	%fd35, %fd34, %fd25, 0d3FF0000000000000;
	fma.rn.f64 	%fd36, %fd35, %fd25, 0d3FF0000000000000;
	{
	.reg .b32 %temp; 
	mov.b64 	{%r41, %temp}, %fd36;
	}
	{
	.reg .b32 %temp; 
	mov.b64 	{%temp, %r42}, %fd36;
	}
	shl.b32 	%r136, %r40, 20;
	add.s32 	%r137, %r136, %r42;
	mov.b64 	%fd70, {%r41, %r137};
	{
	.reg .b32 %temp; 
	mov.b64 	{%temp, %r138}, %fd10;
	}
	mov.b32 	%f141, %r138;
	abs.f32 	%f17, %f141;
	setp.lt.f32 	%p30, %f17, 0f4086232B;
	@%p30 bra 	$L__BB3_38;
	setp.lt.f64 	%p31, %fd10, 0d0000000000000000;
	add.f64 	%fd37, %fd10, 0d7FF0000000000000;
	selp.f64 	%fd70, 0d0000000000000000, %fd37, %p31;
	setp.geu.f32 	%p32, %f17, 0f40874800;
	@%p32 bra 	$L__BB3_38;
	shr.u32 	%r139, %r40, 31;
	add.s32 	%r140, %r40, %r139;
	shr.s32 	%r141, %r140, 1;
	shl.b32 	%r142, %r141, 20;
	add.s32 	%r143, %r42, %r142;
	mov.b64 	%fd38, {%r41, %r143};
	sub.s32 	%r144, %r40, %r141;
	shl.b32 	%r145, %r144, 20;
	add.s32 	%r146, %r145, 1072693248;
	mov.b32 	%r147, 0;
	mov.b64 	%fd39, {%r147, %r146};
	mul.f64 	%fd70, %fd39, %fd38;
$L__BB3_38:
	cvt.rn.f64.s32 	%fd40, %r39;
	mul.f64 	%fd41, %fd70, %fd40;
	div.rn.f64 	%fd42, %fd41, 0d401921FB54442D18;
	add.f64 	%fd71, %fd71, %fd42;
	add.s32 	%r192, %r192, 1;
	add.s32 	%r190, %r190, 4;
	setp.ne.s32 	%p33, %r192, 1;
	@%p33 bra 	$L__BB3_30;
$L__BB3_39:
	add.s32 	%r45, %r188, 1;
	setp.ne.s32 	%p47, %r188, %r46;
	mov.u32 	%r188, %r45;
	@%p47 bra 	$L__BB3_18;
$L__BB3_40:
	shr.u32 	%r176, %r46, 31;
	add.s32 	%r177, %r46, %r176;
	shr.s32 	%r178, %r177, 1;
	cvta.to.global.u64 	%rd12, %rd3;
	cvt.rzi.s32.f64 	%r179, %fd71;
	add.s32 	%r180, %r178, %r2;
	add.s32 	%r181, %r178, %r4;
	mad.lo.s32 	%r182, %r181, %r5, %r180;
	mul.wide.s32 	%rd13, %r182, 4;
	add.s64 	%rd14, %rd12, %rd13;
	st.global.u32 	[%rd14], %r179;
	ret;

}
	// .globl	_Z21calcGaussian_fixed_SMPKiPiiiii
.visible .entry _Z21calcGaussian_fixed_SMPKiPiiiii(
	.param .u64 .ptr .align 1 _Z21calcGaussian_fixed_SMPKiPiiiii_param_0,
	.param .u64 .ptr .align 1 _Z21calcGaussian_fixed_SMPKiPiiiii_param_1,
	.param .u32 _Z21calcGaussian_fixed_SMPKiPiiiii_param_2,
	.param .u32 _Z21calcGaussian_fixed_SMPKiPiiiii_param_3,
	.param .u32 _Z21calcGaussian_fixed_SMPKiPiiiii_param_4,
	.param .u32 _Z21calcGaussian_fixed_SMPKiPiiiii_param_5
)
{
	.reg .pred 	%p<48>;
	.reg .b32 	%r<195>;
	.reg .b32 	%f<219>;
	.reg .b64 	%rd<15>;
	.reg .b64 	%fd<63>;
	// demoted variable
	.shared .align 4 .b8 _ZZ21calcGaussian_fixed_SMPKiPiiiiiE4data[7056];
	ld.param.u64 	%rd4, [_Z21calcGaussian_fixed_SMPKiPiiiii_param_0];
	ld.param.u64 	%rd3, [_Z21calcGaussian_fixed_SMPKiPiiiii_param_1];
	ld.param.u32 	%r46, [_Z21calcGaussian_fixed_SMPKiPiiiii_param_2];
	ld.param.u32 	%r47, [_Z21calcGaussian_fixed_SMPKiPiiiii_param_4];
	ld.param.u32 	%r48, [_Z21calcGaussian_fixed_SMPKiPiiiii_param_5];
	cvta.to.global.u64 	%rd1, %rd4;
	mov.u32 	%r49, %ctaid.y;
	mov.u32 	%r50, %ntid.y;
	mov.u32 	%r1, %tid.y;
	mad.lo.s32 	%r2, %r49, %r50, %r1;
	mov.u32 	%r51, %ctaid.x;
	mov.u32 	%r52, %ntid.x;
	mov.u32 	%r3, %tid.x;
	mad.lo.s32 	%r4, %r51, %r52, %r3;
	add.s32 	%r5, %r48, %r47;
	cvt.rn.f32.s32 	%f25, %r47;
	mul.f32 	%f1, %f25, 0f3F000000;
	setp.lt.s32 	%p1, %r47, 0;
	@%p1 bra 	$L__BB4_16;
	add.s32 	%r6, %r47, %r46;
	add.s32 	%r54, %r47, 1;
	and.b32  	%r7, %r54, 15;
	add.s32 	%r8, %r7, -1;
	and.b32  	%r9, %r54, 7;
	add.s32 	%r10, %r9, -1;
	and.b32  	%r11, %r54, -16;
	and.b32  	%r12, %r54, 3;
	mov.b32 	%r185, 0;
$L__BB4_2:
	mov.u32 	%r13, %r185;
	setp.lt.u32 	%p2, %r47, 15;
	add.s32 	%r56, %r13, %r4;
	mad.lo.s32 	%r14, %r56, %r6, %r2;
	add.s32 	%r57, %r13, %r3;
	mad.lo.s32 	%r15, %r57, %r5, %r1;
	mov.b32 	%r188, 0;
	@%p2 bra 	$L__BB4_5;
	mov.b32 	%r186, 0;
$L__BB4_4:
	.pragma "nounroll";
	add.s32 	%r59, %r14, %r186;
	mul.wide.s32 	%rd5, %r59, 4;
	add.s64 	%rd6, %rd1, %rd5;
	ld.global.u32 	%r60, [%rd6];
	add.s32 	%r61, %r15, %r186;
	shl.b32 	%r62, %r61, 2;
	mov.u32 	%r63, _ZZ21calcGaussian_fixed_SMPKiPiiiiiE4data;
	add.s32 	%r64, %r63, %r62;
	st.shared.u32 	[%r64], %r60;
	ld.global.u32 	%r65, [%rd6+4];
	st.shared.u32 	[%r64+4], %r65;
	ld.global.u32 	%r66, [%rd6+8];
	st.shared.u32 	[%r64+8], %r66;
	ld.global.u32 	%r67, [%rd6+12];
	st.shared.u32 	[%r64+12], %r67;
	ld.global.u32 	%r68, [%rd6+16];
	st.shared.u32 	[%r64+16], %r68;
	ld.global.u32 	%r69, [%rd6+20];
	st.shared.u32 	[%r64+20], %r69;
	ld.global.u32 	%r70, [%rd6+24];
	st.shared.u32 	[%r64+24], %r70;
	ld.global.u32 	%r71, [%rd6+28];
	st.shared.u32 	[%r64+28], %r71;
	ld.global.u32 	%r72, [%rd6+32];
	st.shared.u32 	[%r64+32], %r72;
	ld.global.u32 	%r73, [%rd6+36];
	st.shared.u32 	[%r64+36], %r73;
	ld.global.u32 	%r74, [%rd6+40];
	st.shared.u32 	[%r64+40], %r74;
	ld.global.u32 	%r75, [%rd6+44];
	st.shared.u32 	[%r64+44], %r75;
	ld.global.u32 	%r76, [%rd6+48];
	st.shared.u32 	[%r64+48], %r76;
	ld.global.u32 	%r77, [%rd6+52];
	st.shared.u32 	[%r64+52], %r77;
	ld.global.u32 	%r78, [%rd6+56];
	st.shared.u32 	[%r64+56], %r78;
	ld.global.u32 	%r79, [%rd6+60];
	st.shared.u32 	[%r64+60], %r79;
	add.s32 	%r186, %r186, 16;
	setp.ne.s32 	%p3, %r186, %r11;
	mov.u32 	%r188, %r11;
	@%p3 bra 	$L__BB4_4;
$L__BB4_5:
	setp.eq.s32 	%p4, %r7, 0;
	@%p4 bra 	$L__BB4_15;
	setp.lt.u32 	%p5, %r8, 7;
	@%p5 bra 	$L__BB4_8;
	add.s32 	%r80, %r14, %r188;
	mul.wide.s32 	%rd7, %r80, 4;
	add.s64 	%rd8, %rd1, %rd7;
	ld.global.u32 	%r81, [%rd8];
	add.s32 	%r82, %r15, %r188;
	shl.b32 	%r83, %r82, 2;
	mov.u32 	%r84, _ZZ21calcGaussian_fixed_SMPKiPiiiiiE4data;
	add.s32 	%r85, %r84, %r83;
	st.shared.u32 	[%r85], %r81;
	ld.global.u32 	%r86, [%rd8+4];
	st.shared.u32 	[%r85+4], %r86;
	ld.global.u32 	%r87, [%rd8+8];
	st.shared.u32 	[%r85+8], %r87;
	ld.global.u32 	%r88, [%rd8+12];
	st.shared.u32 	[%r85+12], %r88;
	ld.global.u32 	%r89, [%rd8+16];
	st.shared.u32 	[%r85+16], %r89;
	ld.global.u32 	%r90, [%rd8+20];
	st.shared.u32 	[%r85+20], %r90;
	ld.global.u32 	%r91, [%rd8+24];
	st.shared.u32 	[%r85+24], %r91;
	ld.global.u32 	%r92, [%rd8+28];
	st.shared.u32 	[%r85+28], %r92;
	add.s32 	%r188, %r188, 8;
$L__BB4_8:
	setp.eq.s32 	%p6, %r9, 0;
	@%p6 bra 	$L__BB4_15;
	setp.lt.u32 	%p7, %r10, 3;
	@%p7 bra 	$L__BB4_11;
	add.s32 	%r93, %r14, %r188;
	mul.wide.s32 	%rd9, %r93, 4;
	add.s64 	%rd10, %rd1, %rd9;
	ld.global.u32 	%r94, [%rd10];
	add.s32 	%r95, %r15, %r188;
	shl.b32 	%r96, %r95, 2;
	mov.u32 	%r97, _ZZ21calcGaussian_fixed_SMPKiPiiiiiE4data;
	add.s32 	%r98, %r97, %r96;
	st.shared.u32 	[%r98], %r94;
	ld.global.u32 	%r99, [%rd10+4];
	st.shared.u32 	[%r98+4], %r99;
	ld.global.u32 	%r100, [%rd10+8];
	st.shared.u32 	[%r98+8], %r100;
	ld.global.u32 	%r101, [%rd10+12];
	st.shared.u32 	[%r98+12], %r101;
	add.s32 	%r188, %r188, 4;
$L__BB4_11:
	setp.eq.s32 	%p8, %r12, 0;
	@%p8 bra 	$L__BB4_15;
	setp.eq.s32 	%p9, %r12, 1;
	add.s32 	%r102, %r14, %r188;
	mul.wide.s32 	%rd11, %r102, 4;
	add.s64 	%rd2, %rd1, %rd11;
	ld.global.u32 	%r103, [%rd2];
	add.s32 	%r104, %r15, %r188;
	shl.b32 	%r105, %r104, 2;
	mov.u32 	%r106, _ZZ21calcGaussian_fixed_SMPKiPiiiiiE4data;
	add.s32 	%r23, %r106, %r105;
	st.shared.u32 	[%r23], %r103;
	@%p9 bra 	$L__BB4_15;
	setp.eq.s32 	%p10, %r12, 2;
	ld.global.u32 	%r107, [%rd2+4];
	st.shared.u32 	[%r23+4], %r107;
	@%p10 bra 	$L__BB4_15;
	ld.global.u32 	%r108, [%rd2+8];
	st.shared.u32 	[%r23+8], %r108;
$L__BB4_15:
	add.s32 	%r185, %r13, 1;
	setp.ne.s32 	%p11, %r13, %r47;
	@%p11 bra 	$L__BB4_2;
$L__BB4_16:
	setp.lt.s32 	%p12, %r47, 0;
	bar.sync 	0;
	mov.f32 	%f217, 0f00000000;
	@%p12 bra 	$L__BB4_40;
	neg.s32 	%r25, %r47;
	mov.f32 	%f217, 0f00000000;
	mov.b32 	%r190, 0;
$L__BB4_18:
	add.s32 	%r110, %r190, %r3;
	mad.lo.s32 	%r27, %r110, %r5, %r1;
	cvt.rn.f32.u32 	%f28, %r190;
	sub.f32 	%f3, %f28, %f1;
	setp.neu.f32 	%p13, %f3, 0f3F800000;
	@%p13 bra 	$L__BB4_29;
	mov.b32 	%r191, 0;
$L__BB4_20:
	mov.u32 	%r29, %r191;
	add.s32 	%r149, %r27, %r29;
	shl.b32 	%r150, %r149, 2;
	mov.u32 	%r151, _ZZ21calcGaussian_fixed_SMPKiPiiiiiE4data;
	add.s32 	%r152, %r151, %r150;
	ld.shared.u32 	%r30, [%r152];
	cvt.rn.f32.u32 	%f152, %r29;
	sub.f32 	%f6, %f152, %f1;
	abs.f32 	%f7, %f6;
	setp.eq.f32 	%p34, %f6, 0f3F800000;
	mov.f32 	%f214, 0f3F800000;
	@%p34 bra 	$L__BB4_25;
	setp.nan.f32 	%p35, %f7, %f7;
	@%p35 bra 	$L__BB4_24;
	setp.lt.f32 	%p36, %f7, 0f00800000;
	mul.f32 	%f153, %f7, 0f4B800000;
	selp.f32 	%f154, %f153, %f7, %p36;
	mov.b32 	%r153, %f154;
	add.s32 	%r154, %r153, -1060439283;
	and.b32  	%r155, %r154, -8388608;
	sub.s32 	%r156, %r153, %r155;
	mov.b32 	%f155, %r156;
	cvt.rn.f32.s32 	%f156, %r155;
	selp.f32 	%f157, 0fC1C00000, 0f00000000, %p36;
	fma.rn.f32 	%f158, %f156, 0f34000000, %f157;
	add.f32 	%f159, %f155, 0fBF800000;
	add.f32 	%f160, %f155, 0f3F800000;
	rcp.approx.ftz.f32 	%f161, %f160;
	add.f32 	%f162, %f159, %f159;
	mul.f32 	%f163, %f162, %f161;
	mul.f32 	%f164, %f163, %f163;
	neg.f32 	%f165, %f163;
	sub.f32 	%f166, %f159, %f163;
	add.f32 	%f167, %f166, %f166;
	fma.rn.f32 	%f168, %f165, %f159, %f167;
	mul.rn.f32 	%f169, %f161, %f168;
	fma.rn.f32 	%f170, %f164, 0f3A2C32E4, 0f3B52E7DB;
	fma.rn.f32 	%f171, %f170, %f164, 0f3C93BB73;
	fma.rn.f32 	%f172, %f171, %f164, 0f3DF6384F;
	mul.rn.f32 	%f173, %f172, %f164;
	fma.rn.f32 	%f174, %f163, 0f3FB8AA3B, %f158;
	mul.f32 	%f175, %f173, 0f40400000;
	sub.f32 	%f176, %f158, %f174;
	fma.rn.f32 	%f177, %f163, 0f3FB8AA3B, %f176;
	fma.rn.f32 	%f178, %f169, 0f3FB8AA3B, %f177;
	fma.rn.f32 	%f179, %f163, 0f32A55E34, %f178;
	fma.rn.f32 	%f180, %f175, %f169, %f179;
	fma.rn.f32 	%f181, %f173, %f163, %f180;
	add.rn.f32 	%f182, %f174, %f181;
	mov.f32 	%f183, 0f40000000;
	mul.rn.f32 	%f184, %f182, %f183;
	cvt.rni.f32.f32 	%f185, %f184;
	sub.f32 	%f186, %f184, %f185;
	neg.f32 	%f187, %f184;
	fma.rn.f32 	%f188, %f182, 0f40000000, %f187;
	neg.f32 	%f189, %f174;
	add.rn.f32 	%f190, %f182, %f189;
	neg.f32 	%f191, %f190;
	add.rn.f32 	%f192, %f181, %f191;
	fma.rn.f32 	%f193, %f192, 0f40000000, %f188;
	add.f32 	%f194, %f186, %f193;
	setp.gt.f32 	%p37, %f185, 0f00000000;
	selp.b32 	%r157, 0, -2097152000, %p37;
	setp.neu.f32 	%p38, %f6, 0f00000000;
	setp.neu.f32 	%p39, %f7, 0f7F800000;
	setp.lt.f32 	%p40, %f184, 0f00000000;
	selp.f32 	%f195, 0f00000000, 0f7F800000, %p40;
	abs.f32 	%f196, %f184;
	setp.gt.f32 	%p41, %f196, 0f43180000;
	cvt.rzi.s32.f32 	%r158, %f185;
	shl.b32 	%r159, %r158, 23;
	sub.s32 	%r160, %r159, %r157;
	mov.b32 	%f197, %r160;
	add.s32 	%r161, %r157, 2130706432;
	mov.b32 	%f198, %r161;
	fma.rn.f32 	%f199, %f194, 0f391FCB8E, 0f3AAF85ED;
	fma.rn.f32 	%f200, %f199, %f194, 0f3C1D9856;
	fma.rn.f32 	%f201, %f200, %f194, 0f3D6357BB;
	fma.rn.f32 	%f202, %f201, %f194, 0f3E75FDEC;
	fma.rn.f32 	%f203, %f202, %f194, 0f3F317218;
	fma.rn.f32 	%f204, %f203, %f194, 0f3F800000;
	mul.f32 	%f205, %f204, %f198;
	mul.f32 	%f206, %f205, %f197;
	selp.f32 	%f214, %f195, %f206, %p41;
	and.pred  	%p42, %p38, %p39;
	@%p42 bra 	$L__BB4_25;
	add.f32 	%f207, %f6, %f6;
	mov.b32 	%r162, %f207;
	and.b32  	%r163, %r162, 2147483647;
	mov.b32 	%f214, %r163;
	bra.uni 	$L__BB4_25;
$L__BB4_24:
	mov.f32 	%f208, 0f40000000;
	add.rn.f32 	%f214, %f6, %f208;
$L__BB4_25:
	add.f32 	%f209, %f214, 0f3F800000;
	cvt.f64.f32 	%fd36, %f209;
	mul.f64 	%fd1, %fd36, 0dBFE0000000000000;
	fma.rn.f64 	%fd37, %fd1, 0d3FF71547652B82FE, 0d4338000000000000;
	{
	.reg .b32 %temp; 
	mov.b64 	{%r31, %temp}, %fd37;
	}
	mov.f64 	%fd38, 0dC338000000000000;
	add.rn.f64 	%fd39, %fd37, %fd38;
	fma.rn.f64 	%fd40, %fd39, 0dBFE62E42FEFA39EF, %fd1;
	fma.rn.f64 	%fd41, %fd39, 0dBC7ABC9E3B39803F, %fd40;
	fma.rn.f64 	%fd42, %fd41, 0d3E5ADE1569CE2BDF, 0d3E928AF3FCA213EA;
	fma.rn.f64 	%fd43, %fd42, %fd41, 0d3EC71DEE62401315;
	fma.rn.f64 	%fd44, %fd43, %fd41, 0d3EFA01997C89EB71;
	fma.rn.f64 	%fd45, %fd44, %fd41, 0d3F2A01A014761F65;
	fma.rn.f64 	%fd46, %fd45, %fd41, 0d3F56C16C1852B7AF;
	fma.rn.f64 	%fd47, %fd46, %fd41, 0d3F81111111122322;
	fma.rn.f64 	%fd48, %fd47, %fd41, 0d3FA55555555502A1;
	fma.rn.f64 	%fd49, %fd48, %fd41, 0d3FC5555555555511;
	fma.rn.f64 	%fd50, %fd49, %fd41, 0d3FE000000000000B;
	fma.rn.f64 	%fd51, %fd50, %fd41, 0d3FF0000000000000;
	fma.rn.f64 	%fd52, %fd51, %fd41, 0d3FF0000000000000;
	{
	.reg .b32 %temp; 
	mov.b64 	{%r32, %temp}, %fd52;
	}
	{
	.reg .b32 %temp; 
	mov.b64 	{%temp, %r33}, %fd52;
	}
	shl.b32 	%r164, %r31, 20;
	add.s32 	%r165, %r164, %r33;
	mov.b64 	%fd61, {%r32, %r165};
	{
	.reg .b32 %temp; 
	mov.b64 	{%temp, %r166}, %fd1;
	}
	mov.b32 	%f210, %r166;
	abs.f32 	%f12, %f210;
	setp.lt.f32 	%p43, %f12, 0f4086232B;
	@%p43 bra 	$L__BB4_28;
	setp.lt.f64 	%p44, %fd1, 0d0000000000000000;
	add.f64 	%fd53, %fd1, 0d7FF0000000000000;
	selp.f64 	%fd61, 0d0000000000000000, %fd53, %p44;
	setp.geu.f32 	%p45, %f12, 0f40874800;
	@%p45 bra 	$L__BB4_28;
	shr.u32 	%r167, %r31, 31;
	add.s32 	%r168, %r31, %r167;
	shr.s32 	%r169, %r168, 1;
	shl.b32 	%r170, %r169, 20;
	add.s32 	%r171, %r33, %r170;
	mov.b64 	%fd54, {%r32, %r171};
	sub.s32 	%r172, %r31, %r169;
	shl.b32 	%r173, %r172, 20;
	add.s32 	%r174, %r173, 1072693248;
	mov.b32 	%r175, 0;
	mov.b64 	%fd55, {%r175, %r174};
	mul.f64 	%fd61, %fd55, %fd54;
$L__BB4_28:
	cvt.rn.f64.s32 	%fd56, %r30;
	mul.f64 	%fd57, %fd61, %fd56;
	div.rn.f64 	%fd58, %fd57, 0d401921FB54442D18;
	cvt.f64.f32 	%fd59, %f217;
	add.f64 	%fd60, %fd58, %fd59;
	cvt.rn.f32.f64 	%f217, %fd60;
	add.s32 	%r191, %r29, 1;
	setp.eq.s32 	%p46, %r29, %r47;
	@%p46 bra 	$L__BB4_39;
	bra.uni 	$L__BB4_20;
$L__BB4_29:
	abs.f32 	%f29, %f3;
	setp.lt.f32 	%p14, %f29, 0f00800000;
	mul.f32 	%f31, %f29, 0f4B800000;
	selp.f32 	%f32, %f31, %f29, %p14;
	mov.b32 	%r112, %f32;
	add.s32 	%r113, %r112, -1060439283;
	and.b32  	%r114, %r113, -8388608;
	sub.s32 	%r115, %r112, %r114;
	mov.b32 	%f33, %r115;
	cvt.rn.f32.s32 	%f34, %r114;
	selp.f32 	%f35, 0fC1C00000, 0f00000000, %p14;
	fma.rn.f32 	%f36, %f34, 0f34000000, %f35;
	add.f32 	%f37, %f33, 0fBF800000;
	add.f32 	%f38, %f33, 0f3F800000;
	rcp.approx.ftz.f32 	%f39, %f38;
	add.f32 	%f40, %f37, %f37;
	mul.f32 	%f41, %f40, %f39;
	mul.f32 	%f42, %f41, %f41;
	neg.f32 	%f43, %f41;
	sub.f32 	%f44, %f37, %f41;
	add.f32 	%f45, %f44, %f44;
	fma.rn.f32 	%f46, %f43, %f37, %f45;
	mul.rn.f32 	%f47, %f39, %f46;
	fma.rn.f32 	%f48, %f42, 0f3A2C32E4, 0f3B52E7DB;
	fma.rn.f32 	%f49, %f48, %f42, 0f3C93BB73;
	fma.rn.f32 	%f50, %f49, %f42, 0f3DF6384F;
	mul.rn.f32 	%f51, %f50, %f42;
	fma.rn.f32 	%f52, %f41, 0f3FB8AA3B, %f36;
	mul.f32 	%f53, %f51, 0f40400000;
	sub.f32 	%f54, %f36, %f52;
	fma.rn.f32 	%f55, %f41, 0f3FB8AA3B, %f54;
	fma.rn.f32 	%f56, %f47, 0f3FB8AA3B, %f55;
	fma.rn.f32 	%f57, %f41, 0f32A55E34, %f56;
	fma.rn.f32 	%f58, %f53, %f47, %f57;
	fma.rn.f32 	%f59, %f51, %f41, %f58;
	add.rn.f32 	%f60, %f52, %f59;
	mov.f32 	%f61, 0f40000000;
	mul.rn.f32 	%f62, %f60, %f61;
	cvt.rni.f32.f32 	%f63, %f62;
	sub.f32 	%f64, %f62, %f63;
	neg.f32 	%f65, %f62;
	fma.rn.f32 	%f66, %f60, 0f40000000, %f65;
	neg.f32 	%f67, %f52;
	add.rn.f32 	%f68, %f60, %f67;
	neg.f32 	%f69, %f68;
	add.rn.f32 	%f70, %f59, %f69;
	fma.rn.f32 	%f71, %f70, 0f40000000, %f66;
	add.f32 	%f72, %f64, %f71;
	setp.gt.f32 	%p15, %f63, 0f00000000;
	selp.b32 	%r116, 0, -2097152000, %p15;
	add.rn.f32 	%f73, %f3, %f61;
	add.f32 	%f74, %f3, %f3;
	mov.b32 	%r117, %f74;
	and.b32  	%r118, %r117, 2147483647;
	mov.b32 	%f75, %r118;
	setp.nan.f32 	%p16, %f29, %f29;
	setp.eq.f32 	%p17, %f29, 0f7F800000;
	setp.eq.f32 	%p18, %f3, 0f00000000;
	setp.lt.f32 	%p19, %f62, 0f00000000;
	selp.f32 	%f76, 0f00000000, 0f7F800000, %p19;
	abs.f32 	%f77, %f62;
	setp.gt.f32 	%p20, %f77, 0f43180000;
	cvt.rzi.s32.f32 	%r119, %f63;
	shl.b32 	%r120, %r119, 23;
	sub.s32 	%r121, %r120, %r116;
	mov.b32 	%f78, %r121;
	add.s32 	%r122, %r116, 2130706432;
	mov.b32 	%f79, %r122;
	fma.rn.f32 	%f80, %f72, 0f391FCB8E, 0f3AAF85ED;
	fma.rn.f32 	%f81, %f80, %f72, 0f3C1D9856;
	fma.rn.f32 	%f82, %f81, %f72, 0f3D6357BB;
	fma.rn.f32 	%f83, %f82, %f72, 0f3E75FDEC;
	fma.rn.f32 	%f84, %f83, %f72, 0f3F317218;
	fma.rn.f32 	%f85, %f84, %f72, 0f3F800000;
	mul.f32 	%f86, %f85, %f79;
	mul.f32 	%f87, %f86, %f78;
	selp.f32 	%f88, %f76, %f87, %p20;
	selp.f32 	%f89, %f75, %f88, %p17;
	selp.f32 	%f90, %f75, %f89, %p18;
	selp.f32 	%f4, %f73, %f90, %p16;
	shl.b32 	%r123, %r27, 2;
	mov.u32 	%r124, _ZZ21calcGaussian_fixed_SMPKiPiiiiiE4data;
	add.s32 	%r192, %r124, %r123;
	mov.b32 	%r193, -1;
	mov.u32 	%r194, %r25;
$L__BB4_30:
	add.s32 	%r193, %r193, 1;
	ld.shared.u32 	%r39, [%r192];
	cvt.rn.f32.u32 	%f92, %r193;
	sub.f32 	%f15, %f92, %f1;
	abs.f32 	%f16, %f15;
	setp.eq.f32 	%p21, %f15, 0f3F800000;
	mov.f32 	%f216, 0f3F800000;
	@%p21 bra 	$L__BB4_35;
	setp.num.f32 	%p22, %f16, %f16;
	@%p22 bra 	$L__BB4_33;
	mov.f32 	%f148, 0f40000000;
	add.rn.f32 	%f216, %f15, %f148;
	bra.uni 	$L__BB4_35;
$L__BB4_33:
	setp.lt.f32 	%p23, %f16, 0f00800000;
	mul.f32 	%f93, %f16, 0f4B800000;
	selp.f32 	%f94, %f93, %f16, %p23;
	mov.b32 	%r125, %f94;
	add.s32 	%r126, %r125, -1060439283;
	and.b32  	%r127, %r126, -8388608;
	sub.s32 	%r128, %r125, %r127;
	mov.b32 	%f95, %r128;
	cvt.rn.f32.s32 	%f96, %r127;
	selp.f32 	%f97, 0fC1C00000, 0f00000000, %p23;
	fma.rn.f32 	%f98, %f96, 0f34000000, %f97;
	add.f32 	%f99, %f95, 0fBF800000;
	add.f32 	%f100, %f95, 0f3F800000;
	rcp.approx.ftz.f32 	%f101, %f100;
	add.f32 	%f102, %f99, %f99;
	mul.f32 	%f103, %f102, %f101;
	mul.f32 	%f104, %f103, %f103;
	neg.f32 	%f105, %f103;
	sub.f32 	%f106, %f99, %f103;
	add.f32 	%f107, %f106, %f106;
	fma.rn.f32 	%f108, %f105, %f99, %f107;
	mul.rn.f32 	%f109, %f101, %f108;
	fma.rn.f32 	%f110, %f104, 0f3A2C32E4, 0f3B52E7DB;
	fma.rn.f32 	%f111, %f110, %f104, 0f3C93BB73;
	fma.rn.f32 	%f112, %f111, %f104, 0f3DF6384F;
	mul.rn.f32 	%f113, %f112, %f104;
	fma.rn.f32 	%f114, %f103, 0f3FB8AA3B, %f98;
	mul.f32 	%f115, %f113, 0f40400000;
	sub.f32 	%f116, %f98, %f114;
	fma.rn.f32 	%f117, %f103, 0f3FB8AA3B, %f116;
	fma.rn.f32 	%f118, %f109, 0f3FB8AA3B, %f117;
	fma.rn.f32 	%f119, %f103, 0f32A55E34, %f118;
	fma.rn.f32 	%f120, %f115, %f109, %f119;
	fma.rn.f32 	%f121, %f113, %f103, %f120;
	add.rn.f32 	%f122, %f114, %f121;
	mov.f32 	%f123, 0f40000000;
	mul.rn.f32 	%f124, %f122, %f123;
	cvt.rni.f32.f32 	%f125, %f124;
	sub.f32 	%f126, %f124, %f125;
	neg.f32 	%f127, %f124;
	fma.rn.f32 	%f128, %f122, 0f40000000, %f127;
	neg.f32 	%f129, %f114;
	add.rn.f32 	%f130, %f122, %f129;
	neg.f32 	%f131, %f130;
	add.rn.f32 	%f132, %f121, %f131;
	fma.rn.f32 	%f133, %f132, 0f40000000, %f128;
	add.f32 	%f134, %f126, %f133;
	setp.gt.f32 	%p24, %f125, 0f00000000;
	selp.b32 	%r129, 0, -2097152000, %p24;
	setp.neu.f32 	%p25, %f15, 0f00000000;
	setp.neu.f32 	%p26, %f16, 0f7F800000;
	setp.lt.f32 	%p27, %f124, 0f00000000;
	selp.f32 	%f135, 0f00000000, 0f7F800000, %p27;
	abs.f32 	%f136, %f124;
	setp.gt.f32 	%p28, %f136, 0f43180000;
	cvt.rzi.s32.f32 	%r130, %f125;
	shl.b32 	%r131, %r130, 23;
	sub.s32 	%r132, %r131, %r129;
	mov.b32 	%f137, %r132;
	add.s32 	%r133, %r129, 2130706432;
	mov.b32 	%f138, %r133;
	fma.rn.f32 	%f139, %f134, 0f391FCB8E, 0f3AAF85ED;
	fma.rn.f32 	%f140, %f139, %f134, 0f3C1D9856;
	fma.rn.f32 	%f141, %f140, %f134, 0f3D6357BB;
	fma.rn.f32 	%f142, %f141, %f134, 0f3E75FDEC;
	fma.rn.f32 	%f143, %f142, %f134, 0f3F317218;
	fma.rn.f32 	%f144, %f143, %f134, 0f3F800000;
	mul.f32 	%f145, %f144, %f138;
	mul.f32 	%f146, %f145, %f137;
	selp.f32 	%f216, %f135, %f146, %p28;
	and.pred  	%p29, %p25, %p26;
	@%p29 bra 	$L__BB4_35;
	add.f32 	%f147, %f15, %f15;
	mov.b32 	%r134, %f147;
	and.b32  	%r135, %r134, 2147483647;
	mov.b32 	%f216, %r135;
$L__BB4_35:
	add.f32 	%f149, %f4, %f216;
	cvt.f64.f32 	%fd11, %f149;
	mul.f64 	%fd6, %fd11, 0dBFE0000000000000;
	fma.rn.f64 	%fd12, %fd6, 0d3FF71547652B82FE, 0d4338000000000000;
	{
	.reg .b32 %temp; 
	mov.b64 	{%r40, %temp}, %fd12;
	}
	mov.f64 	%fd13, 0dC338000000000000;
	add.rn.f64 	%fd14, %fd12, %fd13;
	fma.rn.f64 	%fd15, %fd14, 0dBFE62E42FEFA39EF, %fd6;
	fma.rn.f64 	%fd16, %fd14, 0dBC7ABC9E3B39803F, %fd15;
	fma.rn.f64 	%fd17, %fd16, 0d3E5ADE1569CE2BDF, 0d3E928AF3FCA213EA;
	fma.rn.f64 	%fd18, %fd17, %fd16, 0d3EC71DEE62401315;
	fma.rn.f64 	%fd19, %fd18, %fd16, 0d3EFA01997C89EB71;
	fma.rn.f64 	%fd20, %fd19, %fd16, 0d3F2A01A014761F65;
	fma.rn.f64 	%fd21, %fd20, %fd16, 0d3F56C16C1852B7AF;
	fma.rn.f64 	%fd22, %fd21, %fd16, 0d3F81111111122322;
	fma.rn.f64 	%fd23, %fd22, %fd16, 0d3FA55555555502A1;
	fma.rn.f64 	%fd24, %fd23, %fd16, 0d3FC5555555555511;
	fma.rn.f64 	%fd25, %fd24, %fd16, 0d3FE000000000000B;
	fma.rn.f64 	%fd26, %fd25, %fd16, 0d3FF0000000000000;
	fma.rn.f64 	%fd27, %fd26, %fd16, 0d3FF0000000000000;
	{
	.reg .b32 %temp; 
	mov.b64 	{%r41, %temp}, %fd27;
	}
	{
	.reg .b32 %temp; 
	mov.b64 	{%temp, %r42}, %fd27;
	}
	shl.b32 	%r136, %r40, 20;
	add.s32 	%r137, %r136, %r42;
	mov.b64 	%fd62, {%r41, %r137};
	{
	.reg .b32 %temp; 
	mov.b64 	{%temp, %r138}, %fd6;
	}
	mov.b32 	%f150, %r138;
	abs.f32 	%f21, %f150;
	setp.lt.f32 	%p30, %f21, 0f4086232B;
	@%p30 bra 	$L__BB4_38;
	setp.lt.f64 	%p31, %fd6, 0d0000000000000000;
	add.f64 	%fd28, %fd6, 0d7FF0000000000000;
	selp.f64 	%fd62, 0d0000000000000000, %fd28, %p31;
	setp.geu.f32 	%p32, %f21, 0f40874800;
	@%p32 bra 	$L__BB4_38;
	shr.u32 	%r139, %r40, 31;
	add.s32 	%r140, %r40, %r139;
	shr.s32 	%r141, %r140, 1;
	shl.b32 	%r142, %r141, 20;
	add.s32 	%r143, %r42, %r142;
	mov.b64 	%fd29, {%r41, %r143};
	sub.s32 	%r144, %r40, %r141;
	shl.b32 	%r145, %r144, 20;
	add.s32 	%r146, %r145, 1072693248;
	mov.b32 	%r147, 0;
	mov.b64 	%fd30, {%r147, %r146};
	mul.f64 	%fd62, %fd30, %fd29;
$L__BB4_38:
	cvt.rn.f64.s32 	%fd31, %r39;
	mul.f64 	%fd32, %fd62, %fd31;
	div.rn.f64 	%fd33, %fd32, 0d401921FB54442D18;
	cvt.f64.f32 	%fd34, %f217;
	add.f64 	%fd35, %fd33, %fd34;
	cvt.rn.f32.f64 	%f217, %fd35;
	add.s32 	%r194, %r194, 1;
	add.s32 	%r192, %r192, 4;
	setp.ne.s32 	%p33, %r194, 1;
	@%p33 bra 	$L__BB4_30;
$L__BB4_39:
	add.s32 	%r45, %r190, 1;
	setp.ne.s32 	%p47, %r190, %r47;
	mov.u32 	%r190, %r45;
	@%p47 bra 	$L__BB4_18;
$L__BB4_40:
	cvta.to.global.u64 	%rd12, %rd3;
	shr.u32 	%r176, %r47, 31;
	add.s32 	%r177, %r47, %r176;
	shr.s32 	%r178, %r177, 1;
	cvt.rzi.s32.f32 	%r179, %f217;
	cvt.rn.f32.s32 	%f211, %r179;
	cvt.rzi.s32.f32 	%r180, %f211;
	add.s32 	%r181, %r47, %r46;
	add.s32 	%r182, %r178, %r4;
	add.s32 	%r183, %r178, %r2;
	mad.lo.s32 	%r184, %r182, %r181, %r183;
	mul.wide.s32 	%rd13, %r184, 4;
	add.s64 	%rd14, %rd12, %rd13;
	st.global.u32 	[%rd14], %r180;
	ret;

}


// ===== COMPILED SASS (sm_100) =====

	.target	sm_100

	.elftype	@"ET_EXEC"


//--------------------- .note.nv.tkinfo           --------------------------
	.section	.note.nv.tkinfo,"",@"SHT_NOTE"
	.sectionflags	@"SHF_NOTE_NV_TKINFO"
	.tkinfo
        /*0018*/ 	.word	0x00000002
        /*0030*/ 	.string	""
        /*0030*/ 	.string	"ptxas"
        /*0030*/ 	.string	"Cuda compilation tools, release 13.0, V13.0.88"
        /*0030*/ 	.string	"Build cuda_13.0.r13.0/compiler.36424714_0"
        /*0030*/ 	.string	"-arch sm_100 -m 64 "



//--------------------- .note.nv.cuinfo           --------------------------
	.section	.note.nv.cuinfo,"",@"SHT_NOTE"
	.sectionflags	@"SHF_NOTE_NV_CUINFO"
        /*0018*/ 	.short	0x0002
        /*001a*/ 	.short	0x0064
        /*001c*/ 	.short	0x0082
	.zero		2


//--------------------- .nv.info                  --------------------------
	.section	.nv.info,"",@"SHT_CUDA_INFO"
	.align	4


	//----- nvinfo : EIATTR_REGCOUNT
	.align		4
        /*0000*/ 	.byte	0x04, 0x2f
        /*0002*/ 	.short	(.L_1 - .L_0)
	.align		4
.L_0:
        /*0004*/ 	.word	index@(_Z12calcGaussianPKiPiii)
        /*0008*/ 	.word	0x0000001e


	//----- nvinfo : EIATTR_FRAME_SIZE
	.align		4
.L_1:
        /*000c*/ 	.byte	0x04, 0x11
        /*000e*/ 	.short	(.L_3 - .L_2)
	.align		4
.L_2:
        /*0010*/ 	.word	index@($__internal_5_$__cuda_sm20_div_u64)
        /*0014*/ 	.word	0x00000000


	//----- nvinfo : EIATTR_FRAME_SIZE
	.align		4
.L_3:
        /*0018*/ 	.byte	0x04, 0x11
        /*001a*/ 	.short	(.L_5 - .L_4)
	.align		4
.L_4:
        /*001c*/ 	.word	index@($__internal_4_$__cuda_sm20_div_rn_f64_full)
        /*0020*/ 	.word	0x00000000


	//----- nvinfo : EIATTR_FRAME_SIZE
	.align		4
.L_5:
        /*0024*/ 	.byte	0x04, 0x11
        /*0026*/ 	.short	(.L_7 - .L_6)
	.align		4
.L_6:
        /*0028*/ 	.word	index@(_Z12calcGaussianPKiPiii)
        /*002c*/ 	.word	0x00000000


	//----- nvinfo : EIATTR_REGCOUNT
	.align		4
.L_7:
        /*0030*/ 	.byte	0x04, 0x2f
        /*0032*/ 	.short	(.L_9 - .L_8)
	.align		4
.L_8:
        /*0034*/ 	.word	index@(_Z14calcGaussianSMPKiPiiiii)
        /*0038*/ 	.word	0x0000001e


	//----- nvinfo : EIATTR_FRAME_SIZE
	.align		4
.L_9:
        /*003c*/ 	.byte	0x04, 0x11
        /*003e*/ 	.short	(.L_11 - .L_10)
	.align		4
.L_10:
        /*0040*/ 	.word	index@($__internal_3_$__cuda_sm20_div_rn_f64_full)
        /*0044*/ 	.word	0x00000000


	//----- nvinfo : EIATTR_FRAME_SIZE
	.align		4
.L_11:
        /*0048*/ 	.byte	0x04, 0x11
        /*004a*/ 	.short	(.L_13 - .L_12)
	.align		4
.L_12:
        /*004c*/ 	.word	index@(_Z14calcGaussianSMPKiPiiiii)
        /*0050*/ 	.word	0x00000000


	//----- nvinfo : EIATTR_REGCOUNT
	.align		4
.L_13:
        /*0054*/ 	.byte	0x04, 0x2f
        /*0056*/ 	.short	(.L_15 - .L_14)
	.align		4
.L_14:
        /*0058*/ 	.word	index@(_Z21calcGaussianSM_doublePKiPiiiiii)
        /*005c*/ 	.word	0x00000026


	//----- nvinfo : EIATTR_FRAME_SIZE
	.align		4
.L_15:
        /*0060*/ 	.byte	0x04, 0x11
        /*0062*/ 	.short	(.L_17 - .L_16)
	.align		4
.L_16:
        /*0064*/ 	.word	index@($__internal_2_$__cuda_sm20_div_rn_f64_full)
        /*0068*/ 	.word	0x00000000


	//----- nvinfo : EIATTR_FRAME_SIZE
	.align		4
.L_17:
        /*006c*/ 	.byte	0x04, 0x11
        /*006e*/ 	.short	(.L_19 - .L_18)
	.align		4
.L_18:
        /*0070*/ 	.word	index@(_Z21calcGaussianSM_doublePKiPiiiiii)
        /*0074*/ 	.word	0x00000000


	//----- nvinfo : EIATTR_REGCOUNT
	.align		4
.L_19:
        /*0078*/ 	.byte	0x04, 0x2f
        /*007a*/ 	.short	(.L_21 - .L_20)
	.align		4
.L_20:
        /*007c*/ 	.word	index@(_Z18old_calcGaussianSMPKiPiiiii)
        /*0080*/ 	.word	0x00000027


	//----- nvinfo : EIATTR_FRAME_SIZE
	.align		4
.L_21:
        /*0084*/ 	.byte	0x04, 0x11
        /*0086*/ 	.short	(.L_23 - .L_22)
	.align		4
.L_22:
        /*0088*/ 	.word	index@($__internal_1_$__cuda_sm20_div_rn_f64_full)
        /*008c*/ 	.word	0x00000000


	//----- nvinfo : EIATTR_FRAME_SIZE
	.align		4
.L_23:
        /*0090*/ 	.byte	0x04, 0x11
        /*0092*/ 	.short	(.L_25 - .L_24)
	.align		4
.L_24:
        /*0094*/ 	.word	index@(_Z18old_calcGaussianSMPKiPiiiii)
        /*0098*/ 	.word	0x00000000


	//----- nvinfo : EIATTR_REGCOUNT
	.align		4
.L_25:
        /*009c*/ 	.byte	0x04, 0x2f
        /*009e*/ 	.short	(.L_27 - .L_26)
	.align		4
.L_26:
        /*00a0*/ 	.word	index@(_Z21calcGaussian_fixed_SMPKiPiiiii)
        /*00a4*/ 	.word	0x00000027


	//----- nvinfo : EIATTR_FRAME_SIZE
	.align		4
.L_27:
        /*00a8*/ 	.byte	0x04, 0x11
        /*00aa*/ 	.short	(.L_29 - .L_28)
	.align		4
.L_28:
        /*00ac*/ 	.word	index@($__internal_0_$__cuda_sm20_div_rn_f64_full)
        /*00b0*/ 	.word	0x00000000


	//----- nvinfo : EIATTR_FRAME_SIZE
	.align		4
.L_29:
        /*00b4*/ 	.byte	0x04, 0x11
        /*00b6*/ 	.short	(.L_31 - .L_30)
	.align		4
.L_30:
        /*00b8*/ 	.word	index@(_Z21calcGaussian_fixed_SMPKiPiiiii)
        /*00bc*/ 	.word	0x00000000


	//----- nvinfo : EIATTR_MIN_STACK_SIZE
	.align		4
.L_31:
        /*00c0*/ 	.byte	0x04, 0x12
        /*00c2*/ 	.short	(.L_33 - .L_32)
	.align		4
.L_32:
        /*00c4*/ 	.word	index@(_Z21calcGaussian_fixed_SMPKiPiiiii)
        /*00c8*/ 	.word	0x00000000


	//----- nvinfo : EIATTR_MIN_STACK_SIZE
	.align		4
.L_33:
        /*00cc*/ 	.byte	0x04, 0x12
        /*00ce*/ 	.short	(.L_35 - .L_34)
	.align		4
.L_34:
        /*00d0*/ 	.word	index@(_Z18old_calcGaussianSMPKiPiiiii)
        /*00d4*/ 	.word	0x00000000


	//----- nvinfo : EIATTR_MIN_STACK_SIZE
	.align		4
.L_35:
        /*00d8*/ 	.byte	0x04, 0x12
        /*00da*/ 	.short	(.L_37 - .L_36)
	.align		4
.L_36:
        /*00dc*/ 	.word	index@(_Z21calcGaussianSM_doublePKiPiiiiii)
        /*00e0*/ 	.word	0x00000000


	//----- nvinfo : EIATTR_MIN_STACK_SIZE
	.align		4
.L_37:
        /*00e4*/ 	.byte	0x04, 0x12
        /*00e6*/ 	.short	(.L_39 - .L_38)
	.align		4
.L_38:
        /*00e8*/ 	.word	index@(_Z14calcGaussianSMPKiPiiiii)
        /*00ec*/ 	.word	0x00000000


	//----- nvinfo : EIATTR_MIN_STACK_SIZE
	.align		4
.L_39:
        /*00f0*/ 	.byte	0x04, 0x12
        /*00f2*/ 	.short	(.L_41 - .L_40)
	.align		4
.L_40:
        /*00f4*/ 	.word	index@(_Z12calcGaussianPKiPiii)
        /*00f8*/ 	.word	0x00000000
.L_41:


//--------------------- .nv.compat                --------------------------
	.section	.nv.compat,"",@"SHT_CUDA_COMPAT_INFO"
	.align	4
        /*0000*/ 	.byte	0x02, 0x09, 0x00, 0x00, 0x02, 0x02, 0x01, 0x00, 0x02, 0x05, 0x05, 0x00, 0x03, 0x07, 0x01, 0x01
        /*0010*/ 	.byte	0x02, 0x03, 0x00, 0x00, 0x02, 0x06, 0x01, 0x00, 0x04, 0x0b, 0x08, 0x00, 0x01, 0x00, 0x00, 0x00
        /*0020*/ 	.byte	0x00, 0x00, 0x00, 0x00


//--------------------- .nv.info._Z21calcGaussian_fixed_SMPKiPiiiii --------------------------
	.section	.nv.info._Z21calcGaussian_fixed_SMPKiPiiiii,"",@"SHT_CUDA_INFO"
	.sectionflags	@""
	.align	4


	//----- nvinfo : EIATTR_CUDA_API_VERSION
	.align		4
        /*0000*/ 	.byte	0x04, 0x37
        /*0002*/ 	.short	(.L_43 - .L_42)
.L_42:
        /*0004*/ 	.word	0x00000082


	//----- nvinfo : EIATTR_KPARAM_INFO
	.align		4
.L_43:
        /*0008*/ 	.byte	0x04, 0x17
        /*000a*/ 	.short	(.L_45 - .L_44)
.L_44:
        /*000c*/ 	.word	0x00000000
        /*0010*/ 	.short	0x0005
        /*0012*/ 	.short	0x001c
        /*0014*/ 	.byte	0x00, 0xf0, 0x11, 0x00


	//----- nvinfo : EIATTR_KPARAM_INFO
	.align		4
.L_45:
        /*0018*/ 	.byte	0x04, 0x17
        /*001a*/ 	.short	(.L_47 - .L_46)
.L_46:
        /*001c*/ 	.word	0x00000000
        /*0020*/ 	.short	0x0004
        /*0022*/ 	.short	0x0018
        /*0024*/ 	.byte	0x00, 0xf0, 0x11, 0x00


	//----- nvinfo : EIATTR_KPARAM_INFO
	.align		4
.L_47:
        /*0028*/ 	.byte	0x04, 0x17
        /*002a*/ 	.short	(.L_49 - .L_48)
.L_48:
        /*002c*/ 	.word	0x00000000
        /*0030*/ 	.short	0x0003
        /*0032*/ 	.short	0x0014
        /*0034*/ 	.byte	0x00, 0xf0, 0x11, 0x00


	//----- nvinfo : EIATTR_KPARAM_INFO
	.align		4
.L_49:
        /*0038*/ 	.byte	0x04, 0x17
        /*003a*/ 	.short	(.L_51 - .L_50)
.L_50:
        /*003c*/ 	.word	0x00000000
        /*0040*/ 	.short	0x0002
        /*0042*/ 	.short	0x0010
        /*0044*/ 	.byte	0x00, 0xf0, 0x11, 0x00


	//----- nvinfo : EIATTR_KPARAM_INFO
	.align		4
.L_51:
        /*0048*/ 	.byte	0x04, 0x17
        /*004a*/ 	.short	(.L_53 - .L_52)
.L_52:
        /*004c*/ 	.word	0x00000000
        /*0050*/ 	.short	0x0001
        /*0052*/ 	.short	0x0008
        /*0054*/ 	.byte	0x00, 0xf5, 0x21, 0x00


	//----- nvinfo : EIATTR_KPARAM_INFO
	.align		4
.L_53:
        /*0058*/ 	.byte	0x04, 0x17
        /*005a*/ 	.short	(.L_55 - .L_54)
.L_54:
        /*005c*/ 	.word	0x00000000
        /*0060*/ 	.short	0x0000
        /*0062*/ 	.short	0x0000
        /*0064*/ 	.byte	0x00, 0xf5, 0x21, 0x00


	//----- nvinfo : EIATTR_SPARSE_MMA_MASK
	.align		4
.L_55:
        /*0068*/ 	.byte	0x03, 0x50
        /*006a*/ 	.short	0x0000


	//----- nvinfo : EIATTR_MAXREG_COUNT
	.align		4
        /*006c*/ 	.byte	0x03, 0x1b
        /*006e*/ 	.short	0x00ff


	//----- nvinfo : EIATTR_NUM_BARRIERS
	.align		4
        /*0070*/ 	.byte	0x02, 0x4c
        /*0072*/ 	.byte	0x01
	.zero		1


	//----- nvinfo : EIATTR_MERCURY_ISA_VERSION
	.align		4
        /*0074*/ 	.byte	0x03, 0x5f
        /*0076*/ 	.short	0x0101


	//----- nvinfo : EIATTR_VRC_CTA_INIT_COUNT
	.align		4
        /*0078*/ 	.byte	0x02, 0x4a
	.zero		1
	.zero		1


	//----- nvinfo : EIATTR_EXIT_INSTR_OFFSETS
	.align		4
        /*007c*/ 	.byte	0x04, 0x1c
        /*007e*/ 	.short	(.L_57 - .L_56)


	//   ....[0]....
.L_56:
        /*0080*/ 	.word	0x00002550


	//----- nvinfo : EIATTR_CRS_STACK_SIZE
	.align		4
.L_57:
        /*0084*/ 	.byte	0x04, 0x1e
        /*0086*/ 	.short	(.L_59 - .L_58)
.L_58:
        /*0088*/ 	.word	0x00000000


	//----- nvinfo : EIATTR_CBANK_PARAM_SIZE
	.align		4
.L_59:
        /*008c*/ 	.byte	0x03, 0x19
        /*008e*/ 	.short	0x0020


	//----- nvinfo : EIATTR_PARAM_CBANK
	.align		4
        /*0090*/ 	.byte	0x04, 0x0a
        /*0092*/ 	.short	(.L_61 - .L_60)
	.align		4
.L_60:
        /*0094*/ 	.word	index@(.nv.constant0._Z21calcGaussian_fixed_SMPKiPiiiii)
        /*0098*/ 	.short	0x0380
        /*009a*/ 	.short	0x0020


	//----- nvinfo : EIATTR_SW_WAR
	.align		4
.L_61:
        /*009c*/ 	.byte	0x04, 0x36
        /*009e*/ 	.short	(.L_63 - .L_62)
.L_62:
        /*00a0*/ 	.word	0x00000008
.L_63:


//--------------------- .nv.info._Z18old_calcGaussianSMPKiPiiiii --------------------------
	.section	.nv.info._Z18old_calcGaussianSMPKiPiiiii,"",@"SHT_CUDA_INFO"
	.sectionflags	@""
	.align	4


	//----- nvinfo : EIATTR_CUDA_API_VERSION
	.align		4
        /*0000*/ 	.byte	0x04, 0x37
        /*0002*/ 	.short	(.L_65 - .L_64)
.L_64:
        /*0004*/ 	.word	0x00000082


	//----- nvinfo : EIATTR_KPARAM_INFO
	.align		4
.L_65:
        /*0008*/ 	.byte	0x04, 0x17
        /*000a*/ 	.short	(.L_67 - .L_66)
.L_66:
        /*000c*/ 	.word	0x00000000
        /*0010*/ 	.short	0x0005
        /*0012*/ 	.short	0x001c
        /*0014*/ 	.byte	0x00, 0xf0, 0x11, 0x00


	//----- nvinfo : EIATTR_KPARAM_INFO
	.align		4
.L_67:
        /*0018*/ 	.byte	0x04, 0x17
        /*001a*/ 	.short	(.L_69 - .L_68)
.L_68:
        /*001c*/ 	.word	0x00000000
        /*0020*/ 	.short	0x0004
        /*0022*/ 	.short	0x0018
        /*0024*/ 	.byte	0x00, 0xf0, 0x11, 0x00


	//----- nvinfo : EIATTR_KPARAM_INFO
	.align		4
.L_69:
        /*0028*/ 	.byte	0x04, 0x17
        /*002a*/ 	.short	(.L_71 - .L_70)
.L_70:
        /*002c*/ 	.word	0x00000000
        /*0030*/ 	.short	0x0003
        /*0032*/ 	.short	0x0014
        /*0034*/ 	.byte	0x00, 0xf0, 0x11, 0x00


	//----- nvinfo : EIATTR_KPARAM_INFO
	.align		4
.L_71:
        /*0038*/ 	.byte	0x04, 0x17
        /*003a*/ 	.short	(.L_73 - .L_72)
.L_72:
        /*003c*/ 	.word	0x00000000
        /*0040*/ 	.short	0x0002
        /*0042*/ 	.short	0x0010
        /*0044*/ 	.byte	0x00, 0xf0, 0x11, 0x00


	//----- nvinfo : EIATTR_KPARAM_INFO
	.align		4
.L_73:
        /*0048*/ 	.byte	0x04, 0x17
        /*004a*/ 	.short	(.L_75 - .L_74)
.L_74:
        /*004c*/ 	.word	0x00000000
        /*0050*/ 	.short	0x0001
        /*0052*/ 	.short	0x0008
        /*0054*/ 	.byte	0x00, 0xf5, 0x21, 0x00


	//----- nvinfo : EIATTR_KPARAM_INFO
	.align		4
.L_75:
        /*0058*/ 	.byte	0x04, 0x17
        /*005a*/ 	.short	(.L_77 - .L_76)
.L_76:
        /*005c*/ 	.word	0x00000000
        /*0060*/ 	.short	0x0000
        /*0062*/ 	.short	0x0000
        /*0064*/ 	.byte	0x00, 0xf5, 0x21, 0x00


	//----- nvinfo : EIATTR_SPARSE_MMA_MASK
	.align		4
.L_77:
        /*0068*/ 	.byte	0x03, 0x50
        /*006a*/ 	.short	0x0000


	//----- nvinfo : EIATTR_MAXREG_COUNT
	.align		4
        /*006c*/ 	.byte	0x03, 0x1b
        /*006e*/ 	.short	0x00ff


	//----- nvinfo : EIATTR_NUM_BARRIERS
	.align		4
        /*0070*/ 	.byte	0x02, 0x4c
        /*0072*/ 	.byte	0x01
	.zero		1


	//----- nvinfo : EIATTR_MERCURY_ISA_VERSION
	.align		4
        /*0074*/ 	.byte	0x03, 0x5f
        /*0076*/ 	.short	0x0101


	//----- nvinfo : EIATTR_VRC_CTA_INIT_COUNT
	.align		4
        /*0078*/ 	.byte	0x02, 0x4a
	.zero		1
	.zero		1


	//----- nvinfo : EIATTR_EXIT_INSTR_OFFSETS
	.align		4
        /*007c*/ 	.byte	0x04, 0x1c
        /*007e*/ 	.short	(.L_79 - .L_78)


	//   ....[0]....
.L_78:
        /*0080*/ 	.word	0x00002460


	//----- nvinfo : EIATTR_CRS_STACK_SIZE
	.align		4
.L_79:
        /*0084*/ 	.byte	0x04, 0x1e
        /*0086*/ 	.short	(.L_81 - .L_80)
.L_80:
        /*0088*/ 	.word	0x00000000


	//----- nvinfo : EIATTR_CBANK_PARAM_SIZE
	.align		4
.L_81:
        /*008c*/ 	.byte	0x03, 0x19
        /*008e*/ 	.short	0x0020


	//----- nvinfo : EIATTR_PARAM_CBANK
	.align		4
        /*0090*/ 	.byte	0x04, 0x0a
        /*0092*/ 	.short	(.L_83 - .L_82)
	.align		4
.L_82:
        /*0094*/ 	.word	index@(.nv.constant0._Z18old_calcGaussianSMPKiPiiiii)
        /*0098*/ 	.short	0x0380
        /*009a*/ 	.short	0x0020


	//----- nvinfo : EIATTR_SW_WAR
	.align		4
.L_83:
        /*009c*/ 	.byte	0x04, 0x36
        /*009e*/ 	.short	(.L_85 - .L_84)
.L_84:
        /*00a0*/ 	.word	0x00000008
.L_85:


//--------------------- .nv.info._Z21calcGaussianSM_doublePKiPiiiiii --------------------------
	.section	.nv.info._Z21calcGaussianSM_doublePKiPiiiiii,"",@"SHT_CUDA_INFO"
	.sectionflags	@""
	.align	4


	//----- nvinfo : EIATTR_CUDA_API_VERSION
	.align		4
        /*0000*/ 	.byte	0x04, 0x37
        /*0002*/ 	.short	(.L_87 - .L_86)
.L_86:
        /*0004*/ 	.word	0x00000082


	//----- nvinfo : EIATTR_KPARAM_INFO
	.align		4
.L_87:
        /*0008*/ 	.byte	0x04, 0x17
        /*000a*/ 	.short	(.L_89 - .L_88)
.L_88:
        /*000c*/ 	.word	0x00000000
        /*0010*/ 	.short	0x0006
        /*0012*/ 	.short	0x0020
        /*0014*/ 	.byte	0x00, 0xf0, 0x11, 0x00


	//----- nvinfo : EIATTR_KPARAM_INFO
	.align		4
.L_89:
        /*0018*/ 	.byte	0x04, 0x17
        /*001a*/ 	.short	(.L_91 - .L_90)
.L_90:
        /*001c*/ 	.word	0x00000000
        /*0020*/ 	.short	0x0005
        /*0022*/ 	.short	0x001c
        /*0024*/ 	.byte	0x00, 0xf0, 0x11, 0x00


	//----- nvinfo : EIATTR_KPARAM_INFO
	.align		4
.L_91:
        /*0028*/ 	.byte	0x04, 0x17
        /*002a*/ 	.short	(.L_93 - .L_92)
.L_92:
        /*002c*/ 	.word	0x00000000
        /*0030*/ 	.short	0x0004
        /*0032*/ 	.short	0x0018
        /*0034*/ 	.byte	0x00, 0xf0, 0x11, 0x00


	//----- nvinfo : EIATTR_KPARAM_INFO
	.align		4
.L_93:
        /*0038*/ 	.byte	0x04, 0x17
        /*003a*/ 	.short	(.L_95 - .L_94)
.L_94:
        /*003c*/ 	.word	0x00000000
        /*0040*/ 	.short	0x0003
        /*0042*/ 	.short	0x0014
        /*0044*/ 	.byte	0x00, 0xf0, 0x11, 0x00


	//----- nvinfo : EIATTR_KPARAM_INFO
	.align		4
.L_95:
        /*0048*/ 	.byte	0x04, 0x17
        /*004a*/ 	.short	(.L_97 - .L_96)
.L_96:
        /*004c*/ 	.word	0x00000000
        /*0050*/ 	.short	0x0002
        /*0052*/ 	.short	0x0010
        /*0054*/ 	.byte	0x00, 0xf0, 0x11, 0x00


	//----- nvinfo : EIATTR_KPARAM_INFO
	.align		4
.L_97:
        /*0058*/ 	.byte	0x04, 0x17
        /*005a*/ 	.short	(.L_99 - .L_98)
.L_98:
        /*005c*/ 	.word	0x00000000
        /*0060*/ 	.short	0x0001
        /*0062*/ 	.short	0x0008
        /*0064*/ 	.byte	0x00, 0xf5, 0x21, 0x00


	//----- nvinfo : EIATTR_KPARAM_INFO
	.align		4
.L_99:
        /*0068*/ 	.byte	0x04, 0x17
        /*006a*/ 	.short	(.L_101 - .L_100)
.L_100:
        /*006c*/ 	.word	0x00000000
        /*0070*/ 	.short	0x0000
        /*0072*/ 	.short	0x0000
        /*0074*/ 	.byte	0x00, 0xf5, 0x21, 0x00


	//----- nvinfo : EIATTR_SPARSE_MMA_MASK
	.align		4
.L_101:
        /*0078*/ 	.byte	0x03, 0x50
        /*007a*/ 	.short	0x0000


	//----- nvinfo : EIATTR_MAXREG_COUNT
	.align		4
        /*007c*/ 	.byte	0x03, 0x1b
        /*007e*/ 	.short	0x00ff


	//----- nvinfo : EIATTR_NUM_BARRIERS
	.align		4
        /*0080*/ 	.byte	0x02, 0x4c
        /*0082*/ 	.byte	0x01
	.zero		1


	//----- nvinfo : EIATTR_MERCURY_ISA_VERSION
	.align		4
        /*0084*/ 	.byte	0x03, 0x5f
        /*0086*/ 	.short	0x0101


	//----- nvinfo : EIATTR_VRC_CTA_INIT_COUNT
	.align		4
        /*0088*/ 	.byte	0x02, 0x4a
	.zero		1
	.zero		1


	//----- nvinfo : EIATTR_EXIT_INSTR_OFFSETS
	.align		4
        /*008c*/ 	.byte	0x04, 0x1c
        /*008e*/ 	.short	(.L_103 - .L_102)


	//   ....[0]....
.L_102:
        /*0090*/ 	.word	0x00004bb0


	//----- nvinfo : EIATTR_CRS_STACK_SIZE
	.align		4
.L_103:
        /*0094*/ 	.byte	0x04, 0x1e
        /*0096*/ 	.short	(.L_105 - .L_104)
.L_104:
        /*0098*/ 	.word	0x00000000


	//----- nvinfo : EIATTR_CBANK_PARAM_SIZE
	.align		4
.L_105:
        /*009c*/ 	.byte	0x03, 0x19
        /*009e*/ 	.short	0x0024


	//----- nvinfo : EIATTR_PARAM_CBANK
	.align		4
        /*00a0*/ 	.byte	0x04, 0x0a
        /*00a2*/ 	.short	(.L_107 - .L_106)
	.align		4
.L_106:
        /*00a4*/ 	.word	index@(.nv.constant0._Z21calcGaussianSM_doublePKiPiiiiii)
        /*00a8*/ 	.short	0x0380
        /*00aa*/ 	.short	0x0024


	//----- nvinfo : EIATTR_SW_WAR
	.align		4
.L_107:
        /*00ac*/ 	.byte	0x04, 0x36
        /*00ae*/ 	.short	(.L_109 - .L_108)
.L_108:
        /*00b0*/ 	.word	0x00000008
.L_109:


//--------------------- .nv.info._Z14calcGaussianSMPKiPiiiii --------------------------
	.section	.nv.info._Z14calcGaussianSMPKiPiiiii,"",@"SHT_CUDA_INFO"
	.sectionflags	@""
	.align	4


	//----- nvinfo : EIATTR_CUDA_API_VERSION
	.align		4
        /*0000*/ 	.byte	0x04, 0x37
        /*0002*/ 	.short	(.L_111 - .L_110)
.L_110:
        /*0004*/ 	.word	0x00000082


	//----- nvinfo : EIATTR_KPARAM_INFO
	.align		4
.L_111:
        /*0008*/ 	.byte	0x04, 0x17
        /*000a*/ 	.short	(.L_113 - .L_112)
.L_112:
        /*000c*/ 	.word	0x00000000
        /*0010*/ 	.short	0x0005
        /*0012*/ 	.short	0x001c
        /*0014*/ 	.byte	0x00, 0xf0, 0x11, 0x00


	//----- nvinfo : EIATTR_KPARAM_INFO
	.align		4
.L_113:
        /*0018*/ 	.byte	0x04, 0x17
        /*001a*/ 	.short	(.L_115 - .L_114)
.L_114:
        /*001c*/ 	.word	0x00000000
        /*0020*/ 	.short	0x0004
        /*0022*/ 	.short	0x0018
        /*0024*/ 	.byte	0x00, 0xf0, 0x11, 0x00


	//----- nvinfo : EIATTR_KPARAM_INFO
	.align		4
.L_115:
        /*0028*/ 	.byte	0x04, 0x17
        /*002a*/ 	.short	(.L_117 - .L_116)
.L_116:
        /*002c*/ 	.word	0x00000000
        /*0030*/ 	.short	0x0003
        /*0032*/ 	.short	0x0014
        /*0034*/ 	.byte	0x00, 0xf0, 0x11, 0x00


	//----- nvinfo : EIATTR_KPARAM_INFO
	.align		4
.L_117:
        /*0038*/ 	.byte	0x04, 0x17
        /*003a*/ 	.short	(.L_119 - .L_118)
.L_118:
        /*003c*/ 	.word	0x00000000
        /*0040*/ 	.short	0x0002
        /*0042*/ 	.short	0x0010
        /*0044*/ 	.byte	0x00, 0xf0, 0x11, 0x00


	//----- nvinfo : EIATTR_KPARAM_INFO
	.align		4
.L_119:
        /*0048*/ 	.byte	0x04, 0x17
        /*004a*/ 	.short	(.L_121 - .L_120)
.L_120:
        /*004c*/ 	.word	0x00000000
        /*0050*/ 	.short	0x0001
        /*0052*/ 	.short	0x0008
        /*0054*/ 	.byte	0x00, 0xf5, 0x21, 0x00


	//----- nvinfo : EIATTR_KPARAM_INFO
	.align		4
.L_121:
        /*0058*/ 	.byte	0x04, 0x17
        /*005a*/ 	.short	(.L_123 - .L_122)
.L_122:
        /*005c*/ 	.word	0x00000000
        /*0060*/ 	.short	0x0000
        /*0062*/ 	.short	0x0000
        /*0064*/ 	.byte	0x00, 0xf5, 0x21, 0x00


	//----- nvinfo : EIATTR_SPARSE_MMA_MASK
	.align		4
.L_123:
        /*0068*/ 	.byte	0x03, 0x50
        /*006a*/ 	.short	0x0000


	//----- nvinfo : EIATTR_MAXREG_COUNT
	.align		4
        /*006c*/ 	.byte	0x03, 0x1b
        /*006e*/ 	.short	0x00ff


	//----- nvinfo : EIATTR_NUM_BARRIERS
	.align		4
        /*0070*/ 	.byte	0x02, 0x4c
        /*0072*/ 	.byte	0x01
	.zero		1


	//----- nvinfo : EIATTR_MERCURY_ISA_VERSION
	.align		4
        /*0074*/ 	.byte	0x03, 0x5f
        /*0076*/ 	.short	0x0101


	//----- nvinfo : EIATTR_VRC_CTA_INIT_COUNT
	.align		4
        /*0078*/ 	.byte	0x02, 0x4a
	.zero		1
	.zero		1


	//----- nvinfo : EIATTR_EXIT_INSTR_OFFSETS
	.align		4
        /*007c*/ 	.byte	0x04, 0x1c
        /*007e*/ 	.short	(.L_125 - .L_124)


	//   ....[0]....
.L_124:
        /*0080*/ 	.word	0x000046b0


	//----- nvinfo : EIATTR_CRS_STACK_SIZE
	.align		4
.L_125:
        /*0084*/ 	.byte	0x04, 0x1e
        /*0086*/ 	.short	(.L_127 - .L_126)
.L_126:
        /*0088*/ 	.word	0x00000000


	//----- nvinfo : EIATTR_CBANK_PARAM_SIZE
	.align		4
.L_127:
        /*008c*/ 	.byte	0x03, 0x19
        /*008e*/ 	.short	0x0020


	//----- nvinfo : EIATTR_PARAM_CBANK
	.align		4
        /*0090*/ 	.byte	0x04, 0x0a
        /*0092*/ 	.short	(.L_129 - .L_128)
	.align		4
.L_128:
        /*0094*/ 	.word	index@(.nv.constant0._Z14calcGaussianSMPKiPiiiii)
        /*0098*/ 	.short	0x0380
        /*009a*/ 	.short	0x0020


	//----- nvinfo : EIATTR_SW_WAR
	.align		4
.L_129:
        /*009c*/ 	.byte	0x04, 0x36
        /*009e*/ 	.short	(.L_131 - .L_130)
.L_130:
        /*00a0*/ 	.word	0x00000008
.L_131:


//--------------------- .nv.info._Z12calcGaussianPKiPiii --------------------------
	.section	.nv.info._Z12calcGaussianPKiPiii,"",@"SHT_CUDA_INFO"
	.sectionflags	@""
	.align	4


	//----- nvinfo : EIATTR_CUDA_API_VERSION
	.align		4
        /*0000*/ 	.byte	0x04, 0x37
        /*0002*/ 	.short	(.L_133 - .L_132)
.L_132:
        /*0004*/ 	.word	0x00000082


	//----- nvinfo : EIATTR_KPARAM_INFO
	.align		4
.L_133:
        /*0008*/ 	.byte	0x04, 0x17
        /*000a*/ 	.short	(.L_135 - .L_134)
.L_134:
        /*000c*/ 	.word	0x00000000
        /*0010*/ 	.short	0x0003
        /*0012*/ 	.short	0x0014
        /*0014*/ 	.byte	0x00, 0xf0, 0x11, 0x00


	//----- nvinfo : EIATTR_KPARAM_INFO
	.align		4
.L_135:
        /*0018*/ 	.byte	0x04, 0x17
        /*001a*/ 	.short	(.L_137 - .L_136)
.L_136:
        /*001c*/ 	.word	0x00000000
        /*0020*/ 	.short	0x0002
        /*0022*/ 	.short	0x0010
        /*0024*/ 	.byte	0x00, 0xf0, 0x11, 0x00


	//----- nvinfo : EIATTR_KPARAM_INFO
	.align		4
.L_137:
        /*0028*/ 	.byte	0x04, 0x17
        /*002a*/ 	.short	(.L_139 - .L_138)
.L_138:
        /*002c*/ 	.word	0x00000000
        /*0030*/ 	.short	0x0001
        /*0032*/ 	.short	0x0008
        /*0034*/ 	.byte	0x00, 0xf5, 0x21, 0x00


	//----- nvinfo : EIATTR_KPARAM_INFO
	.align		4
.L_139:
        /*0038*/ 	.byte	0x04, 0x17
        /*003a*/ 	.short	(.L_141 - .L_140)
.L_140:
        /*003c*/ 	.word	0x00000000
        /*0040*/ 	.short	0x0000
        /*0042*/ 	.short	0x0000
        /*0044*/ 	.byte	0x00, 0xf5, 0x21, 0x00


	//----- nvinfo : EIATTR_SPARSE_MMA_MASK
	.align		4
.L_141:
        /*0048*/ 	.byte	0x03, 0x50
        /*004a*/ 	.short	0x0000


	//----- nvinfo : EIATTR_MAXREG_COUNT
	.align		4
        /*004c*/ 	.byte	0x03, 0x1b
        /*004e*/ 	.short	0x00ff


	//----- nvinfo : EIATTR_MERCURY_ISA_VERSION
	.align		4
        /*0050*/ 	.byte	0x03, 0x5f
        /*0052*/ 	.short	0x0101


	//----- nvinfo : EIATTR_VRC_CTA_INIT_COUNT
	.align		4
        /*0054*/ 	.byte	0x02, 0x4a
	.zero		1
	.zero		1


	//----- nvinfo : EIATTR_EXIT_INSTR_OFFSETS
	.align		4
        /*0058*/ 	.byte	0x04, 0x1c
        /*005a*/ 	.short	(.L_143 - .L_142)


	//   ....[0]....
.L_142:
        /*005c*/ 	.word	0x00001df0


	//----- nvinfo : EIATTR_CRS_STACK_SIZE
	.align		4
.L_143:
        /*0060*/ 	.byte	0x04, 0x1e
        /*0062*/ 	.short	(.L_145 - .L_144)
.L_144:
        /*0064*/ 	.word	0x00000000


	//----- nvinfo : EIATTR_CBANK_PARAM_SIZE
	.align		4
.L_145:
        /*0068*/ 	.byte	0x03, 0x19
        /*006a*/ 	.short	0x0018


	//----- nvinfo : EIATTR_PARAM_CBANK
	.align		4
        /*006c*/ 	.byte	0x04, 0x0a
        /*006e*/ 	.short	(.L_147 - .L_146)
	.align		4
.L_146:
        /*0070*/ 	.word	index@(.nv.constant0._Z12calcGaussianPKiPiii)
        /*0074*/ 	.short	0x0380
        /*0076*/ 	.short	0x0018


	//----- nvinfo : EIATTR_SW_WAR
	.align		4
.L_147:
        /*0078*/ 	.byte	0x04, 0x36
        /*007a*/ 	.short	(.L_149 - .L_148)
.L_148:
        /*007c*/ 	.word	0x00000008
.L_149:


//--------------------- .nv.callgraph             --------------------------
	.section	.nv.callgraph,"",@"SHT_CUDA_CALLGRAPH"
	.align	4
	.sectionentsize	8
	.align		4
        /*0000*/ 	.word	0x00000000
	.align		4
        /*0004*/ 	.word	0xffffffff
	.align		4
        /*0008*/ 	.word	0x00000000
	.align		4
        /*000c*/ 	.word	0xfffffffe
	.align		4
        /*0010*/ 	.word	0x00000000
	.align		4
        /*0014*/ 	.word	0xfffffffd
	.align		4
        /*0018*/ 	.word	0x00000000
	.align		4
        /*001c*/ 	.word	0xfffffffc


//--------------------- .text._Z21calcGaussian_fixed_SMPKiPiiiii --------------------------
	.section	.text._Z21calcGaussian_fixed_SMPKiPiiiii,"ax",@progbits
	.align	128
        .global         _Z21calcGaussian_fixed_SMPKiPiiiii
        .type           _Z21calcGaussian_fixed_SMPKiPiiiii,@function
        .size           _Z21calcGaussian_fixed_SMPKiPiiiii,(.L_x_193 - _Z21calcGaussian_fixed_SMPKiPiiiii)
        .other          _Z21calcGaussian_fixed_SMPKiPiiiii,@"STO_CUDA_ENTRY STV_DEFAULT"
_Z21calcGaussian_fixed_SMPKiPiiiii:
.text._Z21calcGaussian_fixed_SMPKiPiiiii:
[----:B------:R-:W-:Y:S01]  /*0000*/  LDC R1, c[0x0][0x37c] ;  /* 0x0000df00ff017b82 */ /* 0x000fe20000000800 */
[----:B------:R-:W0:Y:S01]  /*0010*/  LDCU.64 UR6, c[0x0][0x398] ;  /* 0x00007300ff0677ac */ /* 0x000e220008000a00 */
[----:B------:R-:W1:Y:S06]  /*0020*/  S2R R2, SR_TID.Y ;  /* 0x0000000000027919 */ /* 0x000e6c0000002200 */
[----:B------:R-:W1:Y:S01]  /*0030*/  LDC R7, c[0x0][0x364] ;  /* 0x0000d900ff077b82 */ /* 0x000e620000000800 */
[----:B------:R-:W2:Y:S01]  /*0040*/  LDCU.64 UR8, c[0x0][0x358] ;  /* 0x00006b00ff0877ac */ /* 0x000ea20008000a00 */
[----:B------:R-:W3:Y:S06]  /*0050*/  S2R R3, SR_TID.X ;  /* 0x0000000000037919 */ /* 0x000eec0000002100 */
[----:B------:R-:W1:Y:S08]  /*0060*/  S2UR UR4, SR_CTAID.Y ;  /* 0x00000000000479c3 */ /* 0x000e700000002600 */
[----:B------:R-:W3:Y:S01]  /*0070*/  S2UR UR5, SR_CTAID.X ;  /* 0x00000000000579c3 */ /* 0x000ee20000002500 */
[----:B0-----:R-:W-:-:S04]  /*0080*/  MOV R9, UR6 ;  /* 0x0000000600097c02 */ /* 0x001fc80008000f00 */
[C---:B------:R-:W-:Y:S01]  /*0090*/  ISETP.GE.AND P0, PT, R9.reuse, RZ, PT ;  /* 0x000000ff0900720c */ /* 0x040fe20003f06270 */
[----:B------:R-:W-:Y:S02]  /*00a0*/  VIADD R5, R9, UR7 ;  /* 0x0000000709057c36 */ /* 0x000fe40008000000 */
[----:B------:R-:W3:Y:S01]  /*00b0*/  LDC R6, c[0x0][0x360] ;  /* 0x0000d800ff067b82 */ /* 0x000ee20000000800 */
[----:B-1----:R-:W-:Y:S02]  /*00c0*/  IMAD R4, R7, UR4, R2 ;  /* 0x0000000407047c24 */ /* 0x002fe4000f8e0202 */
[----:B---3--:R-:W-:-:S07]  /*00d0*/  IMAD R6, R6, UR5, R3 ;  /* 0x0000000506067c24 */ /* 0x008fce000f8e0203 */
[----:B--2---:R-:W-:Y:S05]  /*00e0*/  @!P0 BRA `(.L_x_0) ;  /* 0x00000008001c8947 */ /* 0x004fea0003800000 */
[----:B------:R-:W0:Y:S01]  /*00f0*/  LDCU UR4, c[0x0][0x390] ;  /* 0x00007200ff0477ac */ /* 0x000e220008000800 */
[----:B------:R-:W-:-:S04]  /*0100*/  IADD3 R8, PT, PT, R9, 0x1, RZ ;  /* 0x0000000109087810 */ /* 0x000fc80007ffe0ff */
[C---:B------:R-:W-:Y:S02]  /*0110*/  LOP3.LUT R16, R8.reuse, 0xf, RZ, 0xc0, !PT ;  /* 0x0000000f08107812 */ /* 0x040fe400078ec0ff */
[----:B------:R-:W-:-:S03]  /*0120*/  LOP3.LUT R17, R8, 0x7, RZ, 0xc0, !PT ;  /* 0x0000000708117812 */ /* 0x000fc600078ec0ff */
[----:B------:R-:W-:Y:S01]  /*0130*/  VIADD R0, R16, 0xffffffff ;  /* 0xffffffff10007836 */ /* 0x000fe20000000000 */
[----:B------:R-:W-:-:S04]  /*0140*/  IADD3 R7, PT, PT, R17, -0x1, RZ ;  /* 0xffffffff11077810 */ /* 0x000fc80007ffe0ff */
[----:B------:R-:W-:Y:S02]  /*0150*/  ISETP.GE.U32.AND P0, PT, R0, 0x7, PT ;  /* 0x000000070000780c */ /* 0x000fe40003f06070 */
[C---:B------:R-:W-:Y:S02]  /*0160*/  LOP3.LUT R0, R8.reuse, 0xfffffff0, RZ, 0xc0, !PT ;  /* 0xfffffff008007812 */ /* 0x040fe400078ec0ff */
[----:B------:R-:W-:Y:S02]  /*0170*/  LOP3.LUT R8, R8, 0x3, RZ, 0xc0, !PT ;  /* 0x0000000308087812 */ /* 0x000fe400078ec0ff */
[----:B------:R-:W-:Y:S01]  /*0180*/  ISETP.GE.U32.AND P1, PT, R7, 0x3, PT ;  /* 0x000000030700780c */ /* 0x000fe20003f26070 */
[----:B0-----:R-:W-:Y:S01]  /*0190*/  VIADD R7, R9, UR4 ;  /* 0x0000000409077c36 */ /* 0x001fe20008000000 */
[----:B------:R-:W-:-:S11]  /*01a0*/  UMOV UR4, URZ ;  /* 0x000000ff00047c82 */ /* 0x000fd60008000000 */
.L_x_6:
[----:B0-----:R-:W0:Y:S01]  /*01b0*/  LDC R9, c[0x0][0x398] ;  /* 0x0000e600ff097b82 */ /* 0x001e220000000800 */
[----:B--23--:R-:W-:Y:S01]  /*01c0*/  IADD3 R13, PT, PT, R6, UR4, RZ ;  /* 0x00000004060d7c10 */ /* 0x00cfe2000fffe0ff */
[----:B------:R-:W-:Y:S02]  /*01d0*/  VIADD R12, R3, UR4 ;  /* 0x00000004030c7c36 */ /* 0x000fe40008000000 */
[----:B------:R-:W-:Y:S02]  /*01e0*/  HFMA2 R14, -RZ, RZ, 0, 0 ;  /* 0x00000000ff0e7431 */ /* 0x000fe400000001ff */
[----:B------:R-:W-:Y:S02]  /*01f0*/  IMAD R13, R7, R13, R4 ;  /* 0x0000000d070d7224 */ /* 0x000fe400078e0204 */
[----:B------:R-:W-:Y:S01]  /*0200*/  IMAD R12, R5, R12, R2 ;  /* 0x0000000c050c7224 */ /* 0x000fe200078e0202 */
[C---:B0-----:R-:W-:Y:S02]  /*0210*/  ISETP.GE.U32.AND P3, PT, R9.reuse, 0xf, PT ;  /* 0x0000000f0900780c */ /* 0x041fe40003f66070 */
[----:B------:R-:W-:Y:S01]  /*0220*/  ISETP.NE.AND P2, PT, R9, UR4, PT ;  /* 0x0000000409007c0c */ /* 0x000fe2000bf45270 */
[----:B------:R-:W-:-:S10]  /*0230*/  UIADD3 UR4, UPT, UPT, UR4, 0x1, URZ ;  /* 0x0000000104047890 */ /* 0x000fd4000fffe0ff */
[----:B-1----:R-:W-:Y:S05]  /*0240*/  @!P3 BRA `(.L_x_1) ;  /* 0x0000000000b4b947 */ /* 0x002fea0003800000 */
[----:B------:R-:W0:Y:S01]  /*0250*/  S2UR UR6, SR_CgaCtaId ;  /* 0x00000000000679c3 */ /* 0x000e220000008800 */
[----:B------:R-:W-:Y:S02]  /*0260*/  UMOV UR5, 0x400 ;  /* 0x0000040000057882 */ /* 0x000fe40000000000 */
[----:B0-----:R-:W-:-:S03]  /*0270*/  ULEA UR6, UR6, UR5, 0x18 ;  /* 0x0000000506067291 */ /* 0x001fc6000f8ec0ff */
[----:B------:R-:W-:-:S09]  /*0280*/  UMOV UR5, URZ ;  /* 0x000000ff00057c82 */ /* 0x000fd20008000000 */
.L_x_2:
[----:B0-----:R-:W0:Y:S01]  /*0290*/  LDC.64 R10, c[0x0][0x380] ;  /* 0x0000e000ff0a7b82 */ /* 0x001e220000000a00 */
[----:B------:R-:W-:-:S04]  /*02a0*/  VIADD R15, R13, UR5 ;  /* 0x000000050d0f7c36 */ /* 0x000fc80008000000 */
[----:B0-----:R-:W-:-:S05]  /*02b0*/  IMAD.WIDE R10, R15, 0x4, R10 ;  /* 0x000000040f0a7825 */ /* 0x001fca00078e020a */
[----:B------:R-:W2:Y:S04]  /*02c0*/  LDG.E R14, desc[UR8][R10.64] ;  /* 0x000000080a0e7981 */ /* 0x000ea8000c1e1900 */
[----:B------:R-:W3:Y:S04]  /*02d0*/  LDG.E R18, desc[UR8][R10.64+0x4] ;  /* 0x000004080a127981 */ /* 0x000ee8000c1e1900 */
[----:B------:R-:W4:Y:S04]  /*02e0*/  LDG.E R20, desc[UR8][R10.64+0x8] ;  /* 0x000008080a147981 */ /* 0x000f28000c1e1900 */
[----:B------:R-:W5:Y:S04]  /*02f0*/  LDG.E R22, desc[UR8][R10.64+0xc] ;  /* 0x00000c080a167981 */ /* 0x000f68000c1e1900 */
[----:B------:R-:W5:Y:S01]  /*0300*/  LDG.E R24, desc[UR8][R10.64+0x10] ;  /* 0x000010080a187981 */ /* 0x000f62000c1e1900 */
[----:B------:R-:W-:-:S03]  /*0310*/  IADD3 R15, PT, PT, R12, UR5, RZ ;  /* 0x000000050c0f7c10 */ /* 0x000fc6000fffe0ff */
[----:B------:R-:W5:Y:S01]  /*0320*/  LDG.E R26, desc[UR8][R10.64+0x14] ;  /* 0x000014080a1a7981 */ /* 0x000f62000c1e1900 */
[----:B------:R-:W-:-:S03]  /*0330*/  LEA R15, R15, UR6, 0x2 ;  /* 0x000000060f0f7c11 */ /* 0x000fc6000f8e10ff */
[----:B------:R-:W5:Y:S04]  /*0340*/  LDG.E R28, desc[UR8][R10.64+0x18] ;  /* 0x000018080a1c7981 */ /* 0x000f68000c1e1900 */
[----:B------:R-:W5:Y:S04]  /*0350*/  LDG.E R30, desc[UR8][R10.64+0x1c] ;  /* 0x00001c080a1e7981 */ /* 0x000f68000c1e1900 */
[----:B------:R-:W5:Y:S04]  /*0360*/  LDG.E R32, desc[UR8][R10.64+0x20] ;  /* 0x000020080a207981 */ /* 0x000f68000c1e1900 */
[----:B------:R-:W5:Y:S04]  /*0370*/  LDG.E R34, desc[UR8][R10.64+0x24] ;  /* 0x000024080a227981 */ /* 0x000f68000c1e1900 */
[----:B------:R-:W5:Y:S04]  /*0380*/  LDG.E R36, desc[UR8][R10.64+0x28] ;  /* 0x000028080a247981 */ /* 0x000f68000c1e1900 */
[----:B--2---:R0:W-:Y:S04]  /*0390*/  STS [R15], R14 ;  /* 0x0000000e0f007388 */ /* 0x0041e80000000800 */
[----:B---3--:R1:W-:Y:S04]  /*03a0*/  STS [R15+0x4], R18 ;  /* 0x000004120f007388 */ /* 0x0083e80000000800 */
[----:B----4-:R2:W-:Y:S04]  /*03b0*/  STS [R15+0x8], R20 ;  /* 0x000008140f007388 */ /* 0x0105e80000000800 */
[----:B-----5:R3:W-:Y:S04]  /*03c0*/  STS [R15+0xc], R22 ;  /* 0x00000c160f007388 */ /* 0x0207e80000000800 */
[----:B------:R4:W-:Y:S04]  /*03d0*/  STS [R15+0x10], R24 ;  /* 0x000010180f007388 */ /* 0x0009e80000000800 */
[----:B0-----:R-:W5:Y:S04]  /*03e0*/  LDG.E R14, desc[UR8][R10.64+0x2c] ;  /* 0x00002c080a0e7981 */ /* 0x001f68000c1e1900 */
[----:B-1----:R-:W5:Y:S04]  /*03f0*/  LDG.E R18, desc[UR8][R10.64+0x30] ;  /* 0x000030080a127981 */ /* 0x002f68000c1e1900 */
[----:B--2---:R-:W2:Y:S04]  /*0400*/  LDG.E R20, desc[UR8][R10.64+0x34] ;  /* 0x000034080a147981 */ /* 0x004ea8000c1e1900 */
[----:B---3--:R-:W3:Y:S04]  /*0410*/  LDG.E R22, desc[UR8][R10.64+0x38] ;  /* 0x000038080a167981 */ /* 0x008ee8000c1e1900 */
[----:B----4-:R-:W4:Y:S01]  /*0420*/  LDG.E R24, desc[UR8][R10.64+0x3c] ;  /* 0x00003c080a187981 */ /* 0x010f22000c1e1900 */
[----:B------:R-:W-:-:S03]  /*0430*/  UIADD3 UR5, UPT, UPT, UR5, 0x10, URZ ;  /* 0x0000001005057890 */ /* 0x000fc6000fffe0ff */
[----:B------:R0:W-:Y:S04]  /*0440*/  STS [R15+0x14], R26 ;  /* 0x0000141a0f007388 */ /* 0x0001e80000000800 */
[----:B------:R0:W-:Y:S04]  /*0450*/  STS [R15+0x18], R28 ;  /* 0x0000181c0f007388 */ /* 0x0001e80000000800 */
[----:B------:R0:W-:Y:S04]  /*0460*/  STS [R15+0x1c], R30 ;  /* 0x00001c1e0f007388 */ /* 0x0001e80000000800 */
[----:B------:R0:W-:Y:S04]  /*0470*/  STS [R15+0x20], R32 ;  /* 0x000020200f007388 */ /* 0x0001e80000000800 */
[----:B------:R0:W-:Y:S04]  /*0480*/  STS [R15+0x24], R34 ;  /* 0x000024220f007388 */ /* 0x0001e80000000800 */
[----:B------:R0:W-:Y:S01]  /*0490*/  STS [R15+0x28], R36 ;  /* 0x000028240f007388 */ /* 0x0001e20000000800 */
[----:B------:R-:W-:-:S03]  /*04a0*/  ISETP.NE.AND P3, PT, R0, UR5, PT ;  /* 0x0000000500007c0c */ /* 0x000fc6000bf65270 */
[----:B-----5:R0:W-:Y:S04]  /*04b0*/  STS [R15+0x2c], R14 ;  /* 0x00002c0e0f007388 */ /* 0x0201e80000000800 */
[----:B------:R0:W-:Y:S04]  /*04c0*/  STS [R15+0x30], R18 ;  /* 0x000030120f007388 */ /* 0x0001e80000000800 */
[----:B--2---:R0:W-:Y:S04]  /*04d0*/  STS [R15+0x34], R20 ;  /* 0x000034140f007388 */ /* 0x0041e80000000800 */
[----:B---3--:R0:W-:Y:S04]  /*04e0*/  STS [R15+0x38], R22 ;  /* 0x000038160f007388 */ /* 0x0081e80000000800 */
[----:B----4-:R0:W-:Y:S01]  /*04f0*/  STS [R15+0x3c], R24 ;  /* 0x00003c180f007388 */ /* 0x0101e20000000800 */
[----:B------:R-:W-:Y:S05]  /*0500*/  @P3 BRA `(.L_x_2) ;  /* 0xfffffffc00603947 */ /* 0x000fea000383ffff */
[----:B0-----:R-:W-:-:S07]  /*0510*/  IMAD.MOV.U32 R14, RZ, RZ, R0 ;  /* 0x000000ffff0e7224 */ /* 0x001fce00078e0000 */
.L_x_1:
[----:B------:R-:W-:-:S13]  /*0520*/  ISETP.NE.AND P3, PT, R16, RZ, PT ;  /* 0x000000ff1000720c */ /* 0x000fda0003f65270 */
[----:B------:R-:W-:Y:S05]  /*0530*/  @!P3 BRA `(.L_x_3) ;  /* 0x000000040004b947 */ /* 0x000fea0003800000 */
[----:B------:R-:W-:Y:S01]  /*0540*/  ISETP.NE.AND P3, PT, R17, RZ, PT ;  /* 0x000000ff1100720c */ /* 0x000fe20003f65270 */
[----:B------:R-:W-:-:S12]  /*0550*/  @!P0 BRA `(.L_x_4) ;  /* 0x0000000000648947 */ /* 0x000fd80003800000 */
[----:B------:R-:W0:Y:S01]  /*0560*/  LDC.64 R10, c[0x0][0x380] ;  /* 0x0000e000ff0a7b82 */ /* 0x000e220000000a00 */
[----:B------:R-:W-:-:S05]  /*0570*/  IADD3 R15, PT, PT, R13, R14, RZ ;  /* 0x0000000e0d0f7210 */ /* 0x000fca0007ffe0ff */
[----:B0-----:R-:W-:-:S05]  /*0580*/  IMAD.WIDE R10, R15, 0x4, R10 ;  /* 0x000000040f0a7825 */ /* 0x001fca00078e020a */
[----:B------:R-:W2:Y:S04]  /*0590*/  LDG.E R15, desc[UR8][R10.64] ;  /* 0x000000080a0f7981 */ /* 0x000ea8000c1e1900 */
[----:B------:R-:W3:Y:S04]  /*05a0*/  LDG.E R19, desc[UR8][R10.64+0x4] ;  /* 0x000004080a137981 */ /* 0x000ee8000c1e1900 */
[----:B------:R-:W4:Y:S04]  /*05b0*/  LDG.E R21, desc[UR8][R10.64+0x8] ;  /* 0x000008080a157981 */ /* 0x000f28000c1e1900 */
[----:B------:R-:W5:Y:S04]  /*05c0*/  LDG.E R23, desc[UR8][R10.64+0xc] ;  /* 0x00000c080a177981 */ /* 0x000f68000c1e1900 */
[----:B------:R-:W5:Y:S04]  /*05d0*/  LDG.E R25, desc[UR8][R10.64+0x10] ;  /* 0x000010080a197981 */ /* 0x000f68000c1e1900 */
[----:B------:R-:W5:Y:S04]  /*05e0*/  LDG.E R27, desc[UR8][R10.64+0x14] ;  /* 0x000014080a1b7981 */ /* 0x000f68000c1e1900 */
[----:B------:R-:W5:Y:S04]  /*05f0*/  LDG.E R29, desc[UR8][R10.64+0x18] ;  /* 0x000018080a1d7981 */ /* 0x000f68000c1e1900 */
[----:B------:R-:W5:Y:S01]  /*0600*/  LDG.E R31, desc[UR8][R10.64+0x1c] ;  /* 0x00001c080a1f7981 */ /* 0x000f62000c1e1900 */
[----:B------:R-:W0:Y:S01]  /*0610*/  S2UR UR6, SR_CgaCtaId ;  /* 0x00000000000679c3 */ /* 0x000e220000008800 */
[----:B------:R-:W-:Y:S01]  /*0620*/  UMOV UR5, 0x400 ;  /* 0x0000040000057882 */ /* 0x000fe20000000000 */
[----:B------:R-:W-:Y:S01]  /*0630*/  IMAD.IADD R18, R12, 0x1, R14 ;  /* 0x000000010c127824 */ /* 0x000fe200078e020e */
[----:B------:R-:W-:Y:S01]  /*0640*/  IADD3 R14, PT, PT, R14, 0x8, RZ ;  /* 0x000000080e0e7810 */ /* 0x000fe20007ffe0ff */
[----:B0-----:R-:W-:-:S06]  /*0650*/  ULEA UR5, UR6, UR5, 0x18 ;  /* 0x0000000506057291 */ /* 0x001fcc000f8ec0ff */
[----:B------:R-:W-:-:S05]  /*0660*/  LEA R18, R18, UR5, 0x2 ;  /* 0x0000000512127c11 */ /* 0x000fca000f8e10ff */
[----:B--2---:R0:W-:Y:S04]  /*0670*/  STS [R18], R15 ;  /* 0x0000000f12007388 */ /* 0x0041e80000000800 */
[----:B---3--:R0:W-:Y:S04]  /*0680*/  STS [R18+0x4], R19 ;  /* 0x0000041312007388 */ /* 0x0081e80000000800 */
[----:B----4-:R0:W-:Y:S04]  /*0690*/  STS [R18+0x8], R21 ;  /* 0x0000081512007388 */ /* 0x0101e80000000800 */
[----:B-----5:R0:W-:Y:S04]  /*06a0*/  STS [R18+0xc], R23 ;  /* 0x00000c1712007388 */ /* 0x0201e80000000800 */
[----:B------:R0:W-:Y:S04]  /*06b0*/  STS [R18+0x10], R25 ;  /* 0x0000101912007388 */ /* 0x0001e80000000800 */
[----:B------:R0:W-:Y:S04]  /*06c0*/  STS [R18+0x14], R27 ;  /* 0x0000141b12007388 */ /* 0x0001e80000000800 */
[----:B------:R0:W-:Y:S04]  /*06d0*/  STS [R18+0x18], R29 ;  /* 0x0000181d12007388 */ /* 0x0001e80000000800 */
[----:B------:R0:W-:Y:S02]  /*06e0*/  STS [R18+0x1c], R31 ;  /* 0x00001c1f12007388 */ /* 0x0001e40000000800 */
.L_x_4:
[----:B------:R-:W-:Y:S05]  /*06f0*/  @!P3 BRA `(.L_x_3) ;  /* 0x000000000094b947 */ /* 0x000fea0003800000 */
[----:B------:R-:W-:Y:S01]  /*0700*/  ISETP.NE.AND P3, PT, R8, RZ, PT ;  /* 0x000000ff0800720c */ /* 0x000fe20003f65270 */
[----:B------:R-:W-:-:S12]  /*0710*/  @!P1 BRA `(.L_x_5) ;  /* 0x0000000000449947 */ /* 0x000fd80003800000 */
[----:B------:R-:W1:Y:S01]  /*0720*/  LDC.64 R10, c[0x0][0x380] ;  /* 0x0000e000ff0a7b82 */ /* 0x000e620000000a00 */
[----:B0-----:R-:W-:-:S04]  /*0730*/  IMAD.IADD R15, R13, 0x1, R14 ;  /* 0x000000010d0f7824 */ /* 0x001fc800078e020e */
[----:B-1----:R-:W-:-:S05]  /*0740*/  IMAD.WIDE R10, R15, 0x4, R10 ;  /* 0x000000040f0a7825 */ /* 0x002fca00078e020a */
[----:B------:R-:W2:Y:S04]  /*0750*/  LDG.E R15, desc[UR8][R10.64] ;  /* 0x000000080a0f7981 */ /* 0x000ea8000c1e1900 */
[----:B------:R-:W3:Y:S04]  /*0760*/  LDG.E R19, desc[UR8][R10.64+0x4] ;  /* 0x000004080a137981 */ /* 0x000ee8000c1e1900 */
[----:B------:R-:W4:Y:S04]  /*0770*/  LDG.E R21, desc[UR8][R10.64+0x8] ;  /* 0x000008080a157981 */ /* 0x000f28000c1e1900 */
[----:B------:R-:W5:Y:S01]  /*0780*/  LDG.E R23, desc[UR8][R10.64+0xc] ;  /* 0x00000c080a177981 */ /* 0x000f62000c1e1900 */
[----:B------:R-:W0:Y:S01]  /*0790*/  S2UR UR6, SR_CgaCtaId ;  /* 0x00000000000679c3 */ /* 0x000e220000008800 */
[----:B------:R-:W-:Y:S01]  /*07a0*/  UMOV UR5, 0x400 ;  /* 0x0000040000057882 */ /* 0x000fe20000000000 */
[----:B------:R-:W-:Y:S01]  /*07b0*/  IADD3 R18, PT, PT, R12, R14, RZ ;  /* 0x0000000e0c127210 */ /* 0x000fe20007ffe0ff */
[----:B------:R-:W-:Y:S01]  /*07c0*/  VIADD R14, R14, 0x4 ;  /* 0x000000040e0e7836 */ /* 0x000fe20000000000 */
[----:B0-----:R-:W-:-:S06]  /*07d0*/  ULEA UR5, UR6, UR5, 0x18 ;  /* 0x0000000506057291 */ /* 0x001fcc000f8ec0ff */
[----:B------:R-:W-:-:S05]  /*07e0*/  LEA R18, R18, UR5, 0x2 ;  /* 0x0000000512127c11 */ /* 0x000fca000f8e10ff */
[----:B--2---:R1:W-:Y:S04]  /*07f0*/  STS [R18], R15 ;  /* 0x0000000f12007388 */ /* 0x0043e80000000800 */
[----:B---3--:R1:W-:Y:S04]  /*0800*/  STS [R18+0x4], R19 ;  /* 0x0000041312007388 */ /* 0x0083e80000000800 */
[----:B----4-:R1:W-:Y:S04]  /*0810*/  STS [R18+0x8], R21 ;  /* 0x0000081512007388 */ /* 0x0103e80000000800 */
[----:B-----5:R1:W-:Y:S02]  /*0820*/  STS [R18+0xc], R23 ;  /* 0x00000c1712007388 */ /* 0x0203e40000000800 */
.L_x_5:
[----:B------:R-:W-:Y:S05]  /*0830*/  @!P3 BRA `(.L_x_3) ;  /* 0x000000000044b947 */ /* 0x000fea0003800000 */
[----:B------:R-:W2:Y:S01]  /*0840*/  LDC.64 R10, c[0x0][0x380] ;  /* 0x0000e000ff0a7b82 */ /* 0x000ea20000000a00 */
[----:B------:R-:W-:-:S05]  /*0850*/  IADD3 R13, PT, PT, R13, R14, RZ ;  /* 0x0000000e0d0d7210 */ /* 0x000fca0007ffe0ff */
[----:B--2---:R-:W-:-:S05]  /*0860*/  IMAD.WIDE R10, R13, 0x4, R10 ;  /* 0x000000040d0a7825 */ /* 0x004fca00078e020a */
[----:B------:R-:W2:Y:S01]  /*0870*/  LDG.E R13, desc[UR8][R10.64] ;  /* 0x000000080a0d7981 */ /* 0x000ea2000c1e1900 */
[----:B------:R-:W3:Y:S01]  /*0880*/  S2UR UR6, SR_CgaCtaId ;  /* 0x00000000000679c3 */ /* 0x000ee20000008800 */
[----:B------:R-:W-:Y:S01]  /*0890*/  UMOV UR5, 0x400 ;  /* 0x0000040000057882 */ /* 0x000fe20000000000 */
[----:B------:R-:W-:Y:S01]  /*08a0*/  IMAD.IADD R12, R12, 0x1, R14 ;  /* 0x000000010c0c7824 */ /* 0x000fe200078e020e */
[----:B------:R-:W-:Y:S01]  /*08b0*/  ISETP.NE.AND P3, PT, R8, 0x1, PT ;  /* 0x000000010800780c */ /* 0x000fe20003f65270 */
[----:B---3--:R-:W-:-:S06]  /*08c0*/  ULEA UR5, UR6, UR5, 0x18 ;  /* 0x0000000506057291 */ /* 0x008fcc000f8ec0ff */
[----:B------:R-:W-:-:S05]  /*08d0*/  LEA R14, R12, UR5, 0x2 ;  /* 0x000000050c0e7c11 */ /* 0x000fca000f8e10ff */
[----:B--2---:R2:W-:Y:S01]  /*08e0*/  STS [R14], R13 ;  /* 0x0000000d0e007388 */ /* 0x0045e20000000800 */
[----:B------:R-:W-:Y:S05]  /*08f0*/  @!P3 BRA `(.L_x_3) ;  /* 0x000000000014b947 */ /* 0x000fea0003800000 */
[----:B------:R-:W-:Y:S01]  /*0900*/  ISETP.NE.AND P3, PT, R8, 0x2, PT ;  /* 0x000000020800780c */ /* 0x000fe20003f65270 */
[----:B------:R-:W3:-:S12]  /*0910*/  LDG.E R12, desc[UR8][R10.64+0x4] ;  /* 0x000004080a0c7981 */ /* 0x000ed8000c1e1900 */
[----:B--2---:R-:W2:Y:S04]  /*0920*/  @P3 LDG.E R13, desc[UR8][R10.64+0x8] ;  /* 0x000008080a0d3981 */ /* 0x004ea8000c1e1900 */
[----:B---3--:R3:W-:Y:S04]  /*0930*/  STS [R14+0x4], R12 ;  /* 0x0000040c0e007388 */ /* 0x0087e80000000800 */
[----:B--2---:R3:W-:Y:S02]  /*0940*/  @P3 STS [R14+0x8], R13 ;  /* 0x0000080d0e003388 */ /* 0x0047e40000000800 */
.L_x_3:
[----:B------:R-:W-:Y:S05]  /*0950*/  @P2 BRA `(.L_x_6) ;  /* 0xfffffff800142947 */ /* 0x000fea000383ffff */
.L_x_0:
[----:B------:R-:W-:Y:S01]  /*0960*/  BAR.SYNC.DEFER_BLOCKING 0x0 ;  /* 0x0000000000007b1d */ /* 0x000fe20000010000 */
[----:B------:R-:W-:Y:S02]  /*0970*/  ISETP.GE.AND P0, PT, R9, RZ, PT ;  /* 0x000000ff0900720c */ /* 0x000fe40003f06270 */
[----:B------:R-:W-:-:S11]  /*0980*/  MOV R7, RZ ;  /* 0x000000ff00077202 */ /* 0x000fd60000000f00 */
[----:B------:R-:W-:Y:S05]  /*0990*/  @!P0 BRA `(.L_x_7) ;  /* 0x0000001800b48947 */ /* 0x000fea0003800000 */
[----:B------:R-:W-:Y:S02]  /*09a0*/  HFMA2 R7, -RZ, RZ, 0, 0 ;  /* 0x00000000ff077431 */ /* 0x000fe400000001ff */
[----:B------:R-:W-:Y:S01]  /*09b0*/  IMAD.MOV R8, RZ, RZ, -R9 ;  /* 0x000000ffff087224 */ /* 0x000fe200078e0a09 */
[----:B------:R-:W-:Y:S01]  /*09c0*/  I2FP.F32.S32 R9, R9 ;  /* 0x0000000900097245 */ /* 0x000fe20000201400 */
[----:B------:R-:W-:-:S06]  /*09d0*/  UMOV UR4, URZ ;  /* 0x000000ff00047c82 */ /* 0x000fcc0008000000 */
.L_x_21:
[----:B------:R-:W-:Y:S01]  /*09e0*/  I2FP.F32.U32 R0, UR4 ;  /* 0x0000000400007c45 */ /* 0x000fe20008201000 */
[----:B------:R-:W4:Y:S01]  /*09f0*/  LDCU UR6, c[0x0][0x398] ;  /* 0x00007300ff0677ac */ /* 0x000f220008000800 */
[----:B------:R-:W-:Y:S01]  /*0a00*/  VIADD R10, R3, UR4 ;  /* 0x00000004030a7c36 */ /* 0x000fe20008000000 */
[----:B------:R-:W-:Y:S02]  /*0a10*/  MOV R11, 0x401921fb ;  /* 0x401921fb000b7802 */ /* 0x000fe40000000f00 */
[----:B------:R-:W-:Y:S01]  /*0a20*/  FFMA R0, R9, -0.5, R0 ;  /* 0xbf00000009007823 */ /* 0x000fe20000000000 */
[----:B------:R-:W-:Y:S01]  /*0a30*/  UMOV UR5, UR4 ;  /* 0x0000000400057c82 */ /* 0x000fe20008000000 */
[----:B------:R-:W-:Y:S01]  /*0a40*/  UIADD3 UR4, UPT, UPT, UR4, 0x1, URZ ;  /* 0x0000000104047890 */ /* 0x000fe2000fffe0ff */
[----:B------:R-:W-:Y:S01]  /*0a50*/  IMAD R10, R5, R10, R2 ;  /* 0x0000000a050a7224 */ /* 0x000fe200078e0202 */
[----:B------:R-:W-:Y:S01]  /*0a60*/  UMOV UR10, 0x54442d18 ;  /* 0x54442d18000a7882 */ /* 0x000fe20000000000 */
[----:B------:R-:W-:Y:S01]  /*0a70*/  FSETP.NEU.AND P0, PT, R0, 1, PT ;  /* 0x3f8000000000780b */ /* 0x000fe20003f0d000 */
[----:B----4-:R-:W-:-:S12]  /*0a80*/  UISETP.NE.AND UP1, UPT, UR5, UR6, UPT ;  /* 0x000000060500728c */ /* 0x010fd8000bf25270 */
[----:B0123--:R-:W-:Y:S05]  /*0a90*/  @P0 BRA `(.L_x_8) ;  /* 0x0000000800b80947 */ /* 0x00ffea0003800000 */
[----:B------:R-:W4:Y:S01]  /*0aa0*/  LDCU UR11, c[0x0][0x398] ;  /* 0x00007300ff0b77ac */ /* 0x000f220008000800 */
[----:B------:R-:W-:-:S05]  /*0ab0*/  UMOV UR5, URZ ;  /* 0x000000ff00057c82 */ /* 0x000fca0008000000 */
.L_x_15:
[----:B------:R-:W5:Y:S01]  /*0ac0*/  S2UR UR7, SR_CgaCtaId ;  /* 0x00000000000779c3 */ /* 0x000f620000008800 */
[----:B------:R-:W-:Y:S01]  /*0ad0*/  UMOV UR6, 0x400 ;  /* 0x0000040000067882 */ /* 0x000fe20000000000 */
[----:B------:R-:W-:Y:S01]  /*0ae0*/  VIADD R0, R10, UR5 ;  /* 0x000000050a007c36 */ /* 0x000fe20008000000 */
[----:B---3--:R-:W-:Y:S01]  /*0af0*/  I2FP.F32.U32 R12, UR5 ;  /* 0x00000005000c7c45 */ /* 0x008fe20008201000 */
[----:B--2---:R-:W-:-:S04]  /*0b00*/  HFMA2 R13, -RZ, RZ, 1.875, 0 ;  /* 0x3f800000ff0d7431 */ /* 0x004fc800000001ff */
[----:B------:R-:W-:-:S05]  /*0b10*/  FFMA R12, R9, -0.5, R12 ;  /* 0xbf000000090c7823 */ /* 0x000fca000000000c */
[----:B------:R-:W-:Y:S01]  /*0b20*/  FSETP.NEU.AND P0, PT, R12, 1, PT ;  /* 0x3f8000000c00780b */ /* 0x000fe20003f0d000 */
[----:B-----5:R-:W-:-:S06]  /*0b30*/  ULEA UR6, UR7, UR6, 0x18 ;  /* 0x0000000607067291 */ /* 0x020fcc000f8ec0ff */
[----:B------:R-:W-:-:S06]  /*0b40*/  LEA R0, R0, UR6, 0x2 ;  /* 0x0000000600007c11 */ /* 0x000fcc000f8e10ff */
[----:B------:R-:W2:Y:S01]  /*0b50*/  LDS R0, [R0] ;  /* 0x0000000000007984 */ /* 0x000ea20000000800 */
[----:B------:R-:W-:Y:S05]  /*0b60*/  @!P0 BRA `(.L_x_9) ;  /* 0x00000004000c8947 */ /* 0x000fea0003800000 */
[----:B------:R-:W-:-:S13]  /*0b70*/  FSETP.NAN.AND P0, PT, |R12|, |R12|, PT ;  /* 0x4000000c0c00720b */ /* 0x000fda0003f08200 */
[----:B------:R-:W-:Y:S05]  /*0b80*/  @P0 BRA `(.L_x_10) ;  /* 0x0000000400000947 */ /* 0x000fea0003800000 */
[C---:B------:R-:W-:Y:S01]  /*0b90*/  FMUL R13, |R12|.reuse, 16777216 ;  /* 0x4b8000000c0d7820 */ /* 0x040fe20000400200 */
[C---:B------:R-:W-:Y:S01]  /*0ba0*/  FSETP.GEU.AND P0, PT, |R12|.reuse, 1.175494350822287508e-38, PT ;  /* 0x008000000c00780b */ /* 0x040fe20003f0e200 */
[----:B01----:R-:W-:Y:S01]  /*0bb0*/  IMAD.MOV.U32 R19, RZ, RZ, 0x3a2c32e4 ;  /* 0x3a2c32e4ff137424 */ /* 0x003fe200078e00ff */
[----:B------:R-:W-:Y:S02]  /*0bc0*/  FSETP.NEU.AND P3, PT, R12, RZ, PT ;  /* 0x000000ff0c00720b */ /* 0x000fe40003f6d000 */
[----:B------:R-:W-:-:S05]  /*0bd0*/  FSEL R13, R13, |R12|, !P0 ;  /* 0x4000000c0d0d7208 */ /* 0x000fca0004000000 */
[----:B------:R-:W-:-:S05]  /*0be0*/  VIADD R14, R13, 0xc0cafb0d ;  /* 0xc0cafb0d0d0e7836 */ /* 0x000fca0000000000 */
[----:B------:R-:W-:-:S04]  /*0bf0*/  LOP3.LUT R14, R14, 0xff800000, RZ, 0xc0, !PT ;  /* 0xff8000000e0e7812 */ /* 0x000fc800078ec0ff */
[-C--:B------:R-:W-:Y:S02]  /*0c00*/  IADD3 R13, PT, PT, R13, -R14.reuse, RZ ;  /* 0x8000000e0d0d7210 */ /* 0x080fe40007ffe0ff */
[----:B------:R-:W-:-:S03]  /*0c10*/  I2FP.F32.S32 R14, R14 ;  /* 0x0000000e000e7245 */ /* 0x000fc60000201400 */
[C---:B------:R-:W-:Y:S01]  /*0c20*/  FADD R16, R13.reuse, 1 ;  /* 0x3f8000000d107421 */ /* 0x040fe20000000000 */
[----:B------:R-:W-:Y:S01]  /*0c30*/  FADD R15, R13, -1 ;  /* 0xbf8000000d0f7421 */ /* 0x000fe20000000000 */
[----:B------:R-:W-:-:S03]  /*0c40*/  FSEL R13, RZ, -24, P0 ;  /* 0xc1c00000ff0d7808 */ /* 0x000fc60000000000 */
[----:B------:R-:W-:Y:S01]  /*0c50*/  FADD R17, R15, R15 ;  /* 0x0000000f0f117221 */ /* 0x000fe20000000000 */
[----:B------:R-:W0:Y:S01]  /*0c60*/  MUFU.RCP R16, R16 ;  /* 0x0000001000107308 */ /* 0x000e220000001000 */
[----:B------:R-:W-:Y:S02]  /*0c70*/  FFMA R13, R14, 1.1920928955078125e-07, R13 ;  /* 0x340000000e0d7823 */ /* 0x000fe4000000000d */
[----:B0-----:R-:W-:-:S04]  /*0c80*/  FMUL R18, R16, R17 ;  /* 0x0000001110127220 */ /* 0x001fc80000400000 */
[----:B------:R-:W-:Y:S01]  /*0c90*/  FADD R17, R15, -R18 ;  /* 0x800000120f117221 */ /* 0x000fe20000000000 */
[CC--:B------:R-:W-:Y:S01]  /*0ca0*/  FMUL R14, R18.reuse, R18.reuse ;  /* 0x00000012120e7220 */ /* 0x0c0fe20000400000 */
[----:B------:R-:W-:Y:S02]  /*0cb0*/  FFMA R22, R18, 1.4426950216293334961, R13 ;  /* 0x3fb8aa3b12167823 */ /* 0x000fe4000000000d */
[----:B------:R-:W-:Y:S01]  /*0cc0*/  FADD R20, R17, R17 ;  /* 0x0000001111147221 */ /* 0x000fe20000000000 */
[C---:B------:R-:W-:Y:S01]  /*0cd0*/  FFMA R17, R14.reuse, R19, 0.0032181653659790754318 ;  /* 0x3b52e7db0e117423 */ /* 0x040fe20000000013 */
[----:B------:R-:W-:Y:S02]  /*0ce0*/  FADD R13, R13, -R22 ;  /* 0x800000160d0d7221 */ /* 0x000fe40000000000 */
[----:B------:R-:W-:Y:S01]  /*0cf0*/  FFMA R15, R15, -R18, R20 ;  /* 0x800000120f0f7223 */ /* 0x000fe20000000014 */
[----:B------:R-:W-:Y:S01]  /*0d00*/  FFMA R17, R14, R17, 0.018033718690276145935 ;  /* 0x3c93bb730e117423 */ /* 0x000fe20000000011 */
[----:B------:R-:W-:-:S02]  /*0d10*/  FFMA R20, R18, 1.4426950216293334961, R13 ;  /* 0x3fb8aa3b12147823 */ /* 0x000fc4000000000d */
[----:B------:R-:W-:Y:S01]  /*0d20*/  FMUL R15, R16, R15 ;  /* 0x0000000f100f7220 */ /* 0x000fe20000400000 */
[----:B------:R-:W-:-:S03]  /*0d30*/  FFMA R17, R14, R17, 0.12022458761930465698 ;  /* 0x3df6384f0e117423 */ /* 0x000fc60000000011 */
[----:B------:R-:W-:Y:S01]  /*0d40*/  FFMA R13, R15, 1.4426950216293334961, R20 ;  /* 0x3fb8aa3b0f0d7823 */ /* 0x000fe20000000014 */
[----:B------:R-:W-:-:S03]  /*0d50*/  FMUL R17, R14, R17 ;  /* 0x000000110e117220 */ /* 0x000fc60000400000 */
[----:B------:R-:W-:Y:S01]  /*0d60*/  FFMA R16, R18, 1.9251366722983220825e-08, R13 ;  /* 0x32a55e3412107823 */ /* 0x000fe2000000000d */
[----:B------:R-:W-:-:S04]  /*0d70*/  FMUL R14, R17, 3 ;  /* 0x40400000110e7820 */ /* 0x000fc80000400000 */
[----:B------:R-:W-:-:S04]  /*0d80*/  FFMA R14, R15, R14, R16 ;  /* 0x0000000e0f0e7223 */ /* 0x000fc80000000010 */
[----:B------:R-:W-:Y:S01]  /*0d90*/  FFMA R17, R18, R17, R14 ;  /* 0x0000001112117223 */ /* 0x000fe2000000000e */
[----:B------:R-:W-:-:S03]  /*0da0*/  MOV R18, 0x391fcb8e ;  /* 0x391fcb8e00127802 */ /* 0x000fc60000000f00 */
[----:B------:R-:W-:-:S04]  /*0db0*/  FADD R13, R22, R17 ;  /* 0x00000011160d7221 */ /* 0x000fc80000000000 */
[----:B------:R-:W-:Y:S01]  /*0dc0*/  FMUL R14, R13, 2 ;  /* 0x400000000d0e7820 */ /* 0x000fe20000400000 */
[----:B------:R-:W-:-:S03]  /*0dd0*/  FADD R22, -R22, R13 ;  /* 0x0000000d16167221 */ /* 0x000fc60000000100 */
[----:B------:R-:W0:Y:S01]  /*0de0*/  FRND R15, R14 ;  /* 0x0000000e000f7307 */ /* 0x000e220000201000 */
[----:B------:R-:W-:Y:S01]  /*0df0*/  FADD R22, R17, -R22 ;  /* 0x8000001611167221 */ /* 0x000fe20000000000 */
[----:B------:R-:W-:Y:S01]  /*0e00*/  FFMA R13, R13, 2, -R14 ;  /* 0x400000000d0d7823 */ /* 0x000fe2000000080e */
[C---:B------:R-:W-:Y:S02]  /*0e10*/  FSETP.GT.AND P1, PT, |R14|.reuse, 152, PT ;  /* 0x431800000e00780b */ /* 0x040fe40003f24200 */
[----:B------:R-:W-:Y:S01]  /*0e20*/  FSETP.GEU.AND P2, PT, R14, RZ, PT ;  /* 0x000000ff0e00720b */ /* 0x000fe20003f4e000 */
[----:B------:R-:W-:Y:S02]  /*0e30*/  FFMA R22, R22, 2, R13 ;  /* 0x4000000016167823 */ /* 0x000fe4000000000d */
[----:B------:R-:W1:Y:S01]  /*0e40*/  F2I.NTZ R16, R14 ;  /* 0x0000000e00107305 */ /* 0x000e620000203100 */
[----:B0-----:R-:W-:Y:S01]  /*0e50*/  FADD R13, R14, -R15 ;  /* 0x8000000f0e0d7221 */ /* 0x001fe20000000000 */
[----:B------:R-:W-:-:S03]  /*0e60*/  FSETP.GT.AND P0, PT, R15, RZ, PT ;  /* 0x000000ff0f00720b */ /* 0x000fc60003f04000 */
[----:B------:R-:W-:Y:S01]  /*0e70*/  FADD R13, R13, R22 ;  /* 0x000000160d0d7221 */ /* 0x000fe20000000000 */
[----:B------:R-:W-:Y:S02]  /*0e80*/  SEL R15, RZ, 0x83000000, P0 ;  /* 0x83000000ff0f7807 */ /* 0x000fe40000000000 */
[----:B------:R-:W-:Y:S01]  /*0e90*/  FSETP.NEU.AND P0, PT, |R12|, +INF , PT ;  /* 0x7f8000000c00780b */ /* 0x000fe20003f0d200 */
[----:B------:R-:W-:Y:S02]  /*0ea0*/  FFMA R18, R13, R18, 0.0013391353422775864601 ;  /* 0x3aaf85ed0d127423 */ /* 0x000fe40000000012 */
[----:B-1----:R-:W-:Y:S01]  /*0eb0*/  IMAD R16, R16, 0x800000, -R15 ;  /* 0x0080000010107824 */ /* 0x002fe200078e0a0f */
[----:B------:R-:W-:Y:S01]  /*0ec0*/  IADD3 R15, PT, PT, R15, 0x7f000000, RZ ;  /* 0x7f0000000f0f7810 */ /* 0x000fe20007ffe0ff */
[----:B------:R-:W-:-:S04]  /*0ed0*/  FFMA R18, R13, R18, 0.0096188392490148544312 ;  /* 0x3c1d98560d127423 */ /* 0x000fc80000000012 */
[----:B------:R-:W-:-:S04]  /*0ee0*/  FFMA R18, R13, R18, 0.055503588169813156128 ;  /* 0x3d6357bb0d127423 */ /* 0x000fc80000000012 */
[----:B------:R-:W-:-:S04]  /*0ef0*/  FFMA R18, R13, R18, 0.24022644758224487305 ;  /* 0x3e75fdec0d127423 */ /* 0x000fc80000000012 */
[----:B------:R-:W-:-:S04]  /*0f00*/  FFMA R18, R13, R18, 0.69314718246459960938 ;  /* 0x3f3172180d127423 */ /* 0x000fc80000000012 */
[----:B------:R-:W-:Y:S01]  /*0f10*/  FFMA R18, R13, R18, 1 ;  /* 0x3f8000000d127423 */ /* 0x000fe20000000012 */
[----:B------:R-:W-:-:S03]  /*0f20*/  FSEL R13, RZ, +INF , !P2 ;  /* 0x7f800000ff0d7808 */ /* 0x000fc60005000000 */
[----:B------:R-:W-:-:S04]  /*0f30*/  FMUL R15, R15, R18 ;  /* 0x000000120f0f7220 */ /* 0x000fc80000400000 */
[----:B------:R-:W-:Y:S01]  /*0f40*/  @!P1 FMUL R13, R16, R15 ;  /* 0x0000000f100d9220 */ /* 0x000fe20000400000 */
[----:B------:R-:W-:Y:S06]  /*0f50*/  @P0 BRA P3, `(.L_x_9) ;  /* 0x0000000000100947 */ /* 0x000fec0001800000 */
[----:B------:R-:W-:-:S05]  /*0f60*/  FADD R12, R12, R12 ;  /* 0x0000000c0c0c7221 */ /* 0x000fca0000000000 */
[----:B------:R-:W-:Y:S01]  /*0f70*/  LOP3.LUT R13, R12, 0x7fffffff, RZ, 0xc0, !PT ;  /* 0x7fffffff0c0d7812 */ /* 0x000fe200078ec0ff */
[----:B------:R-:W-:Y:S06]  /*0f80*/  BRA `(.L_x_9) ;  /* 0x0000000000047947 */ /* 0x000fec0003800000 */
.L_x_10:
[----:B------:R-:W-:-:S07]  /*0f90*/  FADD R13, R12, 2 ;  /* 0x400000000c0d7421 */ /* 0x000fce0000000000 */
.L_x_9:
[----:B------:R-:W-:Y:S01]  /*0fa0*/  FADD R20, R13, 1 ;  /* 0x3f8000000d147421 */ /* 0x000fe20000000000 */
[----:B------:R-:W-:Y:S01]  /*0fb0*/  IMAD.MOV.U32 R14, RZ, RZ, 0x652b82fe ;  /* 0x652b82feff0e7424 */ /* 0x000fe200078e00ff */
[----:B01----:R-:W-:Y:S01]  /*0fc0*/  MOV R15, 0x3ff71547 ;  /* 0x3ff71547000f7802 */ /* 0x003fe20000000f00 */
[----:B------:R-:W-:Y:S01]  /*0fd0*/  UMOV UR6, 0xfefa39ef ;  /* 0xfefa39ef00067882 */ /* 0x000fe20000000000 */
[----:B------:R0:W1:Y:S01]  /*0fe0*/  F2F.F64.F32 R12, R20 ;  /* 0x00000014000c7310 */ /* 0x0000620000201800 */
[----:B------:R-:W-:-:S07]  /*0ff0*/  UMOV UR7, 0x3fe62e42 ;  /* 0x3fe62e4200077882 */ /* 0x000fce0000000000 */
[----:B------:R-:W3:Y:S01]  /*1000*/  MUFU.RCP64H R21, 6.283184051513671875 ;  /* 0x401921fb00157908 */ /* 0x000ee20000001800 */
[----:B0-----:R-:W-:Y:S01]  /*1010*/  IMAD.MOV.U32 R20, RZ, RZ, 0x1 ;  /* 0x00000001ff147424 */ /* 0x001fe200078e00ff */
[----:B-1----:R-:W-:-:S08]  /*1020*/  DMUL R12, R12, -0.5 ;  /* 0xbfe000000c0c7828 */ /* 0x002fd00000000000 */
[----:B------:R-:W-:Y:S02]  /*1030*/  DFMA R14, R12, R14, 6.75539944105574400000e+15 ;  /* 0x433800000c0e742b */ /* 0x000fe4000000000e */
[----:B------:R-:W-:-:S06]  /*1040*/  FSETP.GEU.AND P0, PT, |R13|, 4.1917929649353027344, PT ;  /* 0x4086232b0d00780b */ /* 0x000fcc0003f0e200 */
[----:B------:R-:W-:-:S08]  /*1050*/  DADD R18, R14, -6.75539944105574400000e+15 ;  /* 0xc33800000e127429 */ /* 0x000fd00000000000 */
[----:B------:R-:W-:Y:S01]  /*1060*/  DFMA R16, R18, -UR6, R12 ;  /* 0x8000000612107c2b */ /* 0x000fe2000800000c */
[----:B------:R-:W-:Y:S01]  /*1070*/  UMOV UR6, 0x3b39803f ;  /* 0x3b39803f00067882 */ /* 0x000fe20000000000 */
[----:B------:R-:W-:-:S06]  /*1080*/  UMOV UR7, 0x3c7abc9e ;  /* 0x3c7abc9e00077882 */ /* 0x000fcc0000000000 */
[----:B------:R-:W-:Y:S01]  /*1090*/  DFMA R18, R18, -UR6, R16 ;  /* 0x8000000612127c2b */ /* 0x000fe20008000010 */
[----:B------:R-:W-:Y:S01]  /*10a0*/  UMOV UR6, 0x69ce2bdf ;  /* 0x69ce2bdf00067882 */ /* 0x000fe20000000000 */
[----:B------:R-:W-:Y:S01]  /*10b0*/  IMAD.MOV.U32 R16, RZ, RZ, -0x35dec16 ;  /* 0xfca213eaff107424 */ /* 0x000fe200078e00ff */
[----:B------:R-:W-:Y:S01]  /*10c0*/  MOV R17, 0x3e928af3 ;  /* 0x3e928af300117802 */ /* 0x000fe20000000f00 */
[----:B------:R-:W-:-:S05]  /*10d0*/  UMOV UR7, 0x3e5ade15 ;  /* 0x3e5ade1500077882 */ /* 0x000fca0000000000 */
[----:B------:R-:W-:Y:S01]  /*10e0*/  DFMA R16, R18, UR6, R16 ;  /* 0x0000000612107c2b */ /* 0x000fe20008000010 */
[----:B------:R-:W-:Y:S01]  /*10f0*/  UMOV UR6, 0x62401315 ;  /* 0x6240131500067882 */ /* 0x000fe20000000000 */
[----:B------:R-:W-:-:S06]  /*1100*/  UMOV UR7, 0x3ec71dee ;  /* 0x3ec71dee00077882 */ /* 0x000fcc0000000000 */
[----:B------:R-:W-:Y:S01]  /*1110*/  DFMA R16, R18, R16, UR6 ;  /* 0x0000000612107e2b */ /* 0x000fe20008000010 */
        /* <DEDUP_REMOVED lines=16> */
[----:B------:R-:W-:Y:S01]  /*1220*/  IMAD.MOV.U32 R16, RZ, RZ, 0x54442d18 ;  /* 0x54442d18ff107424 */ /* 0x000fe200078e00ff */
[----:B------:R-:W-:Y:S01]  /*1230*/  MOV R17, 0x401921fb ;  /* 0x401921fb00117802 */ /* 0x000fe20000000f00 */
[----:B------:R-:W-:-:S04]  /*1240*/  UMOV UR7, 0x3fc55555 ;  /* 0x3fc5555500077882 */ /* 0x000fc80000000000 */
[----:B------:R-:W-:Y:S01]  /*1250*/  DFMA R24, R18, R24, UR6 ;  /* 0x0000000612187e2b */ /* 0x000fe20008000018 */
[----:B------:R-:W-:Y:S01]  /*1260*/  UMOV UR6, 0xb ;  /* 0x0000000b00067882 */ /* 0x000fe20000000000 */
[----:B---3--:R-:W-:Y:S01]  /*1270*/  DFMA R22, R20, -R16, 1 ;  /* 0x3ff000001416742b */ /* 0x008fe20000000810 */
[----:B------:R-:W-:-:S05]  /*1280*/  UMOV UR7, 0x3fe00000 ;  /* 0x3fe0000000077882 */ /* 0x000fca0000000000 */
[----:B------:R-:W-:Y:S02]  /*1290*/  DFMA R24, R18, R24, UR6 ;  /* 0x0000000612187e2b */ /* 0x000fe40008000018 */
[----:B------:R-:W-:-:S06]  /*12a0*/  DFMA R22, R22, R22, R22 ;  /* 0x000000161616722b */ /* 0x000fcc0000000016 */
[----:B------:R-:W-:Y:S02]  /*12b0*/  DFMA R24, R18, R24, 1 ;  /* 0x3ff000001218742b */ /* 0x000fe40000000018 */
[----:B------:R-:W-:Y:S01]  /*12c0*/  DFMA R22, R20, R22, R20 ;  /* 0x000000161416722b */ /* 0x000fe20000000014 */
[----:B--2---:R0:W1:Y:S05]  /*12d0*/  I2F.F64 R20, R0 ;  /* 0x0000000000147312 */ /* 0x00406a0000201c00 */
[----:B------:R-:W-:Y:S02]  /*12e0*/  DFMA R18, R18, R24, 1 ;  /* 0x3ff000001212742b */ /* 0x000fe40000000018 */
[----:B------:R-:W-:-:S08]  /*12f0*/  DFMA R24, R22, -R16, 1 ;  /* 0x3ff000001618742b */ /* 0x000fd00000000810 */
[----:B------:R-:W-:Y:S01]  /*1300*/  DFMA R22, R22, R24, R22 ;  /* 0x000000181616722b */ /* 0x000fe20000000016 */
[----:B------:R-:W-:Y:S01]  /*1310*/  LEA R25, R14, R19, 0x14 ;  /* 0x000000130e197211 */ /* 0x000fe200078ea0ff */
[----:B------:R-:W-:Y:S01]  /*1320*/  IMAD.MOV.U32 R24, RZ, RZ, R18 ;  /* 0x000000ffff187224 */ /* 0x000fe200078e0012 */
[----:B01----:R-:W-:Y:S08]  /*1330*/  @!P0 BRA `(.L_x_11) ;  /* 0x0000000000348947 */ /* 0x003ff00003800000 */
[----:B------:R-:W-:Y:S01]  /*1340*/  FSETP.GEU.AND P1, PT, |R13|, 4.2275390625, PT ;  /* 0x408748000d00780b */ /* 0x000fe20003f2e200 */
[C---:B------:R-:W-:Y:S02]  /*1350*/  DADD R24, R12.reuse, +INF ;  /* 0x7ff000000c187429 */ /* 0x040fe40000000000 */
[----:B------:R-:W-:-:S08]  /*1360*/  DSETP.GEU.AND P0, PT, R12, RZ, PT ;  /* 0x000000ff0c00722a */ /* 0x000fd00003f0e000 */
[----:B------:R-:W-:Y:S02]  /*1370*/  FSEL R24, R24, RZ, P0 ;  /* 0x000000ff18187208 */ /* 0x000fe40000000000 */
[----:B------:R-:W-:Y:S01]  /*1380*/  FSEL R25, R25, RZ, P0 ;  /* 0x000000ff19197208 */ /* 0x000fe20000000000 */
[----:B------:R-:W-:Y:S06]  /*1390*/  @P1 BRA `(.L_x_11) ;  /* 0x00000000001c1947 */ /* 0x000fec0003800000 */
[----:B------:R-:W-:Y:S02]  /*13a0*/  LEA.HI R0, R14, R14, RZ, 0x1 ;  /* 0x0000000e0e007211 */ /* 0x000fe400078f08ff */
[----:B------:R-:W-:Y:S02]  /*13b0*/  MOV R24, RZ ;  /* 0x000000ff00187202 */ /* 0x000fe40000000f00 */
[----:B------:R-:W-:-:S04]  /*13c0*/  SHF.R.S32.HI R13, RZ, 0x1, R0 ;  /* 0x00000001ff0d7819 */ /* 0x000fc80000011400 */
[----:B------:R-:W-:Y:S01]  /*13d0*/  IADD3 R14, PT, PT, R14, -R13, RZ ;  /* 0x8000000d0e0e7210 */ /* 0x000fe20007ffe0ff */
[----:B------:R-:W-:-:S03]  /*13e0*/  IMAD R19, R13, 0x100000, R19 ;  /* 0x001000000d137824 */ /* 0x000fc600078e0213 */
[----:B------:R-:W-:-:S06]  /*13f0*/  LEA R25, R14, 0x3ff00000, 0x14 ;  /* 0x3ff000000e197811 */ /* 0x000fcc00078ea0ff */
[----:B------:R-:W-:-:S11]  /*1400*/  DMUL R24, R18, R24 ;  /* 0x0000001812187228 */ /* 0x000fd60000000000 */
.L_x_11:
[----:B------:R-:W-:Y:S01]  /*1410*/  DMUL R20, R20, R24 ;  /* 0x0000001814147228 */ /* 0x000fe20000000000 */
[----:B------:R-:W-:Y:S07]  /*1420*/  BSSY.RECONVERGENT B0, `(.L_x_12) ;  /* 0x000000e000007945 */ /* 0x000fee0003800200 */
[----:B------:R-:W-:Y:S02]  /*1430*/  DMUL R12, R20, R22 ;  /* 0x00000016140c7228 */ /* 0x000fe40000000000 */
[----:B------:R-:W-:-:S06]  /*1440*/  FSETP.GEU.AND P1, PT, |R21|, 6.5827683646048100446e-37, PT ;  /* 0x036000001500780b */ /* 0x000fcc0003f2e200 */
[----:B------:R-:W-:-:S08]  /*1450*/  DFMA R16, R12, -R16, R20 ;  /* 0x800000100c10722b */ /* 0x000fd00000000014 */
[----:B------:R-:W-:-:S10]  /*1460*/  DFMA R12, R22, R16, R12 ;  /* 0x00000010160c722b */ /* 0x000fd4000000000c */
[----:B------:R-:W-:-:S05]  /*1470*/  FFMA R0, RZ, 2.3926990032196044922, R13 ;  /* 0x401921fbff007823 */ /* 0x000fca000000000d */
[----:B------:R-:W-:-:S13]  /*1480*/  FSETP.GT.AND P0, PT, |R0|, 1.469367938527859385e-39, PT ;  /* 0x001000000000780b */ /* 0x000fda0003f04200 */
[----:B------:R-:W-:Y:S05]  /*1490*/  @P0 BRA P1, `(.L_x_13) ;  /* 0x0000000000180947 */ /* 0x000fea0000800000 */
[----:B------:R-:W-:Y:S01]  /*14a0*/  IMAD.MOV.U32 R12, RZ, RZ, R20 ;  /* 0x000000ffff0c7224 */ /* 0x000fe200078e0014 */
[----:B------:R-:W-:Y:S02]  /*14b0*/  MOV R13, R21 ;  /* 0x00000015000d7202 */ /* 0x000fe40000000f00 */
[----:B------:R-:W-:-:S07]  /*14c0*/  MOV R0, 0x14e0 ;  /* 0x000014e000007802 */ /* 0x000fce0000000f00 */
[----:B----4-:R-:W-:Y:S05]  /*14d0*/  CALL.REL.NOINC `($__internal_0_$__cuda_sm20_div_rn_f64_full) ;  /* 0x0000001000207944 */ /* 0x010fea0003c00000 */
[----:B------:R-:W-:Y:S01]  /*14e0*/  IMAD.MOV.U32 R12, RZ, RZ, R20 ;  /* 0x000000ffff0c7224 */ /* 0x000fe200078e0014 */
[----:B------:R-:W-:-:S07]  /*14f0*/  MOV R13, R21 ;  /* 0x00000015000d7202 */ /* 0x000fce0000000f00 */
.L_x_13:
[----:B----4-:R-:W-:Y:S05]  /*1500*/  BSYNC.RECONVERGENT B0 ;  /* 0x0000000000007941 */ /* 0x010fea0003800200 */
.L_x_12:
[----:B------:R-:W0:Y:S01]  /*1510*/  F2F.F64.F32 R14, R7 ;  /* 0x00000007000e7310 */ /* 0x000e220000201800 */
[----:B------:R-:W-:Y:S01]  /*1520*/  UISETP.NE.AND UP0, UPT, UR5, UR11, UPT ;  /* 0x0000000b0500728c */ /* 0x000fe2000bf05270 */
[----:B0-----:R-:W-:-:S06]  /*1530*/  DADD R14, R14, R12 ;  /* 0x000000000e0e7229 */ /* 0x001fcc000000000c */
[----:B------:R2:W3:Y:S02]  /*1540*/  F2F.F32.F64 R7, R14 ;  /* 0x0000000e00077310 */ /* 0x0004e40000301000 */
[----:B------:R-:W-:Y:S05]  /*1550*/  BRA.U !UP0, `(.L_x_14) ;  /* 0x0000000d08c07547 */ /* 0x000fea000b800000 */
[----:B------:R-:W-:Y:S01]  /*1560*/  UIADD3 UR5, UPT, UPT, UR5, 0x1, URZ ;  /* 0x0000000105057890 */ /* 0x000fe2000fffe0ff */
[----:B------:R-:W-:Y:S11]  /*1570*/  BRA `(.L_x_15) ;  /* 0xfffffff400507947 */ /* 0x000ff6000383ffff */
.L_x_8:
[C---:B--23--:R-:W-:Y:S01]  /*1580*/  FMUL R13, |R0|.reuse, 16777216 ;  /* 0x4b800000000d7820 */ /* 0x04cfe20000400200 */
[C---:B------:R-:W-:Y:S01]  /*1590*/  FSETP.GEU.AND P0, PT, |R0|.reuse, 1.175494350822287508e-38, PT ;  /* 0x008000000000780b */ /* 0x040fe20003f0e200 */
[----:B01----:R-:W-:Y:S01]  /*15a0*/  IMAD.MOV.U32 R18, RZ, RZ, 0x3a2c32e4 ;  /* 0x3a2c32e4ff127424 */ /* 0x003fe200078e00ff */
[----:B------:R-:W0:Y:S01]  /*15b0*/  S2UR UR6, SR_CgaCtaId ;  /* 0x00000000000679c3 */ /* 0x000e220000008800 */
[C---:B------:R-:W-:Y:S01]  /*15c0*/  FSETP.NEU.AND P2, PT, R0.reuse, RZ, PT ;  /* 0x000000ff0000720b */ /* 0x040fe20003f4d000 */
[----:B------:R-:W-:Y:S01]  /*15d0*/  FADD R26, R0, R0 ;  /* 0x00000000001a7221 */ /* 0x000fe20000000000 */
[----:B------:R-:W-:Y:S01]  /*15e0*/  FSEL R13, R13, |R0|, !P0 ;  /* 0x400000000d0d7208 */ /* 0x000fe20004000000 */
[----:B------:R-:W-:Y:S01]  /*15f0*/  UMOV UR5, 0x400 ;  /* 0x0000040000057882 */ /* 0x000fe20000000000 */
[----:B------:R-:W-:Y:S02]  /*1600*/  IMAD.MOV.U32 R27, RZ, RZ, R8 ;  /* 0x000000ffff1b7224 */ /* 0x000fe400078e0008 */
[----:B------:R-:W-:Y:S01]  /*1610*/  LOP3.LUT R26, R26, 0x7fffffff, RZ, 0xc0, !PT ;  /* 0x7fffffff1a1a7812 */ /* 0x000fe200078ec0ff */
[----:B------:R-:W-:-:S05]  /*1620*/  VIADD R12, R13, 0xc0cafb0d ;  /* 0xc0cafb0d0d0c7836 */ /* 0x000fca0000000000 */
[----:B------:R-:W-:-:S04]  /*1630*/  LOP3.LUT R12, R12, 0xff800000, RZ, 0xc0, !PT ;  /* 0xff8000000c0c7812 */ /* 0x000fc800078ec0ff */
[-C--:B------:R-:W-:Y:S02]  /*1640*/  IADD3 R13, PT, PT, R13, -R12.reuse, RZ ;  /* 0x8000000c0d0d7210 */ /* 0x080fe40007ffe0ff */
[----:B------:R-:W-:-:S03]  /*1650*/  I2FP.F32.S32 R12, R12 ;  /* 0x0000000c000c7245 */ /* 0x000fc60000201400 */
[C---:B------:R-:W-:Y:S01]  /*1660*/  FADD R15, R13.reuse, 1 ;  /* 0x3f8000000d0f7421 */ /* 0x040fe20000000000 */
[----:B------:R-:W-:Y:S01]  /*1670*/  FADD R14, R13, -1 ;  /* 0xbf8000000d0e7421 */ /* 0x000fe20000000000 */
[----:B------:R-:W-:Y:S01]  /*1680*/  FSEL R13, RZ, -24, P0 ;  /* 0xc1c00000ff0d7808 */ /* 0x000fe20000000000 */
[----:B0-----:R-:W-:Y:S02]  /*1690*/  ULEA UR5, UR6, UR5, 0x18 ;  /* 0x0000000506057291 */ /* 0x001fe4000f8ec0ff */
[----:B------:R-:W-:Y:S01]  /*16a0*/  FADD R16, R14, R14 ;  /* 0x0000000e0e107221 */ /* 0x000fe20000000000 */
[----:B------:R-:W0:Y:S01]  /*16b0*/  MUFU.RCP R15, R15 ;  /* 0x0000000f000f7308 */ /* 0x000e220000001000 */
[----:B------:R-:W-:Y:S02]  /*16c0*/  FFMA R12, R12, 1.1920928955078125e-07, R13 ;  /* 0x340000000c0c7823 */ /* 0x000fe4000000000d */
[----:B------:R-:W-:Y:S01]  /*16d0*/  LEA R10, R10, UR5, 0x2 ;  /* 0x000000050a0a7c11 */ /* 0x000fe2000f8e10ff */
[----:B------:R-:W-:Y:S01]  /*16e0*/  UMOV UR5, 0xffffffff ;  /* 0xffffffff00057882 */ /* 0x000fe20000000000 */
        /* <DEDUP_REMOVED lines=16> */
[----:B------:R-:W-:Y:S01]  /*17f0*/  FFMA R13, R14, R13, R15 ;  /* 0x0000000d0e0d7223 */ /* 0x000fe2000000000f */
[----:B------:R-:W-:-:S03]  /*1800*/  MOV R15, 0x391fcb8e ;  /* 0x391fcb8e000f7802 */ /* 0x000fc60000000f00 */
[----:B------:R-:W-:-:S04]  /*1810*/  FFMA R16, R17, R16, R13 ;  /* 0x0000001011107223 */ /* 0x000fc8000000000d */
[----:B------:R-:W-:-:S04]  /*1820*/  FADD R12, R21, R16 ;  /* 0x00000010150c7221 */ /* 0x000fc80000000000 */
[----:B------:R-:W-:Y:S01]  /*1830*/  FMUL R13, R12, 2 ;  /* 0x400000000c0d7820 */ /* 0x000fe20000400000 */
[----:B------:R-:W-:-:S03]  /*1840*/  FADD R21, -R21, R12 ;  /* 0x0000000c15157221 */ /* 0x000fc60000000100 */
[----:B------:R-:W0:Y:S01]  /*1850*/  FRND R14, R13 ;  /* 0x0000000d000e7307 */ /* 0x000e220000201000 */
[----:B------:R-:W-:Y:S01]  /*1860*/  FADD R21, R16, -R21 ;  /* 0x8000001510157221 */ /* 0x000fe20000000000 */
[----:B------:R-:W-:Y:S01]  /*1870*/  FFMA R12, R12, 2, -R13 ;  /* 0x400000000c0c7823 */ /* 0x000fe2000000080d */
[----:B------:R-:W-:-:S03]  /*1880*/  FSETP.GT.AND P1, PT, |R13|, 152, PT ;  /* 0x431800000d00780b */ /* 0x000fc60003f24200 */
[----:B------:R-:W-:Y:S01]  /*1890*/  FFMA R21, R21, 2, R12 ;  /* 0x4000000015157823 */ /* 0x000fe2000000000c */
[----:B0-----:R-:W-:Y:S01]  /*18a0*/  FADD R12, R13, -R14 ;  /* 0x8000000e0d0c7221 */ /* 0x001fe20000000000 */
[----:B------:R-:W-:-:S03]  /*18b0*/  FSETP.GT.AND P0, PT, R14, RZ, PT ;  /* 0x000000ff0e00720b */ /* 0x000fc60003f04000 */
[----:B------:R-:W-:Y:S01]  /*18c0*/  FADD R12, R12, R21 ;  /* 0x000000150c0c7221 */ /* 0x000fe20000000000 */
[----:B------:R-:W-:Y:S02]  /*18d0*/  SEL R14, RZ, 0x83000000, P0 ;  /* 0x83000000ff0e7807 */ /* 0x000fe40000000000 */
[----:B------:R-:W-:Y:S01]  /*18e0*/  FSETP.GEU.AND P0, PT, R13, RZ, PT ;  /* 0x000000ff0d00720b */ /* 0x000fe20003f0e000 */
[----:B------:R-:W-:Y:S02]  /*18f0*/  FFMA R15, R12, R15, 0.0013391353422775864601 ;  /* 0x3aaf85ed0c0f7423 */ /* 0x000fe4000000000f */
[----:B------:R-:W-:Y:S02]  /*1900*/  VIADD R16, R14, 0x7f000000 ;  /* 0x7f0000000e107836 */ /* 0x000fe40000000000 */
[C---:B------:R-:W-:Y:S02]  /*1910*/  FFMA R17, R12.reuse, R15, 0.0096188392490148544312 ;  /* 0x3c1d98560c117423 */ /* 0x040fe4000000000f */
[----:B------:R0:W1:Y:S02]  /*1920*/  F2I.NTZ R15, R13 ;  /* 0x0000000d000f7305 */ /* 0x0000640000203100 */
[----:B------:R-:W-:-:S04]  /*1930*/  FFMA R17, R12, R17, 0.055503588169813156128 ;  /* 0x3d6357bb0c117423 */ /* 0x000fc80000000011 */
[----:B------:R-:W-:Y:S01]  /*1940*/  FFMA R17, R12, R17, 0.24022644758224487305 ;  /* 0x3e75fdec0c117423 */ /* 0x000fe20000000011 */
[----:B0-----:R-:W-:-:S03]  /*1950*/  FSEL R13, RZ, +INF , !P0 ;  /* 0x7f800000ff0d7808 */ /* 0x001fc60004000000 */
[----:B------:R-:W-:Y:S01]  /*1960*/  FFMA R17, R12, R17, 0.69314718246459960938 ;  /* 0x3f3172180c117423 */ /* 0x000fe20000000011 */
[----:B------:R-:W-:-:S03]  /*1970*/  FSETP.NAN.AND P0, PT, |R0|, |R0|, PT ;  /* 0x400000000000720b */ /* 0x000fc60003f08200 */
[----:B------:R-:W-:Y:S01]  /*1980*/  FFMA R17, R12, R17, 1 ;  /* 0x3f8000000c117423 */ /* 0x000fe20000000011 */
[----:B-1----:R-:W-:-:S03]  /*1990*/  LEA R15, R15, -R14, 0x17 ;  /* 0x8000000e0f0f7211 */ /* 0x002fc600078eb8ff */
[----:B------:R-:W-:-:S04]  /*19a0*/  FMUL R16, R16, R17 ;  /* 0x0000001110107220 */ /* 0x000fc80000400000 */
[----:B------:R-:W-:Y:S01]  /*19b0*/  @!P1 FMUL R13, R15, R16 ;  /* 0x000000100f0d9220 */ /* 0x000fe20000400000 */
[----:B------:R-:W-:-:S04]  /*19c0*/  FSETP.NEU.AND P1, PT, |R0|, +INF , PT ;  /* 0x7f8000000000780b */ /* 0x000fc80003f2d200 */
[----:B------:R-:W-:Y:S01]  /*19d0*/  @P2 FSEL R26, R26, R13, !P1 ;  /* 0x0000000d1a1a2208 */ /* 0x000fe20004800000 */
[----:B------:R-:W-:-:S08]  /*19e0*/  @P0 FADD R26, R0, 2 ;  /* 0x40000000001a0421 */ /* 0x000fd00000000000 */
.L_x_20:
[----:B------:R-:W-:Y:S01]  /*19f0*/  UIADD3 UR5, UPT, UPT, UR5, 0x1, URZ ;  /* 0x0000000105057890 */ /* 0x000fe2000fffe0ff */
[----:B------:R-:W-:-:S05]  /*1a00*/  HFMA2 R13, -RZ, RZ, 1.875, 0 ;  /* 0x3f800000ff0d7431 */ /* 0x000fca00000001ff */
[----:B------:R-:W-:-:S05]  /*1a10*/  I2FP.F32.U32 R0, UR5 ;  /* 0x0000000500007c45 */ /* 0x000fca0008201000 */
[----:B------:R-:W-:-:S05]  /*1a20*/  FFMA R0, R9, -0.5, R0 ;  /* 0xbf00000009007823 */ /* 0x000fca0000000000 */
[----:B------:R-:W-:-:S13]  /*1a30*/  FSETP.NEU.AND P0, PT, R0, 1, PT ;  /* 0x3f8000000000780b */ /* 0x000fda0003f0d000 */
[----:B01----:R-:W-:Y:S05]  /*1a40*/  @!P0 BRA `(.L_x_16) ;  /* 0x0000000400048947 */ /* 0x003fea0003800000 */
[----:B------:R-:W-:-:S13]  /*1a50*/  FSETP.NAN.AND P0, PT, |R0|, |R0|, PT ;  /* 0x400000000000720b */ /* 0x000fda0003f08200 */
[----:B------:R-:W-:Y:S01]  /*1a60*/  @P0 FADD R13, R0, 2 ;  /* 0x40000000000d0421 */ /* 0x000fe20000000000 */
[----:B------:R-:W-:Y:S06]  /*1a70*/  @P0 BRA `(.L_x_16) ;  /* 0x0000000000f80947 */ /* 0x000fec0003800000 */
[C---:B------:R-:W-:Y:S01]  /*1a80*/  FMUL R13, |R0|.reuse, 16777216 ;  /* 0x4b800000000d7820 */ /* 0x040fe20000400200 */
[----:B------:R-:W-:Y:S01]  /*1a90*/  FSETP.GEU.AND P0, PT, |R0|, 1.175494350822287508e-38, PT ;  /* 0x008000000000780b */ /* 0x000fe20003f0e200 */
[----:B------:R-:W-:-:S03]  /*1aa0*/  IMAD.MOV.U32 R20, RZ, RZ, 0x3a2c32e4 ;  /* 0x3a2c32e4ff147424 */ /* 0x000fc600078e00ff */
[----:B------:R-:W-:-:S05]  /*1ab0*/  FSEL R13, R13, |R0|, !P0 ;  /* 0x400000000d0d7208 */ /* 0x000fca0004000000 */
[----:B------:R-:W-:-:S05]  /*1ac0*/  VIADD R12, R13, 0xc0cafb0d ;  /* 0xc0cafb0d0d0c7836 */ /* 0x000fca0000000000 */
[----:B------:R-:W-:-:S04]  /*1ad0*/  LOP3.LUT R12, R12, 0xff800000, RZ, 0xc0, !PT ;  /* 0xff8000000c0c7812 */ /* 0x000fc800078ec0ff */
[-C--:B------:R-:W-:Y:S02]  /*1ae0*/  IADD3 R13, PT, PT, R13, -R12.reuse, RZ ;  /* 0x8000000c0d0d7210 */ /* 0x080fe40007ffe0ff */
[----:B------:R-:W-:-:S03]  /*1af0*/  I2FP.F32.S32 R12, R12 ;  /* 0x0000000c000c7245 */ /* 0x000fc60000201400 */
[C---:B------:R-:W-:Y:S01]  /*1b00*/  FADD R15, R13.reuse, 1 ;  /* 0x3f8000000d0f7421 */ /* 0x040fe20000000000 */
[----:B------:R-:W-:Y:S01]  /*1b10*/  FADD R14, R13, -1 ;  /* 0xbf8000000d0e7421 */ /* 0x000fe20000000000 */
[----:B------:R-:W-:Y:S02]  /*1b20*/  FSEL R13, RZ, -24, P0 ;  /* 0xc1c00000ff0d7808 */ /* 0x000fe40000000000 */
[----:B------:R-:W-:Y:S01]  /*1b30*/  FSETP.NEU.AND P0, PT, |R0|, +INF , PT ;  /* 0x7f8000000000780b */ /* 0x000fe20003f0d200 */
[----:B------:R-:W-:Y:S01]  /*1b40*/  FADD R16, R14, R14 ;  /* 0x0000000e0e107221 */ /* 0x000fe20000000000 */
[----:B------:R-:W0:Y:S01]  /*1b50*/  MUFU.RCP R15, R15 ;  /* 0x0000000f000f7308 */ /* 0x000e220000001000 */
[----:B------:R-:W-:Y:S01]  /*1b60*/  FFMA R13, R12, 1.1920928955078125e-07, R13 ;  /* 0x340000000c0d7823 */ /* 0x000fe2000000000d */
[----:B------:R-:W-:-:S13]  /*1b70*/  FSETP.NEU.AND P0, PT, R0, RZ, P0 ;  /* 0x000000ff0000720b */ /* 0x000fda000070d000 */
[----:B------:R-:W-:Y:S01]  /*1b80*/  @!P0 FADD R0, R0, R0 ;  /* 0x0000000000008221 */ /* 0x000fe20000000000 */
[----:B0-----:R-:W-:-:S04]  /*1b90*/  FMUL R16, R15, R16 ;  /* 0x000000100f107220 */ /* 0x001fc80000400000 */
[----:B------:R-:W-:Y:S01]  /*1ba0*/  FADD R18, R14, -R16 ;  /* 0x800000100e127221 */ /* 0x000fe20000000000 */
[C---:B------:R-:W-:Y:S01]  /*1bb0*/  FMUL R17, R16.reuse, R16 ;  /* 0x0000001010117220 */ /* 0x040fe20000400000 */
[----:B------:R-:W-:Y:S02]  /*1bc0*/  FFMA R12, R16, 1.4426950216293334961, R13 ;  /* 0x3fb8aa3b100c7823 */ /* 0x000fe4000000000d */
[----:B------:R-:W-:Y:S01]  /*1bd0*/  FADD R19, R18, R18 ;  /* 0x0000001212137221 */ /* 0x000fe20000000000 */
[----:B------:R-:W-:Y:S01]  /*1be0*/  FFMA R18, R17, R20, 0.0032181653659790754318 ;  /* 0x3b52e7db11127423 */ /* 0x000fe20000000014 */
        /* <DEDUP_REMOVED lines=11> */
[----:B------:R-:W-:-:S04]  /*1ca0*/  FFMA R17, R16, R17, R14 ;  /* 0x0000001110117223 */ /* 0x000fc8000000000e */
[----:B------:R-:W-:-:S04]  /*1cb0*/  FADD R13, R12, R17 ;  /* 0x000000110c0d7221 */ /* 0x000fc80000000000 */
[----:B------:R-:W-:Y:S01]  /*1cc0*/  FMUL R14, R13, 2 ;  /* 0x400000000d0e7820 */ /* 0x000fe20000400000 */
[----:B------:R-:W-:-:S03]  /*1cd0*/  FADD R12, -R12, R13 ;  /* 0x0000000d0c0c7221 */ /* 0x000fc60000000100 */
[----:B------:R-:W0:Y:S01]  /*1ce0*/  FRND R15, R14 ;  /* 0x0000000e000f7307 */ /* 0x000e220000201000 */
[----:B------:R-:W-:Y:S01]  /*1cf0*/  FADD R12, R17, -R12 ;  /* 0x8000000c110c7221 */ /* 0x000fe20000000000 */
[----:B------:R-:W-:Y:S01]  /*1d00*/  FFMA R13, R13, 2, -R14 ;  /* 0x400000000d0d7823 */ /* 0x000fe2000000080e */
[----:B------:R-:W-:Y:S02]  /*1d10*/  MOV R17, 0x391fcb8e ;  /* 0x391fcb8e00117802 */ /* 0x000fe40000000f00 */
[----:B------:R-:W-:Y:S01]  /*1d20*/  FSETP.GT.AND P2, PT, |R14|, 152, PT ;  /* 0x431800000e00780b */ /* 0x000fe20003f44200 */
[----:B------:R-:W-:Y:S02]  /*1d30*/  FFMA R13, R12, 2, R13 ;  /* 0x400000000c0d7823 */ /* 0x000fe4000000000d */
[----:B------:R-:W1:Y:S01]  /*1d40*/  F2I.NTZ R16, R14 ;  /* 0x0000000e00107305 */ /* 0x000e620000203100 */
[----:B0-----:R-:W-:Y:S01]  /*1d50*/  FADD R12, R14, -R15 ;  /* 0x8000000f0e0c7221 */ /* 0x001fe20000000000 */
[----:B------:R-:W-:-:S03]  /*1d60*/  FSETP.GT.AND P1, PT, R15, RZ, PT ;  /* 0x000000ff0f00720b */ /* 0x000fc60003f24000 */
[----:B------:R-:W-:-:S04]  /*1d70*/  FADD R12, R12, R13 ;  /* 0x0000000d0c0c7221 */ /* 0x000fc80000000000 */
[----:B------:R-:W-:-:S04]  /*1d80*/  FFMA R13, R12, R17, 0.0013391353422775864601 ;  /* 0x3aaf85ed0c0d7423 */ /* 0x000fc80000000011 */
[----:B------:R-:W-:-:S04]  /*1d90*/  FFMA R13, R12, R13, 0.0096188392490148544312 ;  /* 0x3c1d98560c0d7423 */ /* 0x000fc8000000000d */
[----:B------:R-:W-:-:S04]  /*1da0*/  FFMA R13, R12, R13, 0.055503588169813156128 ;  /* 0x3d6357bb0c0d7423 */ /* 0x000fc8000000000d */
[----:B------:R-:W-:Y:S01]  /*1db0*/  FFMA R15, R12, R13, 0.24022644758224487305 ;  /* 0x3e75fdec0c0f7423 */ /* 0x000fe2000000000d */
[----:B------:R-:W-:Y:S02]  /*1dc0*/  SEL R13, RZ, 0x83000000, P1 ;  /* 0x83000000ff0d7807 */ /* 0x000fe40000800000 */
[----:B------:R-:W-:Y:S01]  /*1dd0*/  FSETP.GEU.AND P1, PT, R14, RZ, PT ;  /* 0x000000ff0e00720b */ /* 0x000fe20003f2e000 */
[----:B------:R-:W-:Y:S01]  /*1de0*/  FFMA R17, R12, R15, 0.69314718246459960938 ;  /* 0x3f3172180c117423 */ /* 0x000fe2000000000f */
[----:B-1----:R-:W-:Y:S01]  /*1df0*/  LEA R16, R16, -R13, 0x17 ;  /* 0x8000000d10107211 */ /* 0x002fe200078eb8ff */
[----:B------:R-:W-:Y:S01]  /*1e00*/  VIADD R15, R13, 0x7f000000 ;  /* 0x7f0000000d0f7836 */ /* 0x000fe20000000000 */
[----:B------:R-:W-:Y:S01]  /*1e10*/  FSEL R13, RZ, +INF , !P1 ;  /* 0x7f800000ff0d7808 */ /* 0x000fe20004800000 */
[----:B------:R-:W-:-:S04]  /*1e20*/  FFMA R12, R12, R17, 1 ;  /* 0x3f8000000c0c7423 */ /* 0x000fc80000000011 */
[----:B------:R-:W-:-:S04]  /*1e30*/  FMUL R15, R15, R12 ;  /* 0x0000000c0f0f7220 */ /* 0x000fc80000400000 */
[----:B------:R-:W-:Y:S01]  /*1e40*/  @!P2 FMUL R13, R16, R15 ;  /* 0x0000000f100da220 */ /* 0x000fe20000400000 */
[----:B------:R-:W-:-:S07]  /*1e50*/  @!P0 LOP3.LUT R13, R0, 0x7fffffff, RZ, 0xc0, !PT ;  /* 0x7fffffff000d8812 */ /* 0x000fce00078ec0ff */
.L_x_16:
[----:B------:R-:W-:Y:S01]  /*1e60*/  FADD R0, R26, R13 ;  /* 0x0000000d1a007221 */ /* 0x000fe20000000000 */
[----:B------:R-:W-:Y:S01]  /*1e70*/  IMAD.MOV.U32 R12, RZ, RZ, 0x652b82fe ;  /* 0x652b82feff0c7424 */ /* 0x000fe200078e00ff */
[----:B------:R-:W-:Y:S01]  /*1e80*/  MOV R13, 0x3ff71547 ;  /* 0x3ff71547000d7802 */ /* 0x000fe20000000f00 */
[----:B------:R-:W-:Y:S01]  /*1e90*/  UMOV UR6, 0xfefa39ef ;  /* 0xfefa39ef00067882 */ /* 0x000fe20000000000 */
[----:B------:R0:W1:Y:S01]  /*1ea0*/  F2F.F64.F32 R14, R0 ;  /* 0x00000000000e7310 */ /* 0x0000620000201800 */
[----:B------:R-:W-:Y:S01]  /*1eb0*/  UMOV UR7, 0x3fe62e42 ;  /* 0x3fe62e4200077882 */ /* 0x000fe20000000000 */
[----:B0-----:R0:W2:Y:S06]  /*1ec0*/  LDS R0, [R10] ;  /* 0x000000000a007984 */ /* 0x0010ac0000000800 */
[----:B------:R-:W3:Y:S01]  /*1ed0*/  MUFU.RCP64H R22, 6.283184051513671875 ;  /* 0x401921fb00167908 */ /* 0x000ee20000001800 */
        /* <DEDUP_REMOVED lines=36> */
[----:B------:R-:W-:-:S08]  /*2120*/  DFMA R18, R16, R18, UR6 ;  /* 0x0000000610127e2b */ /* 0x000fd00008000012 */
[----:B------:R-:W-:-:S08]  /*2130*/  DFMA R18, R16, R18, 1 ;  /* 0x3ff000001012742b */ /* 0x000fd00000000012 */
[----:B------:R-:W-:Y:S01]  /*2140*/  DFMA R20, R16, R18, 1 ;  /* 0x3ff000001014742b */ /* 0x000fe20000000012 */
[----:B------:R-:W-:Y:S01]  /*2150*/  MOV R18, 0x54442d18 ;  /* 0x54442d1800127802 */ /* 0x000fe20000000f00 */
[----:B------:R-:W-:-:S08]  /*2160*/  IMAD.MOV.U32 R19, RZ, RZ, 0x401921fb ;  /* 0x401921fbff137424 */ /* 0x000fd000078e00ff */
[----:B------:R-:W-:Y:S01]  /*2170*/  IMAD R17, R12, 0x100000, R21 ;  /* 0x001000000c117824 */ /* 0x000fe200078e0215 */
[----:B------:R-:W-:Y:S01]  /*2180*/  MOV R16, R20 ;  /* 0x0000001400107202 */ /* 0x000fe20000000f00 */
[----:B0-23--:R-:W-:Y:S06]  /*2190*/  @!P0 BRA `(.L_x_17) ;  /* 0x0000000000348947 */ /* 0x00dfec0003800000 */
[----:B------:R-:W-:Y:S01]  /*21a0*/  FSETP.GEU.AND P1, PT, |R15|, 4.2275390625, PT ;  /* 0x408748000f00780b */ /* 0x000fe20003f2e200 */
[C---:B------:R-:W-:Y:S02]  /*21b0*/  DADD R16, R14.reuse, +INF ;  /* 0x7ff000000e107429 */ /* 0x040fe40000000000 */
[----:B------:R-:W-:-:S08]  /*21c0*/  DSETP.GEU.AND P0, PT, R14, RZ, PT ;  /* 0x000000ff0e00722a */ /* 0x000fd00003f0e000 */
[----:B------:R-:W-:Y:S02]  /*21d0*/  FSEL R16, R16, RZ, P0 ;  /* 0x000000ff10107208 */ /* 0x000fe40000000000 */
[----:B------:R-:W-:Y:S01]  /*21e0*/  FSEL R17, R17, RZ, P0 ;  /* 0x000000ff11117208 */ /* 0x000fe20000000000 */
[----:B------:R-:W-:Y:S06]  /*21f0*/  @P1 BRA `(.L_x_17) ;  /* 0x00000000001c1947 */ /* 0x000fec0003800000 */
[----:B------:R-:W-:Y:S01]  /*2200*/  LEA.HI R13, R12, R12, RZ, 0x1 ;  /* 0x0000000c0c0d7211 */ /* 0x000fe200078f08ff */
[----:B------:R-:W-:-:S03]  /*2210*/  IMAD.MOV.U32 R16, RZ, RZ, RZ ;  /* 0x000000ffff107224 */ /* 0x000fc600078e00ff */
[----:B------:R-:W-:-:S04]  /*2220*/  SHF.R.S32.HI R13, RZ, 0x1, R13 ;  /* 0x00000001ff0d7819 */ /* 0x000fc8000001140d */
[----:B------:R-:W-:Y:S01]  /*2230*/  LEA R21, R13, R21, 0x14 ;  /* 0x000000150d157211 */ /* 0x000fe200078ea0ff */
[----:B------:R-:W-:-:S05]  /*2240*/  IMAD.IADD R12, R12, 0x1, -R13 ;  /* 0x000000010c0c7824 */ /* 0x000fca00078e0a0d */
[----:B------:R-:W-:-:S06]  /*2250*/  LEA R17, R12, 0x3ff00000, 0x14 ;  /* 0x3ff000000c117811 */ /* 0x000fcc00078ea0ff */
[----:B------:R-:W-:-:S11]  /*2260*/  DMUL R16, R20, R16 ;  /* 0x0000001014107228 */ /* 0x000fd60000000000 */
.L_x_17:
[----:B------:R-:W-:Y:S01]  /*2270*/  MOV R12, 0x1 ;  /* 0x00000001000c7802 */ /* 0x000fe20000000f00 */
[----:B------:R-:W-:Y:S01]  /*2280*/  IMAD.MOV.U32 R13, RZ, RZ, R22 ;  /* 0x000000ffff0d7224 */ /* 0x000fe200078e0016 */
[----:B------:R-:W-:Y:S01]  /*2290*/  IADD3 R27, PT, PT, R27, 0x1, RZ ;  /* 0x000000011b1b7810 */ /* 0x000fe20007ffe0ff */
[----:B------:R-:W-:Y:S03]  /*22a0*/  BSSY.RECONVERGENT B0, `(.L_x_18) ;  /* 0x0000016000007945 */ /* 0x000fe60003800200 */
[----:B------:R-:W-:Y:S01]  /*22b0*/  ISETP.NE.AND P1, PT, R27, 0x1, PT ;  /* 0x000000011b00780c */ /* 0x000fe20003f25270 */
[----:B------:R-:W-:-:S08]  /*22c0*/  DFMA R14, R12, -R18, 1 ;  /* 0x3ff000000c0e742b */ /* 0x000fd00000000812 */
[----:B------:R-:W-:-:S08]  /*22d0*/  DFMA R14, R14, R14, R14 ;  /* 0x0000000e0e0e722b */ /* 0x000fd0000000000e */
[----:B------:R-:W-:Y:S02]  /*22e0*/  DFMA R12, R12, R14, R12 ;  /* 0x0000000e0c0c722b */ /* 0x000fe4000000000c */
[----:B------:R-:W0:Y:S06]  /*22f0*/  I2F.F64 R14, R0 ;  /* 0x00000000000e7312 */ /* 0x000e2c0000201c00 */
[----:B------:R-:W-:-:S08]  /*2300*/  DFMA R20, R12, -R18, 1 ;  /* 0x3ff000000c14742b */ /* 0x000fd00000000812 */
[----:B------:R-:W-:Y:S02]  /*2310*/  DFMA R12, R12, R20, R12 ;  /* 0x000000140c0c722b */ /* 0x000fe4000000000c */
[----:B0-----:R-:W-:-:S08]  /*2320*/  DMUL R16, R14, R16 ;  /* 0x000000100e107228 */ /* 0x001fd00000000000 */
        /* <DEDUP_REMOVED lines=10> */
[----:B------:R-:W-:Y:S05]  /*23d0*/  CALL.REL.NOINC `($__internal_0_$__cuda_sm20_div_rn_f64_full) ;  /* 0x0000000000607944 */ /* 0x000fea0003c00000 */
[----:B------:R-:W-:Y:S01]  /*23e0*/  IMAD.MOV.U32 R12, RZ, RZ, R20 ;  /* 0x000000ffff0c7224 */ /* 0x000fe200078e0014 */
[----:B------:R-:W-:-:S07]  /*23f0*/  MOV R13, R21 ;  /* 0x00000015000d7202 */ /* 0x000fce0000000f00 */
.L_x_19:
[----:B------:R-:W-:Y:S05]  /*2400*/  BSYNC.RECONVERGENT B0 ;  /* 0x0000000000007941 */ /* 0x000fea0003800200 */
.L_x_18:
[----:B------:R-:W0:Y:S01]  /*2410*/  F2F.F64.F32 R14, R7 ;  /* 0x00000007000e7310 */ /* 0x000e220000201800 */
[----:B------:R-:W-:Y:S01]  /*2420*/  VIADD R10, R10, 0x4 ;  /* 0x000000040a0a7836 */ /* 0x000fe20000000000 */
[----:B0-----:R-:W-:-:S06]  /*2430*/  DADD R14, R14, R12 ;  /* 0x000000000e0e7229 */ /* 0x001fcc000000000c */
[----:B------:R0:W1:Y:S01]  /*2440*/  F2F.F32.F64 R7, R14 ;  /* 0x0000000e00077310 */ /* 0x0000620000301000 */
[----:B------:R-:W-:Y:S05]  /*2450*/  @P1 BRA `(.L_x_20) ;  /* 0xfffffff400641947 */ /* 0x000fea000383ffff */
.L_x_14:
[----:B------:R-:W-:Y:S05]  /*2460*/  BRA.U UP1, `(.L_x_21) ;  /* 0xffffffe5015c7547 */ /* 0x000fea000b83ffff */
.L_x_7:
[----:B------:R-:W4:Y:S01]  /*2470*/  LDCU UR6, c[0x0][0x398] ;  /* 0x00007300ff0677ac */ /* 0x000f220008000800 */
[----:B-1-3--:R-:W1:Y:S01]  /*2480*/  F2I.TRUNC.NTZ R7, R7 ;  /* 0x0000000700077305 */ /* 0x00ae62000020f100 */
[----:B------:R-:W3:Y:S01]  /*2490*/  LDC.64 R2, c[0x0][0x388] ;  /* 0x0000e200ff027b82 */ /* 0x000ee20000000a00 */
[----:B------:R-:W5:Y:S01]  /*24a0*/  LDCU UR7, c[0x0][0x390] ;  /* 0x00007200ff0777ac */ /* 0x000f620008000800 */
[----:B-1----:R-:W-:Y:S01]  /*24b0*/  I2FP.F32.S32 R0, R7 ;  /* 0x0000000700007245 */ /* 0x002fe20000201400 */
[----:B----4-:R-:W-:-:S04]  /*24c0*/  ULEA.HI UR5, UR6, UR6, URZ, 0x1 ;  /* 0x0000000606057291 */ /* 0x010fc8000f8f08ff */
[----:B------:R-:W1:Y:S01]  /*24d0*/  F2I.TRUNC.NTZ R5, R0 ;  /* 0x0000000000057305 */ /* 0x000e62000020f100 */
[----:B------:R-:W-:Y:S02]  /*24e0*/  USHF.R.S32.HI UR5, URZ, 0x1, UR5 ;  /* 0x00000001ff057899 */ /* 0x000fe40008011405 */
[----:B-----5:R-:W-:-:S04]  /*24f0*/  UIADD3 UR7, UPT, UPT, UR6, UR7, URZ ;  /* 0x0000000706077290 */ /* 0x020fc8000fffe0ff */
[----:B------:R-:W-:Y:S01]  /*2500*/  IADD3 R6, PT, PT, R6, UR5, RZ ;  /* 0x0000000506067c10 */ /* 0x000fe2000fffe0ff */
[----:B------:R-:W-:-:S04]  /*2510*/  VIADD R9, R4, UR5 ;  /* 0x0000000504097c36 */ /* 0x000fc80008000000 */
[----:B------:R-:W-:-:S04]  /*2520*/  IMAD R9, R6, UR7, R9 ;  /* 0x0000000706097c24 */ /* 0x000fc8000f8e0209 */
[----:B---3--:R-:W-:-:S05]  /*2530*/  IMAD.WIDE R2, R9, 0x4, R2 ;  /* 0x0000000409027825 */ /* 0x008fca00078e0202 */
[----:B-1----:R-:W-:Y:S01]  /*2540*/  STG.E desc[UR8][R2.64], R5 ;  /* 0x0000000502007986 */ /* 0x002fe2000c101908 */
[----:B------:R-:W-:Y:S05]  /*2550*/  EXIT ;  /* 0x000000000000794d */ /* 0x000fea0003800000 */
        .weak           $__internal_0_$__cuda_sm20_div_rn_f64_full
        .type           $__internal_0_$__cuda_sm20_div_rn_f64_full,@function
        .size           $__internal_0_$__cuda_sm20_div_rn_f64_full,(.L_x_193 - $__internal_0_$__cuda_sm20_div_rn_f64_full)
$__internal_0_$__cuda_sm20_div_rn_f64_full:
[----:B------:R-:W-:Y:S01]  /*2560*/  FSETP.GEU.AND P3, PT, |R13|, 1.469367938527859385e-39, PT ;  /* 0x001000000d00780b */ /* 0x000fe20003f6e200 */
[----:B------:R-:W-:Y:S01]  /*2570*/  IMAD.U32 R16, RZ, RZ, UR10 ;  /* 0x0000000aff107e24 */ /* 0x000fe2000f8e00ff */
[C---:B------:R-:W-:Y:S01]  /*2580*/  FSETP.GEU.AND P0, PT, |R11|.reuse, 1.469367938527859385e-39, PT ;  /* 0x001000000b00780b */ /* 0x040fe20003f0e200 */
[----:B------:R-:W-:Y:S01]  /*2590*/  IMAD.MOV.U32 R18, RZ, RZ, R12 ;  /* 0x000000ffff127224 */ /* 0x000fe200078e000c */
[----:B------:R-:W-:Y:S01]  /*25a0*/  LOP3.LUT R15, R11, 0x800fffff, RZ, 0xc0, !PT ;  /* 0x800fffff0b0f7812 */ /* 0x000fe200078ec0ff */
[----:B------:R-:W-:Y:S01]  /*25b0*/  BSSY.RECONVERGENT B1, `(.L_x_22) ;  /* 0x0000054000017945 */ /* 0x000fe20003800200 */
[----:B------:R-:W-:Y:S02]  /*25c0*/  MOV R14, UR10 ;  /* 0x0000000a000e7c02 */ /* 0x000fe40008000f00 */
[----:B------:R-:W-:Y:S02]  /*25d0*/  LOP3.LUT R17, R15, 0x3ff00000, RZ, 0xfc, !PT ;  /* 0x3ff000000f117812 */ /* 0x000fe400078efcff */
[----:B------:R-:W-:-:S02]  /*25e0*/  MOV R15, R11 ;  /* 0x0000000b000f7202 */ /* 0x000fc40000000f00 */
[----:B------:R-:W-:Y:S02]  /*25f0*/  LOP3.LUT R28, R13, 0x7ff00000, RZ, 0xc0, !PT ;  /* 0x7ff000000d1c7812 */ /* 0x000fe400078ec0ff */
[----:B------:R-:W-:Y:S02]  /*2600*/  @!P3 LOP3.LUT R19, R15, 0x7ff00000, RZ, 0xc0, !PT ;  /* 0x7ff000000f13b812 */ /* 0x000fe400078ec0ff */
[----:B------:R-:W-:Y:S01]  /*2610*/  @!P0 DMUL R16, R14, 8.98846567431157953865e+307 ;  /* 0x7fe000000e108828 */ /* 0x000fe20000000000 */
[----:B------:R-:W-:Y:S02]  /*2620*/  LOP3.LUT R31, R11, 0x7ff00000, RZ, 0xc0, !PT ;  /* 0x7ff000000b1f7812 */ /* 0x000fe400078ec0ff */
[C---:B------:R-:W-:Y:S02]  /*2630*/  @!P3 ISETP.GE.U32.AND P4, PT, R28.reuse, R19, PT ;  /* 0x000000131c00b20c */ /* 0x040fe40003f86070 */
[----:B------:R-:W-:Y:S01]  /*2640*/  MOV R29, 0x1ca00000 ;  /* 0x1ca00000001d7802 */ /* 0x000fe20000000f00 */
[----:B------:R-:W0:Y:S01]  /*2650*/  MUFU.RCP64H R23, R17 ;  /* 0x0000001100177308 */ /* 0x000e220000001800 */
[----:B------:R-:W-:-:S02]  /*2660*/  ISETP.GE.U32.AND P2, PT, R28, R31, PT ;  /* 0x0000001f1c00720c */ /* 0x000fc40003f46070 */
[C---:B------:R-:W-:Y:S02]  /*2670*/  @!P3 SEL R21, R29.reuse, 0x63400000, !P4 ;  /* 0x634000001d15b807 */ /* 0x040fe40006000000 */
[----:B------:R-:W-:Y:S02]  /*2680*/  SEL R19, R29, 0x63400000, !P2 ;  /* 0x634000001d137807 */ /* 0x000fe40005000000 */
[--C-:B------:R-:W-:Y:S02]  /*2690*/  @!P3 LOP3.LUT R21, R21, 0x80000000, R13.reuse, 0xf8, !PT ;  /* 0x800000001515b812 */ /* 0x100fe400078ef80d */
[----:B------:R-:W-:Y:S02]  /*26a0*/  LOP3.LUT R19, R19, 0x800fffff, R13, 0xf8, !PT ;  /* 0x800fffff13137812 */ /* 0x000fe400078ef80d */
[----:B------:R-:W-:Y:S02]  /*26b0*/  @!P3 LOP3.LUT R21, R21, 0x100000, RZ, 0xfc, !PT ;  /* 0x001000001515b812 */ /* 0x000fe400078efcff */
[----:B------:R-:W-:-:S02]  /*26c0*/  @!P3 MOV R20, RZ ;  /* 0x000000ff0014b202 */ /* 0x000fc40000000f00 */
[----:B------:R-:W-:Y:S02]  /*26d0*/  MOV R22, 0x1 ;  /* 0x0000000100167802 */ /* 0x000fe40000000f00 */
[----:B------:R-:W-:Y:S02]  /*26e0*/  @!P0 LOP3.LUT R31, R17, 0x7ff00000, RZ, 0xc0, !PT ;  /* 0x7ff00000111f8812 */ /* 0x000fe400078ec0ff */
[----:B------:R-:W-:Y:S02]  /*26f0*/  @!P3 DFMA R18, R18, 2, -R20 ;  /* 0x400000001212b82b */ /* 0x000fe40000000814 */
[----:B0-----:R-:W-:-:S08]  /*2700*/  DFMA R20, R22, -R16, 1 ;  /* 0x3ff000001614742b */ /* 0x001fd00000000810 */
[----:B------:R-:W-:-:S08]  /*2710*/  DFMA R20, R20, R20, R20 ;  /* 0x000000141414722b */ /* 0x000fd00000000014 */
[----:B------:R-:W-:-:S08]  /*2720*/  DFMA R20, R22, R20, R22 ;  /* 0x000000141614722b */ /* 0x000fd00000000016 */
[----:B------:R-:W-:-:S08]  /*2730*/  DFMA R22, R20, -R16, 1 ;  /* 0x3ff000001416742b */ /* 0x000fd00000000810 */
[----:B------:R-:W-:-:S08]  /*2740*/  DFMA R20, R20, R22, R20 ;  /* 0x000000161414722b */ /* 0x000fd00000000014 */
[----:B------:R-:W-:-:S08]  /*2750*/  DMUL R22, R20, R18 ;  /* 0x0000001214167228 */ /* 0x000fd00000000000 */
[----:B------:R-:W-:-:S08]  /*2760*/  DFMA R24, R22, -R16, R18 ;  /* 0x800000101618722b */ /* 0x000fd00000000012 */
[----:B------:R-:W-:Y:S01]  /*2770*/  DFMA R24, R20, R24, R22 ;  /* 0x000000181418722b */ /* 0x000fe20000000016 */
[----:B------:R-:W-:Y:S01]  /*2780*/  IMAD.MOV.U32 R22, RZ, RZ, R28 ;  /* 0x000000ffff167224 */ /* 0x000fe200078e001c */
[----:B------:R-:W-:-:S04]  /*2790*/  @!P3 LOP3.LUT R22, R19, 0x7ff00000, RZ, 0xc0, !PT ;  /* 0x7ff000001316b812 */ /* 0x000fc800078ec0ff */
[----:B------:R-:W-:-:S04]  /*27a0*/  IADD3 R20, PT, PT, R22, -0x1, RZ ;  /* 0xffffffff16147810 */ /* 0x000fc80007ffe0ff */
[----:B------:R-:W-:Y:S02]  /*27b0*/  ISETP.GT.U32.AND P0, PT, R20, 0x7feffffe, PT ;  /* 0x7feffffe1400780c */ /* 0x000fe40003f04070 */
[----:B------:R-:W-:-:S04]  /*27c0*/  IADD3 R20, PT, PT, R31, -0x1, RZ ;  /* 0xffffffff1f147810 */ /* 0x000fc80007ffe0ff */
[----:B------:R-:W-:-:S13]  /*27d0*/  ISETP.GT.U32.OR P0, PT, R20, 0x7feffffe, P0 ;  /* 0x7feffffe1400780c */ /* 0x000fda0000704470 */
[----:B------:R-:W-:Y:S05]  /*27e0*/  @P0 BRA `(.L_x_23) ;  /* 0x00000000006c0947 */ /* 0x000fea0003800000 */
[----:B------:R-:W-:-:S04]  /*27f0*/  LOP3.LUT R13, R15, 0x7ff00000, RZ, 0xc0, !PT ;  /* 0x7ff000000f0d7812 */ /* 0x000fc800078ec0ff */
[CC--:B------:R-:W-:Y:S02]  /*2800*/  VIADDMNMX R12, R28.reuse, -R13.reuse, 0xb9600000, !PT ;  /* 0xb96000001c0c7446 */ /* 0x0c0fe4000780090d */
[----:B------:R-:W-:Y:S02]  /*2810*/  ISETP.GE.U32.AND P0, PT, R28, R13, PT ;  /* 0x0000000d1c00720c */ /* 0x000fe40003f06070 */
[----:B------:R-:W-:Y:S02]  /*2820*/  VIMNMX R12, PT, PT, R12, 0x46a00000, PT ;  /* 0x46a000000c0c7848 */ /* 0x000fe40003fe0100 */
[----:B------:R-:W-:-:S05]  /*2830*/  SEL R29, R29, 0x63400000, !P0 ;  /* 0x634000001d1d7807 */ /* 0x000fca0004000000 */
[----:B------:R-:W-:Y:S01]  /*2840*/  IMAD.IADD R22, R12, 0x1, -R29 ;  /* 0x000000010c167824 */ /* 0x000fe200078e0a1d */
[----:B------:R-:W-:-:S04]  /*2850*/  MOV R12, RZ ;  /* 0x000000ff000c7202 */ /* 0x000fc80000000f00 */
[----:B------:R-:W-:-:S06]  /*2860*/  IADD3 R13, PT, PT, R22, 0x7fe00000, RZ ;  /* 0x7fe00000160d7810 */ /* 0x000fcc0007ffe0ff */
[----:B------:R-:W-:-:S10]  /*2870*/  DMUL R20, R24, R12 ;  /* 0x0000000c18147228 */ /* 0x000fd40000000000 */
[----:B------:R-:W-:-:S13]  /*2880*/  FSETP.GTU.AND P0, PT, |R21|, 1.469367938527859385e-39, PT ;  /* 0x001000001500780b */ /* 0x000fda0003f0c200 */
[----:B------:R-:W-:Y:S05]  /*2890*/  @P0 BRA `(.L_x_24) ;  /* 0x0000000000940947 */ /* 0x000fea0003800000 */
[----:B------:R-:W-:Y:S01]  /*28a0*/  DFMA R16, R24, -R16, R18 ;  /* 0x800000101810722b */ /* 0x000fe20000000012 */
[----:B------:R-:W-:-:S09]  /*28b0*/  IMAD.MOV.U32 R12, RZ, RZ, RZ ;  /* 0x000000ffff0c7224 */ /* 0x000fd200078e00ff */
[C---:B------:R-:W-:Y:S02]  /*28c0*/  FSETP.NEU.AND P0, PT, R17.reuse, RZ, PT ;  /* 0x000000ff1100720b */ /* 0x040fe40003f0d000 */
[----:B------:R-:W-:-:S04]  /*28d0*/  LOP3.LUT R19, R17, 0x80000000, R15, 0x48, !PT ;  /* 0x8000000011137812 */ /* 0x000fc800078e480f */
[----:B------:R-:W-:-:S07]  /*28e0*/  LOP3.LUT R13, R19, R13, RZ, 0xfc, !PT ;  /* 0x0000000d130d7212 */ /* 0x000fce00078efcff */
[----:B------:R-:W-:Y:S05]  /*28f0*/  @!P0 BRA `(.L_x_24) ;  /* 0x00000000007c8947 */ /* 0x000fea0003800000 */
[----:B------:R-:W-:Y:S01]  /*2900*/  IADD3 R15, PT, PT, -R22, RZ, RZ ;  /* 0x000000ff160f7210 */ /* 0x000fe20007ffe1ff */
[----:B------:R-:W-:Y:S01]  /*2910*/  DMUL.RP R12, R24, R12 ;  /* 0x0000000c180c7228 */ /* 0x000fe20000008000 */
[----:B------:R-:W-:-:S06]  /*2920*/  MOV R14, RZ ;  /* 0x000000ff000e7202 */ /* 0x000fcc0000000f00 */
[----:B------:R-:W-:-:S03]  /*2930*/  DFMA R14, R20, -R14, R24 ;  /* 0x8000000e140e722b */ /* 0x000fc60000000018 */
[----:B------:R-:W-:-:S03]  /*2940*/  LOP3.LUT R19, R13, R19, RZ, 0x3c, !PT ;  /* 0x000000130d137212 */ /* 0x000fc600078e3cff */
[----:B------:R-:W-:-:S04]  /*2950*/  IADD3 R14, PT, PT, -R22, -0x43300000, RZ ;  /* 0xbcd00000160e7810 */ /* 0x000fc80007ffe1ff */
[----:B------:R-:W-:-:S04]  /*2960*/  FSETP.NEU.AND P0, PT, |R15|, R14, PT ;  /* 0x0000000e0f00720b */ /* 0x000fc80003f0d200 */
[----:B------:R-:W-:Y:S02]  /*2970*/  FSEL R20, R12, R20, !P0 ;  /* 0x000000140c147208 */ /* 0x000fe40004000000 */
[----:B------:R-:W-:Y:S01]  /*2980*/  FSEL R21, R19, R21, !P0 ;  /* 0x0000001513157208 */ /* 0x000fe20004000000 */
[----:B------:R-:W-:Y:S06]  /*2990*/  BRA `(.L_x_24) ;  /* 0x0000000000547947 */ /* 0x000fec0003800000 */
.L_x_23:
[----:B------:R-:W-:-:S14]  /*29a0*/  DSETP.NAN.AND P0, PT, R12, R12, PT ;  /* 0x0000000c0c00722a */ /* 0x000fdc0003f08000 */
[----:B------:R-:W-:Y:S05]  /*29b0*/  @P0 BRA `(.L_x_25) ;  /* 0x0000000000440947 */ /* 0x000fea0003800000 */
[----:B------:R-:W-:-:S14]  /*29c0*/  DSETP.NAN.AND P0, PT, R14, R14, PT ;  /* 0x0000000e0e00722a */ /* 0x000fdc0003f08000 */
[----:B------:R-:W-:Y:S05]  /*29d0*/  @P0 BRA `(.L_x_26) ;  /* 0x0000000000300947 */ /* 0x000fea0003800000 */
[----:B------:R-:W-:Y:S01]  /*29e0*/  ISETP.NE.AND P0, PT, R22, R31, PT ;  /* 0x0000001f1600720c */ /* 0x000fe20003f05270 */
[----:B------:R-:W-:Y:S01]  /*29f0*/  IMAD.MOV.U32 R20, RZ, RZ, 0x0 ;  /* 0x00000000ff147424 */ /* 0x000fe200078e00ff */
[----:B------:R-:W-:-:S11]  /*2a00*/  MOV R21, 0xfff80000 ;  /* 0xfff8000000157802 */ /* 0x000fd60000000f00 */
[----:B------:R-:W-:Y:S05]  /*2a10*/  @!P0 BRA `(.L_x_24) ;  /* 0x0000000000348947 */ /* 0x000fea0003800000 */
[----:B------:R-:W-:Y:S02]  /*2a20*/  ISETP.NE.AND P0, PT, R22, 0x7ff00000, PT ;  /* 0x7ff000001600780c */ /* 0x000fe40003f05270 */
[----:B------:R-:W-:Y:S02]  /*2a30*/  LOP3.LUT R21, R13, 0x80000000, R15, 0x48, !PT ;  /* 0x800000000d157812 */ /* 0x000fe400078e480f */
[----:B------:R-:W-:-:S13]  /*2a40*/  ISETP.EQ.OR P0, PT, R31, RZ, !P0 ;  /* 0x000000ff1f00720c */ /* 0x000fda0004702670 */
[----:B------:R-:W-:Y:S02]  /*2a50*/  @P0 LOP3.LUT R12, R21, 0x7ff00000, RZ, 0xfc, !PT ;  /* 0x7ff00000150c0812 */ /* 0x000fe400078efcff */
[----:B------:R-:W-:Y:S01]  /*2a60*/  @!P0 MOV R20, RZ ;  /* 0x000000ff00148202 */ /* 0x000fe20000000f00 */
[----:B------:R-:W-:Y:S01]  /*2a70*/  @P0 IMAD.MOV.U32 R20, RZ, RZ, RZ ;  /* 0x000000ffff140224 */ /* 0x000fe200078e00ff */
[----:B------:R-:W-:Y:S01]  /*2a80*/  @P0 MOV R21, R12 ;  /* 0x0000000c00150202 */ /* 0x000fe20000000f00 */
[----:B------:R-:W-:Y:S06]  /*2a90*/  BRA `(.L_x_24) ;  /* 0x0000000000147947 */ /* 0x000fec0003800000 */
.L_x_26:
[----:B------:R-:W-:Y:S02]  /*2aa0*/  LOP3.LUT R21, R15, 0x80000, RZ, 0xfc, !PT ;  /* 0x000800000f157812 */ /* 0x000fe400078efcff */
[----:B------:R-:W-:Y:S01]  /*2ab0*/  MOV R20, R14 ;  /* 0x0000000e00147202 */ /* 0x000fe20000000f00 */
[----:B------:R-:W-:Y:S06]  /*2ac0*/  BRA `(.L_x_24) ;  /* 0x0000000000087947 */ /* 0x000fec0003800000 */
.L_x_25:
[----:B------:R-:W-:Y:S01]  /*2ad0*/  LOP3.LUT R21, R13, 0x80000, RZ, 0xfc, !PT ;  /* 0x000800000d157812 */ /* 0x000fe200078efcff */
[----:B------:R-:W-:-:S07]  /*2ae0*/  IMAD.MOV.U32 R20, RZ, RZ, R12 ;  /* 0x000000ffff147224 */ /* 0x000fce00078e000c */
.L_x_24:
[----:B------:R-:W-:Y:S05]  /*2af0*/  BSYNC.RECONVERGENT B1 ;  /* 0x0000000000017941 */ /* 0x000fea0003800200 */
.L_x_22:
[----:B------:R-:W-:Y:S01]  /*2b00*/  HFMA2 R13, -RZ, RZ, 0, 0 ;  /* 0x00000000ff0d7431 */ /* 0x000fe200000001ff */
[----:B------:R-:W-:-:S04]  /*2b10*/  MOV R12, R0 ;  /* 0x00000000000c7202 */ /* 0x000fc80000000f00 */
[----:B------:R-:W-:Y:S05]  /*2b20*/  RET.REL.NODEC R12 `(_Z21calcGaussian_fixed_SMPKiPiiiii) ;  /* 0xffffffd40c347950 */ /* 0x000fea0003c3ffff */
.L_x_27:
[----:B------:R-:W-:-:S00]  /*2b30*/  BRA `(.L_x_27) ;  /* 0xfffffffc00fc7947 */ /* 0x000fc0000383ffff */
[----:B------:R-:W-:-:S00]  /*2b40*/  NOP ;  /* 0x0000000000007918 */ /* 0x000fc00000000000 */
        /* <DEDUP_REMOVED lines=11> */
.L_x_193:


//--------------------- .text._Z18old_calcGaussianSMPKiPiiiii --------------------------
	.section	.text._Z18old_calcGaussianSMPKiPiiiii,"ax",@progbits
	.align	128
        .global         _Z18old_calcGaussianSMPKiPiiiii
        .type           _Z18old_calcGaussianSMPKiPiiiii,@function
        .size           _Z18old_calcGaussianSMPKiPiiiii,(.L_x_194 - _Z18old_calcGaussianSMPKiPiiiii)
        .other          _Z18old_calcGaussianSMPKiPiiiii,@"STO_CUDA_ENTRY STV_DEFAULT"
_Z18old_calcGaussianSMPKiPiiiii:
.text._Z18old_calcGaussianSMPKiPiiiii:
[----:B------:R-:W-:Y:S01]  /*0000*/  LDC R1, c[0x0][0x37c] ;  /* 0x0000df00ff017b82 */ /* 0x000fe20000000800 */
[----:B------:R-:W0:Y:S01]  /*0010*/  LDCU.64 UR10, c[0x0][0x398] ;  /* 0x00007300ff0a77ac */ /* 0x000e220008000a00 */
[----:B------:R-:W1:Y:S06]  /*0020*/  S2R R9, SR_TID.Y ;  /* 0x0000000000097919 */ /* 0x000e6c0000002200 */
[----:B------:R-:W1:Y:S01]  /*0030*/  LDC R2, c[0x0][0x364] ;  /* 0x0000d900ff027b82 */ /* 0x000e620000000800 */
[----:B------:R-:W2:Y:S01]  /*0040*/  LDCU UR6, c[0x0][0x390] ;  /* 0x00007200ff0677ac */ /* 0x000ea20008000800 */
[----:B------:R-:W3:Y:S01]  /*0050*/  S2R R8, SR_TID.X ;  /* 0x0000000000087919 */ /* 0x000ee20000002100 */
[----:B------:R-:W4:Y:S05]  /*0060*/  LDCU.64 UR8, c[0x0][0x358] ;  /* 0x00006b00ff0877ac */ /* 0x000f2a0008000a00 */
[----:B------:R-:W1:Y:S08]  /*0070*/  S2UR UR4, SR_CTAID.Y ;  /* 0x00000000000479c3 */ /* 0x000e700000002600 */
[----:B------:R-:W3:Y:S01]  /*0080*/  S2UR UR5, SR_CTAID.X ;  /* 0x00000000000579c3 */ /* 0x000ee20000002500 */
[----:B0-----:R-:W-:-:S04]  /*0090*/  MOV R0, UR10 ;  /* 0x0000000a00007c02 */ /* 0x001fc80008000f00 */
[C---:B------:R-:W-:Y:S01]  /*00a0*/  ISETP.GE.AND P0, PT, R0.reuse, RZ, PT ;  /* 0x000000ff0000720c */ /* 0x040fe20003f06270 */
[C---:B------:R-:W-:Y:S01]  /*00b0*/  VIADD R6, R0.reuse, UR11 ;  /* 0x0000000b00067c36 */ /* 0x040fe20008000000 */
[----:B--2---:R-:W-:Y:S01]  /*00c0*/  IADD3 R4, PT, PT, R0, UR6, RZ ;  /* 0x0000000600047c10 */ /* 0x004fe2000fffe0ff */
[----:B------:R-:W3:Y:S01]  /*00d0*/  LDC R5, c[0x0][0x360] ;  /* 0x0000d800ff057b82 */ /* 0x000ee20000000800 */
[----:B-1----:R-:W-:Y:S02]  /*00e0*/  IMAD R7, R2, UR4, R9 ;  /* 0x0000000402077c24 */ /* 0x002fe4000f8e0209 */
[----:B---3--:R-:W-:-:S07]  /*00f0*/  IMAD R5, R5, UR5, R8 ;  /* 0x0000000505057c24 */ /* 0x008fce000f8e0208 */
[----:B----4-:R-:W-:Y:S05]  /*0100*/  @!P0 BRA `(.L_x_28) ;  /* 0x0000000800148947 */ /* 0x010fea0003800000 */
[----:B------:R-:W-:Y:S01]  /*0110*/  VIADD R0, R0, 0x1 ;  /* 0x0000000100007836 */ /* 0x000fe20000000000 */
[----:B------:R-:W-:-:S04]  /*0120*/  UMOV UR4, URZ ;  /* 0x000000ff00047c82 */ /* 0x000fc80008000000 */
[C---:B------:R-:W-:Y:S02]  /*0130*/  LOP3.LUT R17, R0.reuse, 0x7, RZ, 0xc0, !PT ;  /* 0x0000000700117812 */ /* 0x040fe400078ec0ff */
[----:B------:R-:W-:-:S03]  /*0140*/  LOP3.LUT R16, R0, 0xf, RZ, 0xc0, !PT ;  /* 0x0000000f00107812 */ /* 0x000fc600078ec0ff */
[----:B------:R-:W-:Y:S01]  /*0150*/  VIADD R3, R17, 0xffffffff ;  /* 0xffffffff11037836 */ /* 0x000fe20000000000 */
[----:B------:R-:W-:-:S04]  /*0160*/  IADD3 R2, PT, PT, R16, -0x1, RZ ;  /* 0xffffffff10027810 */ /* 0x000fc80007ffe0ff */
[----:B------:R-:W-:Y:S02]  /*0170*/  ISETP.GE.U32.AND P0, PT, R2, 0x7, PT ;  /* 0x000000070200780c */ /* 0x000fe40003f06070 */
[----:B------:R-:W-:Y:S02]  /*0180*/  ISETP.GE.U32.AND P1, PT, R3, 0x3, PT ;  /* 0x000000030300780c */ /* 0x000fe40003f26070 */
[C---:B------:R-:W-:Y:S02]  /*0190*/  LOP3.LUT R2, R0.reuse, 0xfffffff0, RZ, 0xc0, !PT ;  /* 0xfffffff000027812 */ /* 0x040fe400078ec0ff */
[----:B------:R-:W-:-:S09]  /*01a0*/  LOP3.LUT R3, R0, 0x3, RZ, 0xc0, !PT ;  /* 0x0000000300037812 */ /* 0x000fd200078ec0ff */
.L_x_34:
        /* <DEDUP_REMOVED lines=14> */
.L_x_30:
[----:B0-----:R-:W0:Y:S01]  /*0290*/  LDC.64 R12, c[0x0][0x380] ;  /* 0x0000e000ff0c7b82 */ /* 0x001e220000000a00 */
[----:B------:R-:W-:-:S04]  /*02a0*/  VIADD R15, R11, UR5 ;  /* 0x000000050b0f7c36 */ /* 0x000fc80008000000 */
        /* <DEDUP_REMOVED lines=16> */
[----:B------:R-:W5:Y:S01]  /*03b0*/  LDG.E R27, desc[UR8][R12.64+0x3c] ;  /* 0x00003c080c1b7981 */ /* 0x000f62000c1e1900 */
[----:B------:R-:W-:Y:S01]  /*03c0*/  IADD3 R15, PT, PT, R10, UR5, RZ ;  /* 0x000000050a0f7c10 */ /* 0x000fe2000fffe0ff */
[----:B------:R-:W-:-:S03]  /*03d0*/  UIADD3 UR5, UPT, UPT, UR5, 0x10, URZ ;  /* 0x0000001005057890 */ /* 0x000fc6000fffe0ff */
[----:B------:R-:W-:-:S03]  /*03e0*/  LEA R15, R15, UR6, 0x2 ;  /* 0x000000060f0f7c11 */ /* 0x000fc6000f8e10ff */
[----:B------:R-:W-:Y:S02]  /*03f0*/  ISETP.NE.AND P3, PT, R2, UR5, PT ;  /* 0x0000000502007c0c */ /* 0x000fe4000bf65270 */
[----:B--2---:R0:W-:Y:S04]  /*0400*/  STS [R15], R14 ;  /* 0x0000000e0f007388 */ /* 0x0041e80000000800 */
[----:B---3--:R0:W-:Y:S04]  /*0410*/  STS [R15+0x4], R18 ;  /* 0x000004120f007388 */ /* 0x0081e80000000800 */
[----:B----4-:R0:W-:Y:S04]  /*0420*/  STS [R15+0x8], R20 ;  /* 0x000008140f007388 */ /* 0x0101e80000000800 */
[----:B-----5:R0:W-:Y:S04]  /*0430*/  STS [R15+0xc], R22 ;  /* 0x00000c160f007388 */ /* 0x0201e80000000800 */
[----:B------:R0:W-:Y:S04]  /*0440*/  STS [R15+0x10], R24 ;  /* 0x000010180f007388 */ /* 0x0001e80000000800 */
        /* <DEDUP_REMOVED lines=10> */
[----:B------:R0:W-:Y:S01]  /*04f0*/  STS [R15+0x3c], R27 ;  /* 0x00003c1b0f007388 */ /* 0x0001e20000000800 */
[----:B------:R-:W-:Y:S05]  /*0500*/  @P3 BRA `(.L_x_30) ;  /* 0xfffffffc00603947 */ /* 0x000fea000383ffff */
[----:B0-----:R-:W-:-:S07]  /*0510*/  IMAD.MOV.U32 R14, RZ, RZ, R2 ;  /* 0x000000ffff0e7224 */ /* 0x001fce00078e0002 */
.L_x_29:
        /* <DEDUP_REMOVED lines=29> */
.L_x_32:
        /* <DEDUP_REMOVED lines=20> */
.L_x_33:
        /* <DEDUP_REMOVED lines=18> */
.L_x_31:
[----:B------:R-:W-:Y:S05]  /*0950*/  @P2 BRA `(.L_x_34) ;  /* 0xfffffff800142947 */ /* 0x000fea000383ffff */
.L_x_28:
[----:B------:R-:W-:Y:S01]  /*0960*/  BAR.SYNC.DEFER_BLOCKING 0x0 ;  /* 0x0000000000007b1d */ /* 0x000fe20000010000 */
[----:B------:R-:W-:Y:S02]  /*0970*/  ISETP.GE.AND P0, PT, R0, RZ, PT ;  /* 0x000000ff0000720c */ /* 0x000fe40003f06270 */
[----:B------:R-:W-:-:S11]  /*0980*/  CS2R R12, SRZ ;  /* 0x00000000000c7805 */ /* 0x000fd6000001ff00 */
[----:B------:R-:W-:Y:S05]  /*0990*/  @!P0 BRA `(.L_x_35) ;  /* 0x0000001800888947 */ /* 0x000fea0003800000 */
[----:B------:R-:W-:Y:S02]  /*09a0*/  IADD3 R2, PT, PT, -R0, RZ, RZ ;  /* 0x000000ff00027210 */ /* 0x000fe40007ffe1ff */
[----:B------:R-:W-:Y:S02]  /*09b0*/  CS2R R12, SRZ ;  /* 0x00000000000c7805 */ /* 0x000fe4000001ff00 */
[----:B------:R-:W-:Y:S01]  /*09c0*/  I2FP.F32.S32 R0, R0 ;  /* 0x0000000000007245 */ /* 0x000fe20000201400 */
[----:B------:R-:W-:-:S06]  /*09d0*/  UMOV UR4, URZ ;  /* 0x000000ff00047c82 */ /* 0x000fcc0008000000 */
.L_x_49:
[----:B------:R-:W-:Y:S01]  /*09e0*/  I2FP.F32.U32 R3, UR4 ;  /* 0x0000000400037c45 */ /* 0x000fe20008201000 */
[----:B------:R-:W4:Y:S01]  /*09f0*/  LDCU UR6, c[0x0][0x398] ;  /* 0x00007300ff0677ac */ /* 0x000f220008000800 */
[----:B0-----:R-:W-:-:S03]  /*0a00*/  VIADD R31, R8, UR4 ;  /* 0x00000004081f7c36 */ /* 0x001fc60008000000 */
[----:B---3--:R-:W-:Y:S01]  /*0a10*/  FFMA R10, R0, -0.5, R3 ;  /* 0xbf000000000a7823 */ /* 0x008fe20000000003 */
[----:B------:R-:W-:Y:S01]  /*0a20*/  UMOV UR5, UR4 ;  /* 0x0000000400057c82 */ /* 0x000fe20008000000 */
[----:B------:R-:W-:Y:S01]  /*0a30*/  UIADD3 UR4, UPT, UPT, UR4, 0x1, URZ ;  /* 0x0000000104047890 */ /* 0x000fe2000fffe0ff */
[----:B------:R-:W-:Y:S01]  /*0a40*/  HFMA2 R3, -RZ, RZ, 2.048828125, 0.01168060302734375 ;  /* 0x401921fbff037431 */ /* 0x000fe200000001ff */
[----:B------:R-:W-:Y:S01]  /*0a50*/  UMOV UR10, 0x54442d18 ;  /* 0x54442d18000a7882 */ /* 0x000fe20000000000 */
[----:B------:R-:W-:Y:S01]  /*0a60*/  FSETP.NEU.AND P0, PT, R10, 1, PT ;  /* 0x3f8000000a00780b */ /* 0x000fe20003f0d000 */
[----:B------:R-:W-:Y:S01]  /*0a70*/  IMAD R31, R6, R31, R9 ;  /* 0x0000001f061f7224 */ /* 0x000fe200078e0209 */
[----:B----4-:R-:W-:-:S11]  /*0a80*/  UISETP.NE.AND UP1, UPT, UR5, UR6, UPT ;  /* 0x000000060500728c */ /* 0x010fd6000bf25270 */
[----:B------:R-:W-:Y:S05]  /*0a90*/  @P0 BRA `(.L_x_36) ;  /* 0x0000000800a80947 */ /* 0x000fea0003800000 */
[----:B------:R-:W0:Y:S01]  /*0aa0*/  LDCU UR11, c[0x0][0x398] ;  /* 0x00007300ff0b77ac */ /* 0x000e220008000800 */
[----:B------:R-:W-:-:S05]  /*0ab0*/  UMOV UR5, URZ ;  /* 0x000000ff00057c82 */ /* 0x000fca0008000000 */
.L_x_43:
[----:B------:R-:W3:Y:S01]  /*0ac0*/  S2UR UR7, SR_CgaCtaId ;  /* 0x00000000000779c3 */ /* 0x000ee20000008800 */
[----:B------:R-:W-:Y:S01]  /*0ad0*/  UMOV UR6, 0x400 ;  /* 0x0000040000067882 */ /* 0x000fe20000000000 */
[----:B------:R-:W-:Y:S01]  /*0ae0*/  VIADD R10, R31, UR5 ;  /* 0x000000051f0a7c36 */ /* 0x000fe20008000000 */
[----:B--2---:R-:W-:Y:S01]  /*0af0*/  I2FP.F32.U32 R11, UR5 ;  /* 0x00000005000b7c45 */ /* 0x004fe20008201000 */
[----:B---3--:R-:W-:-:S06]  /*0b00*/  ULEA UR6, UR7, UR6, 0x18 ;  /* 0x0000000607067291 */ /* 0x008fcc000f8ec0ff */
[----:B------:R-:W-:Y:S01]  /*0b10*/  LEA R26, R10, UR6, 0x2 ;  /* 0x000000060a1a7c11 */ /* 0x000fe2000f8e10ff */
[----:B------:R-:W-:Y:S01]  /*0b20*/  FFMA R10, R0, -0.5, R11 ;  /* 0xbf000000000a7823 */ /* 0x000fe2000000000b */
[----:B------:R-:W-:-:S04]  /*0b30*/  HFMA2 R11, -RZ, RZ, 1.875, 0 ;  /* 0x3f800000ff0b7431 */ /* 0x000fc800000001ff */
[----:B------:R-:W2:Y:S01]  /*0b40*/  LDS R26, [R26] ;  /* 0x000000001a1a7984 */ /* 0x000ea20000000800 */
[----:B------:R-:W-:-:S13]  /*0b50*/  FSETP.NEU.AND P0, PT, R10, 1, PT ;  /* 0x3f8000000a00780b */ /* 0x000fda0003f0d000 */
[----:B------:R-:W-:Y:S05]  /*0b60*/  @!P0 BRA `(.L_x_37) ;  /* 0x00000004000c8947 */ /* 0x000fea0003800000 */
[----:B------:R-:W-:-:S13]  /*0b70*/  FSETP.NAN.AND P0, PT, |R10|, |R10|, PT ;  /* 0x4000000a0a00720b */ /* 0x000fda0003f08200 */
[----:B------:R-:W-:Y:S05]  /*0b80*/  @P0 BRA `(.L_x_38) ;  /* 0x0000000400000947 */ /* 0x000fea0003800000 */
[C---:B------:R-:W-:Y:S01]  /*0b90*/  FMUL R11, |R10|.reuse, 16777216 ;  /* 0x4b8000000a0b7820 */ /* 0x040fe20000400200 */
[C---:B------:R-:W-:Y:S01]  /*0ba0*/  FSETP.GEU.AND P0, PT, |R10|.reuse, 1.175494350822287508e-38, PT ;  /* 0x008000000a00780b */ /* 0x040fe20003f0e200 */
[----:B-1----:R-:W-:Y:S01]  /*0bb0*/  IMAD.MOV.U32 R21, RZ, RZ, 0x3a2c32e4 ;  /* 0x3a2c32e4ff157424 */ /* 0x002fe200078e00ff */
        /* <DEDUP_REMOVED lines=10> */
[----:B------:R-:W1:Y:S01]  /*0c60*/  MUFU.RCP R16, R16 ;  /* 0x0000001000107308 */ /* 0x000e620000001000 */
[----:B------:R-:W-:Y:S02]  /*0c70*/  FFMA R14, R14, 1.1920928955078125e-07, R11 ;  /* 0x340000000e0e7823 */ /* 0x000fe4000000000b */
[----:B-1----:R-:W-:-:S04]  /*0c80*/  FMUL R17, R16, R17 ;  /* 0x0000001110117220 */ /* 0x002fc80000400000 */
        /* <DEDUP_REMOVED lines=20> */
[----:B------:R-:W1:Y:S01]  /*0dd0*/  FRND R16, R15 ;  /* 0x0000000f00107307 */ /* 0x000e620000201000 */
[----:B------:R-:W-:Y:S01]  /*0de0*/  FADD R11, R18, -R11 ;  /* 0x8000000b120b7221 */ /* 0x000fe20000000000 */
[----:B------:R-:W-:Y:S01]  /*0df0*/  FFMA R14, R14, 2, -R15 ;  /* 0x400000000e0e7823 */ /* 0x000fe2000000080f */
[----:B------:R-:W-:Y:S02]  /*0e00*/  MOV R18, 0x391fcb8e ;  /* 0x391fcb8e00127802 */ /* 0x000fe40000000f00 */
[----:B------:R-:W-:Y:S01]  /*0e10*/  FSETP.GT.AND P1, PT, |R15|, 152, PT ;  /* 0x431800000f00780b */ /* 0x000fe20003f24200 */
[----:B------:R-:W-:Y:S01]  /*0e20*/  FFMA R14, R11, 2, R14 ;  /* 0x400000000b0e7823 */ /* 0x000fe2000000000e */
[C---:B------:R-:W-:Y:S01]  /*0e30*/  FSETP.GEU.AND P2, PT, R15.reuse, RZ, PT ;  /* 0x000000ff0f00720b */ /* 0x040fe20003f4e000 */
[----:B------:R-:W3:Y:S01]  /*0e40*/  F2I.NTZ R17, R15 ;  /* 0x0000000f00117305 */ /* 0x000ee20000203100 */
[----:B-1----:R-:W-:Y:S01]  /*0e50*/  FADD R11, R15, -R16 ;  /* 0x800000100f0b7221 */ /* 0x002fe20000000000 */
[----:B------:R-:W-:-:S03]  /*0e60*/  FSETP.GT.AND P0, PT, R16, RZ, PT ;  /* 0x000000ff1000720b */ /* 0x000fc60003f04000 */
[----:B------:R-:W-:-:S04]  /*0e70*/  FADD R11, R11, R14 ;  /* 0x0000000e0b0b7221 */ /* 0x000fc80000000000 */
[----:B------:R-:W-:-:S04]  /*0e80*/  FFMA R14, R11, R18, 0.0013391353422775864601 ;  /* 0x3aaf85ed0b0e7423 */ /* 0x000fc80000000012 */
[----:B------:R-:W-:-:S04]  /*0e90*/  FFMA R14, R11, R14, 0.0096188392490148544312 ;  /* 0x3c1d98560b0e7423 */ /* 0x000fc8000000000e */
[----:B------:R-:W-:-:S04]  /*0ea0*/  FFMA R14, R11, R14, 0.055503588169813156128 ;  /* 0x3d6357bb0b0e7423 */ /* 0x000fc8000000000e */
[C---:B------:R-:W-:Y:S01]  /*0eb0*/  FFMA R16, R11.reuse, R14, 0.24022644758224487305 ;  /* 0x3e75fdec0b107423 */ /* 0x040fe2000000000e */
[----:B------:R-:W-:Y:S02]  /*0ec0*/  SEL R14, RZ, 0x83000000, P0 ;  /* 0x83000000ff0e7807 */ /* 0x000fe40000000000 */
[----:B------:R-:W-:Y:S01]  /*0ed0*/  FSETP.NEU.AND P0, PT, |R10|, +INF , PT ;  /* 0x7f8000000a00780b */ /* 0x000fe20003f0d200 */
[----:B------:R-:W-:Y:S02]  /*0ee0*/  FFMA R16, R11, R16, 0.69314718246459960938 ;  /* 0x3f3172180b107423 */ /* 0x000fe40000000010 */
[----:B---3--:R-:W-:Y:S01]  /*0ef0*/  IMAD R17, R17, 0x800000, -R14 ;  /* 0x0080000011117824 */ /* 0x008fe200078e0a0e */
[----:B------:R-:W-:Y:S01]  /*0f00*/  IADD3 R14, PT, PT, R14, 0x7f000000, RZ ;  /* 0x7f0000000e0e7810 */ /* 0x000fe20007ffe0ff */
        /* <DEDUP_REMOVED lines=8> */
.L_x_38:
[----:B------:R-:W-:-:S07]  /*0f90*/  FADD R11, R10, 2 ;  /* 0x400000000a0b7421 */ /* 0x000fce0000000000 */
.L_x_37:
[----:B------:R-:W-:Y:S01]  /*0fa0*/  FADD R20, R11, 1 ;  /* 0x3f8000000b147421 */ /* 0x000fe20000000000 */
[----:B------:R-:W-:Y:S01]  /*0fb0*/  IMAD.MOV.U32 R14, RZ, RZ, 0x652b82fe ;  /* 0x652b82feff0e7424 */ /* 0x000fe200078e00ff */
[----:B-1----:R-:W-:Y:S01]  /*0fc0*/  MOV R15, 0x3ff71547 ;  /* 0x3ff71547000f7802 */ /* 0x002fe20000000f00 */
[----:B------:R-:W-:Y:S01]  /*0fd0*/  UMOV UR6, 0xfefa39ef ;  /* 0xfefa39ef00067882 */ /* 0x000fe20000000000 */
[----:B------:R1:W3:Y:S01]  /*0fe0*/  F2F.F64.F32 R10, R20 ;  /* 0x00000014000a7310 */ /* 0x0002e20000201800 */
[----:B------:R-:W-:-:S07]  /*0ff0*/  UMOV UR7, 0x3fe62e42 ;  /* 0x3fe62e4200077882 */ /* 0x000fce0000000000 */
[----:B------:R-:W4:Y:S01]  /*1000*/  MUFU.RCP64H R21, 6.283184051513671875 ;  /* 0x401921fb00157908 */ /* 0x000f220000001800 */
[----:B-1----:R-:W-:Y:S01]  /*1010*/  IMAD.MOV.U32 R20, RZ, RZ, 0x1 ;  /* 0x00000001ff147424 */ /* 0x002fe200078e00ff */
[----:B---3--:R-:W-:-:S06]  /*1020*/  DMUL R10, R10, -0.5 ;  /* 0xbfe000000a0a7828 */ /* 0x008fcc0000000000 */
[----:B--2---:R-:W1:Y:S02]  /*1030*/  I2F.F64 R26, R26 ;  /* 0x0000001a001a7312 */ /* 0x004e640000201c00 */
        /* <DEDUP_REMOVED lines=36> */
[----:B----4-:R-:W-:Y:S01]  /*1280*/  DFMA R24, R20, -R16, 1 ;  /* 0x3ff000001418742b */ /* 0x010fe20000000810 */
[----:B------:R-:W-:-:S05]  /*1290*/  UMOV UR7, 0x3fe00000 ;  /* 0x3fe0000000077882 */ /* 0x000fca0000000000 */
[----:B------:R-:W-:Y:S02]  /*12a0*/  DFMA R22, R18, R22, UR6 ;  /* 0x0000000612167e2b */ /* 0x000fe40008000016 */
[----:B------:R-:W-:-:S06]  /*12b0*/  DFMA R24, R24, R24, R24 ;  /* 0x000000181818722b */ /* 0x000fcc0000000018 */
[----:B------:R-:W-:Y:S02]  /*12c0*/  DFMA R22, R18, R22, 1 ;  /* 0x3ff000001216742b */ /* 0x000fe40000000016 */
[----:B------:R-:W-:-:S06]  /*12d0*/  DFMA R24, R20, R24, R20 ;  /* 0x000000181418722b */ /* 0x000fcc0000000014 */
[----:B------:R-:W-:Y:S02]  /*12e0*/  DFMA R22, R18, R22, 1 ;  /* 0x3ff000001216742b */ /* 0x000fe40000000016 */
[----:B------:R-:W-:-:S08]  /*12f0*/  DFMA R18, R24, -R16, 1 ;  /* 0x3ff000001812742b */ /* 0x000fd00000000810 */
[----:B------:R-:W-:Y:S01]  /*1300*/  DFMA R18, R24, R18, R24 ;  /* 0x000000121812722b */ /* 0x000fe20000000018 */
[----:B------:R-:W-:Y:S01]  /*1310*/  LEA R21, R14, R23, 0x14 ;  /* 0x000000170e157211 */ /* 0x000fe200078ea0ff */
[----:B------:R-:W-:Y:S01]  /*1320*/  IMAD.MOV.U32 R20, RZ, RZ, R22 ;  /* 0x000000ffff147224 */ /* 0x000fe200078e0016 */
[----:B-1----:R-:W-:Y:S08]  /*1330*/  @!P0 BRA `(.L_x_39) ;  /* 0x0000000000348947 */ /* 0x002ff00003800000 */
        /* <DEDUP_REMOVED lines=13> */
.L_x_39:
        /* <DEDUP_REMOVED lines=9> */
[----:B------:R-:W-:-:S07]  /*14a0*/  MOV R10, 0x14c0 ;  /* 0x000014c0000a7802 */ /* 0x000fce0000000f00 */
[----:B0-----:R-:W-:Y:S05]  /*14b0*/  CALL.REL.NOINC `($__internal_1_$__cuda_sm20_div_rn_f64_full) ;  /* 0x0000000c00ec7944 */ /* 0x001fea0003c00000 */
[----:B------:R-:W-:Y:S01]  /*14c0*/  IMAD.MOV.U32 R10, RZ, RZ, R20 ;  /* 0x000000ffff0a7224 */ /* 0x000fe200078e0014 */
[----:B------:R-:W-:-:S07]  /*14d0*/  MOV R11, R21 ;  /* 0x00000015000b7202 */ /* 0x000fce0000000f00 */
.L_x_41:
[----:B0-----:R-:W-:Y:S05]  /*14e0*/  BSYNC.RECONVERGENT B0 ;  /* 0x0000000000007941 */ /* 0x001fea0003800200 */
.L_x_40:
[----:B------:R-:W-:Y:S01]  /*14f0*/  UISETP.NE.AND UP0, UPT, UR5, UR11, UPT ;  /* 0x0000000b0500728c */ /* 0x000fe2000bf05270 */
[----:B------:R-:W-:-:S08]  /*1500*/  DADD R12, R10, R12 ;  /* 0x000000000a0c7229 */ /* 0x000fd0000000000c */
[----:B------:R-:W-:Y:S05]  /*1510*/  BRA.U !UP0, `(.L_x_42) ;  /* 0x0000000d08a47547 */ /* 0x000fea000b800000 */
[----:B------:R-:W-:Y:S01]  /*1520*/  UIADD3 UR5, UPT, UPT, UR5, 0x1, URZ ;  /* 0x0000000105057890 */ /* 0x000fe2000fffe0ff */
[----:B------:R-:W-:Y:S11]  /*1530*/  BRA `(.L_x_43) ;  /* 0xfffffff400607947 */ /* 0x000ff6000383ffff */
.L_x_36:
[C---:B--2---:R-:W-:Y:S01]  /*1540*/  FMUL R11, |R10|.reuse, 16777216 ;  /* 0x4b8000000a0b7820 */ /* 0x044fe20000400200 */
[C---:B------:R-:W-:Y:S01]  /*1550*/  FSETP.GEU.AND P0, PT, |R10|.reuse, 1.175494350822287508e-38, PT ;  /* 0x008000000a00780b */ /* 0x040fe20003f0e200 */
[----:B-1----:R-:W-:Y:S01]  /*1560*/  IMAD.MOV.U32 R21, RZ, RZ, 0x3a2c32e4 ;  /* 0x3a2c32e4ff157424 */ /* 0x002fe200078e00ff */
[----:B------:R-:W0:Y:S01]  /*1570*/  S2UR UR6, SR_CgaCtaId ;  /* 0x00000000000679c3 */ /* 0x000e220000008800 */
[----:B------:R-:W-:Y:S01]  /*1580*/  FSETP.NEU.AND P2, PT, R10, RZ, PT ;  /* 0x000000ff0a00720b */ /* 0x000fe20003f4d000 */
[----:B------:R-:W-:Y:S01]  /*1590*/  UMOV UR5, 0x400 ;  /* 0x0000040000057882 */ /* 0x000fe20000000000 */
[----:B------:R-:W-:Y:S01]  /*15a0*/  FSEL R11, R11, |R10|, !P0 ;  /* 0x4000000a0b0b7208 */ /* 0x000fe20004000000 */
[----:B------:R-:W-:-:S04]  /*15b0*/  IMAD.MOV.U32 R28, RZ, RZ, R2 ;  /* 0x000000ffff1c7224 */ /* 0x000fc800078e0002 */
        /* <DEDUP_REMOVED lines=54> */
[----:B------:R-:W-:Y:S01]  /*1920*/  FFMA R11, R11, R18, 1 ;  /* 0x3f8000000b0b7423 */ /* 0x000fe20000000012 */
[----:B------:R-:W-:-:S03]  /*1930*/  FSETP.NAN.AND P0, PT, |R10|, |R10|, PT ;  /* 0x4000000a0a00720b */ /* 0x000fc60003f08200 */
[----:B------:R-:W-:Y:S01]  /*1940*/  FMUL R16, R16, R11 ;  /* 0x0000000b10107220 */ /* 0x000fe20000400000 */
[----:B------:R-:W-:-:S03]  /*1950*/  FADD R11, R10, R10 ;  /* 0x0000000a0a0b7221 */ /* 0x000fc60000000000 */
[----:B------:R-:W-:Y:S01]  /*1960*/  @!P1 FMUL R14, R17, R16 ;  /* 0x00000010110e9220 */ /* 0x000fe20000400000 */
[----:B------:R-:W-:Y:S02]  /*1970*/  FSETP.NEU.AND P1, PT, |R10|, +INF , PT ;  /* 0x7f8000000a00780b */ /* 0x000fe40003f2d200 */
[----:B------:R-:W-:-:S04]  /*1980*/  LOP3.LUT R11, R11, 0x7fffffff, RZ, 0xc0, !PT ;  /* 0x7fffffff0b0b7812 */ /* 0x000fc800078ec0ff */
[----:B------:R-:W-:Y:S01]  /*1990*/  @P2 FSEL R11, R11, R14, !P1 ;  /* 0x0000000e0b0b2208 */ /* 0x000fe20004800000 */
[----:B------:R-:W-:-:S07]  /*19a0*/  @P0 FADD R11, R10, 2 ;  /* 0x400000000a0b0421 */ /* 0x000fce0000000000 */
.L_x_48:
[----:B------:R-:W-:Y:S01]  /*19b0*/  UIADD3 UR5, UPT, UPT, UR5, 0x1, URZ ;  /* 0x0000000105057890 */ /* 0x000fe2000fffe0ff */
[----:B------:R-:W-:-:S05]  /*19c0*/  MOV R14, 0x3f800000 ;  /* 0x3f800000000e7802 */ /* 0x000fca0000000f00 */
[----:B------:R-:W-:-:S05]  /*19d0*/  I2FP.F32.U32 R15, UR5 ;  /* 0x00000005000f7c45 */ /* 0x000fca0008201000 */
[----:B------:R-:W-:-:S05]  /*19e0*/  FFMA R10, R0, -0.5, R15 ;  /* 0xbf000000000a7823 */ /* 0x000fca000000000f */
[----:B------:R-:W-:-:S13]  /*19f0*/  FSETP.NEU.AND P0, PT, R10, 1, PT ;  /* 0x3f8000000a00780b */ /* 0x000fda0003f0d000 */
[----:B------:R-:W-:Y:S05]  /*1a00*/  @!P0 BRA `(.L_x_44) ;  /* 0x0000000400048947 */ /* 0x000fea0003800000 */
[----:B------:R-:W-:-:S13]  /*1a10*/  FSETP.NAN.AND P0, PT, |R10|, |R10|, PT ;  /* 0x4000000a0a00720b */ /* 0x000fda0003f08200 */
[----:B------:R-:W-:Y:S01]  /*1a20*/  @P0 FADD R14, R10, 2 ;  /* 0x400000000a0e0421 */ /* 0x000fe20000000000 */
[----:B------:R-:W-:Y:S06]  /*1a30*/  @P0 BRA `(.L_x_44) ;  /* 0x0000000000f80947 */ /* 0x000fec0003800000 */
[C---:B------:R-:W-:Y:S01]  /*1a40*/  FMUL R15, |R10|.reuse, 16777216 ;  /* 0x4b8000000a0f7820 */ /* 0x040fe20000400200 */
[----:B------:R-:W-:Y:S01]  /*1a50*/  FSETP.GEU.AND P0, PT, |R10|, 1.175494350822287508e-38, PT ;  /* 0x008000000a00780b */ /* 0x000fe20003f0e200 */
[----:B------:R-:W-:-:S03]  /*1a60*/  IMAD.MOV.U32 R22, RZ, RZ, 0x3a2c32e4 ;  /* 0x3a2c32e4ff167424 */ /* 0x000fc600078e00ff */
[----:B------:R-:W-:Y:S02]  /*1a70*/  FSEL R15, R15, |R10|, !P0 ;  /* 0x4000000a0f0f7208 */ /* 0x000fe40004000000 */
[----:B------:R-:W-:Y:S02]  /*1a80*/  FSEL R17, RZ, -24, P0 ;  /* 0xc1c00000ff117808 */ /* 0x000fe40000000000 */
[----:B------:R-:W-:Y:S01]  /*1a90*/  FSETP.NEU.AND P0, PT, |R10|, +INF , PT ;  /* 0x7f8000000a00780b */ /* 0x000fe20003f0d200 */
[----:B------:R-:W-:-:S03]  /*1aa0*/  VIADD R14, R15, 0xc0cafb0d ;  /* 0xc0cafb0d0f0e7836 */ /* 0x000fc60000000000 */
[----:B------:R-:W-:Y:S02]  /*1ab0*/  FSETP.NEU.AND P0, PT, R10, RZ, P0 ;  /* 0x000000ff0a00720b */ /* 0x000fe4000070d000 */
[----:B------:R-:W-:-:S04]  /*1ac0*/  LOP3.LUT R14, R14, 0xff800000, RZ, 0xc0, !PT ;  /* 0xff8000000e0e7812 */ /* 0x000fc800078ec0ff */
[-C--:B------:R-:W-:Y:S02]  /*1ad0*/  IADD3 R15, PT, PT, R15, -R14.reuse, RZ ;  /* 0x8000000e0f0f7210 */ /* 0x080fe40007ffe0ff */
[----:B------:R-:W-:-:S03]  /*1ae0*/  I2FP.F32.S32 R14, R14 ;  /* 0x0000000e000e7245 */ /* 0x000fc60000201400 */
[C---:B------:R-:W-:Y:S01]  /*1af0*/  FADD R19, R15.reuse, 1 ;  /* 0x3f8000000f137421 */ /* 0x040fe20000000000 */
[----:B------:R-:W-:Y:S01]  /*1b00*/  FADD R18, R15, -1 ;  /* 0xbf8000000f127421 */ /* 0x000fe20000000000 */
[----:B------:R-:W-:-:S03]  /*1b10*/  @!P0 FADD R10, R10, R10 ;  /* 0x0000000a0a0a8221 */ /* 0x000fc60000000000 */
[----:B------:R-:W-:Y:S01]  /*1b20*/  FADD R16, R18, R18 ;  /* 0x0000001212107221 */ /* 0x000fe20000000000 */
[----:B------:R-:W0:Y:S03]  /*1b30*/  MUFU.RCP R19, R19 ;  /* 0x0000001300137308 */ /* 0x000e260000001000 */
[----:B0-----:R-:W-:Y:S01]  /*1b40*/  FMUL R15, R19, R16 ;  /* 0x00000010130f7220 */ /* 0x001fe20000400000 */
[----:B------:R-:W-:-:S03]  /*1b50*/  FFMA R16, R14, 1.1920928955078125e-07, R17 ;  /* 0x340000000e107823 */ /* 0x000fc60000000011 */
        /* <DEDUP_REMOVED lines=23> */
[----:B------:R-:W-:Y:S01]  /*1cd0*/  HFMA2 R17, -RZ, RZ, 0.64013671875, -15.109375 ;  /* 0x391fcb8eff117431 */ /* 0x000fe200000001ff */
[----:B------:R-:W-:Y:S02]  /*1ce0*/  FSETP.GT.AND P2, PT, |R16|, 152, PT ;  /* 0x431800001000780b */ /* 0x000fe40003f44200 */
        /* <DEDUP_REMOVED lines=13> */
[----:B------:R-:W-:Y:S02]  /*1dc0*/  VIADD R17, R15, 0x7f000000 ;  /* 0x7f0000000f117836 */ /* 0x000fe40000000000 */
[----:B------:R-:W-:Y:S01]  /*1dd0*/  FFMA R16, R14, R19, 1 ;  /* 0x3f8000000e107423 */ /* 0x000fe20000000013 */
[----:B------:R-:W-:-:S03]  /*1de0*/  FSEL R14, RZ, +INF , !P1 ;  /* 0x7f800000ff0e7808 */ /* 0x000fc60004800000 */
[----:B------:R-:W-:-:S04]  /*1df0*/  FMUL R17, R17, R16 ;  /* 0x0000001011117220 */ /* 0x000fc80000400000 */
[----:B------:R-:W-:Y:S01]  /*1e00*/  @!P2 FMUL R14, R18, R17 ;  /* 0x00000011120ea220 */ /* 0x000fe20000400000 */
[----:B------:R-:W-:-:S07]  /*1e10*/  @!P0 LOP3.LUT R14, R10, 0x7fffffff, RZ, 0xc0, !PT ;  /* 0x7fffffff0a0e8812 */ /* 0x000fce00078ec0ff */
.L_x_44:
[----:B------:R-:W-:Y:S01]  /*1e20*/  FADD R10, R11, R14 ;  /* 0x0000000e0b0a7221 */ /* 0x000fe20000000000 */
[----:B------:R-:W-:Y:S01]  /*1e30*/  IMAD.MOV.U32 R16, RZ, RZ, 0x652b82fe ;  /* 0x652b82feff107424 */ /* 0x000fe200078e00ff */
[----:B------:R-:W-:Y:S01]  /*1e40*/  MOV R17, 0x3ff71547 ;  /* 0x3ff7154700117802 */ /* 0x000fe20000000f00 */
[----:B------:R-:W-:Y:S01]  /*1e50*/  UMOV UR6, 0xfefa39ef ;  /* 0xfefa39ef00067882 */ /* 0x000fe20000000000 */
[----:B------:R0:W1:Y:S01]  /*1e60*/  F2F.F64.F32 R14, R10 ;  /* 0x0000000a000e7310 */ /* 0x0000620000201800 */
[----:B------:R-:W-:Y:S01]  /*1e70*/  UMOV UR7, 0x3fe62e42 ;  /* 0x3fe62e4200077882 */ /* 0x000fe20000000000 */
[----:B------:R-:W-:Y:S01]  /*1e80*/  IMAD.MOV.U32 R20, RZ, RZ, 0x1 ;  /* 0x00000001ff147424 */ /* 0x000fe200078e00ff */
[----:B0-----:R-:W0:Y:S05]  /*1e90*/  LDS R10, [R31] ;  /* 0x000000001f0a7984 */ /* 0x001e2a0000000800 */
[----:B------:R-:W2:Y:S01]  /*1ea0*/  MUFU.RCP64H R21, 6.283184051513671875 ;  /* 0x401921fb00157908 */ /* 0x000ea20000001800 */
        /* <DEDUP_REMOVED lines=29> */
[----:B------:R-:W-:Y:S01]  /*2080*/  UMOV UR7, 0x3fa55555 ;  /* 0x3fa5555500077882 */ /* 0x000fe20000000000 */
[----:B------:R-:W-:Y:S01]  /*2090*/  IMAD.MOV.U32 R18, RZ, RZ, 0x54442d18 ;  /* 0x54442d18ff127424 */ /* 0x000fe200078e00ff */
[----:B------:R-:W-:-:S04]  /*20a0*/  MOV R19, 0x401921fb ;  /* 0x401921fb00137802 */ /* 0x000fc80000000f00 */
[----:B------:R-:W-:Y:S01]  /*20b0*/  DFMA R24, R26, R24, UR6 ;  /* 0x000000061a187e2b */ /* 0x000fe20008000018 */
[----:B------:R-:W-:Y:S01]  /*20c0*/  UMOV UR6, 0x55555511 ;  /* 0x5555551100067882 */ /* 0x000fe20000000000 */
[----:B------:R-:W-:Y:S01]  /*20d0*/  UMOV UR7, 0x3fc55555 ;  /* 0x3fc5555500077882 */ /* 0x000fe20000000000 */
[----:B--2---:R-:W-:-:S05]  /*20e0*/  DFMA R22, R20, -R18, 1 ;  /* 0x3ff000001416742b */ /* 0x004fca0000000812 */
[----:B------:R-:W-:Y:S01]  /*20f0*/  DFMA R24, R26, R24, UR6 ;  /* 0x000000061a187e2b */ /* 0x000fe20008000018 */
[----:B------:R-:W-:Y:S01]  /*2100*/  UMOV UR6, 0xb ;  /* 0x0000000b00067882 */ /* 0x000fe20000000000 */
[----:B------:R-:W-:Y:S01]  /*2110*/  UMOV UR7, 0x3fe00000 ;  /* 0x3fe0000000077882 */ /* 0x000fe20000000000 */
[----:B------:R-:W-:-:S05]  /*2120*/  DFMA R22, R22, R22, R22 ;  /* 0x000000161616722b */ /* 0x000fca0000000016 */
[----:B------:R-:W-:-:S03]  /*2130*/  DFMA R24, R26, R24, UR6 ;  /* 0x000000061a187e2b */ /* 0x000fc60008000018 */
[----:B------:R-:W-:-:S05]  /*2140*/  DFMA R22, R20, R22, R20 ;  /* 0x000000161416722b */ /* 0x000fca0000000014 */
[----:B------:R-:W-:-:S03]  /*2150*/  DFMA R24, R26, R24, 1 ;  /* 0x3ff000001a18742b */ /* 0x000fc60000000018 */
[----:B------:R-:W-:-:S05]  /*2160*/  DFMA R20, R22, -R18, 1 ;  /* 0x3ff000001614742b */ /* 0x000fca0000000812 */
[----:B------:R-:W-:Y:S01]  /*2170*/  DFMA R24, R26, R24, 1 ;  /* 0x3ff000001a18742b */ /* 0x000fe20000000018 */
[----:B0-----:R0:W1:Y:S02]  /*2180*/  I2F.F64 R26, R10 ;  /* 0x0000000a001a7312 */ /* 0x0010640000201c00 */
[----:B------:R-:W-:-:S07]  /*2190*/  DFMA R20, R22, R20, R22 ;  /* 0x000000141614722b */ /* 0x000fce0000000016 */
[----:B------:R-:W-:Y:S01]  /*21a0*/  LEA R23, R16, R25, 0x14 ;  /* 0x0000001910177211 */ /* 0x000fe200078ea0ff */
[----:B------:R-:W-:Y:S01]  /*21b0*/  IMAD.MOV.U32 R22, RZ, RZ, R24 ;  /* 0x000000ffff167224 */ /* 0x000fe200078e0018 */
[----:B0-----:R-:W-:Y:S06]  /*21c0*/  @!P0 BRA `(.L_x_45) ;  /* 0x0000000000348947 */ /* 0x001fec0003800000 */
        /* <DEDUP_REMOVED lines=13> */
.L_x_45:
[----:B-1----:R-:W-:Y:S01]  /*22a0*/  DMUL R26, R26, R22 ;  /* 0x000000161a1a7228 */ /* 0x002fe20000000000 */
[----:B------:R-:W-:Y:S01]  /*22b0*/  VIADD R28, R28, 0x1 ;  /* 0x000000011c1c7836 */ /* 0x000fe20000000000 */
[----:B------:R-:W-:Y:S04]  /*22c0*/  BSSY.RECONVERGENT B0, `(.L_x_46) ;  /* 0x000000b000007945 */ /* 0x000fe80003800200 */
[----:B------:R-:W-:Y:S02]  /*22d0*/  ISETP.NE.AND P1, PT, R28, 0x1, PT ;  /* 0x000000011c00780c */ /* 0x000fe40003f25270 */
        /* <DEDUP_REMOVED lines=8> */
[----:B------:R-:W-:Y:S05]  /*2360*/  CALL.REL.NOINC `($__internal_1_$__cuda_sm20_div_rn_f64_full) ;  /* 0x0000000000407944 */ /* 0x000fea0003c00000 */
.L_x_47:
[----:B------:R-:W-:Y:S05]  /*2370*/  BSYNC.RECONVERGENT B0 ;  /* 0x0000000000007941 */ /* 0x000fea0003800200 */
.L_x_46:
[----:B------:R-:W-:Y:S01]  /*2380*/  DADD R12, R20, R12 ;  /* 0x00000000140c7229 */ /* 0x000fe2000000000c */
[----:B------:R-:W-:Y:S01]  /*2390*/  IADD3 R31, PT, PT, R31, 0x4, RZ ;  /* 0x000000041f1f7810 */ /* 0x000fe20007ffe0ff */
[----:B------:R-:W-:Y:S09]  /*23a0*/  @P1 BRA `(.L_x_48) ;  /* 0xfffffff400801947 */ /* 0x000ff2000383ffff */
.L_x_42:
[----:B------:R-:W-:Y:S05]  /*23b0*/  BRA.U UP1, `(.L_x_49) ;  /* 0xffffffe501887547 */ /* 0x000fea000b83ffff */
.L_x_35:
[----:B------:R-:W4:Y:S01]  /*23c0*/  LDCU UR5, c[0x0][0x398] ;  /* 0x00007300ff0577ac */ /* 0x000f220008000800 */
[----:B------:R-:W5:Y:S01]  /*23d0*/  LDC.64 R2, c[0x0][0x388] ;  /* 0x0000e200ff027b82 */ /* 0x000f620000000a00 */
[----:B------:R-:W0:Y:S01]  /*23e0*/  F2I.F64.TRUNC R13, R12 ;  /* 0x0000000c000d7311 */ /* 0x000e22000030d100 */
[----:B----4-:R-:W-:-:S04]  /*23f0*/  ULEA.HI UR5, UR5, UR5, URZ, 0x1 ;  /* 0x0000000505057291 */ /* 0x010fc8000f8f08ff */
[----:B------:R-:W-:-:S06]  /*2400*/  USHF.R.S32.HI UR5, URZ, 0x1, UR5 ;  /* 0x00000001ff057899 */ /* 0x000fcc0008011405 */
[----:B------:R-:W-:Y:S01]  /*2410*/  IADD3 R5, PT, PT, R5, UR5, RZ ;  /* 0x0000000505057c10 */ /* 0x000fe2000fffe0ff */
[----:B------:R-:W-:-:S04]  /*2420*/  VIADD R7, R7, UR5 ;  /* 0x0000000507077c36 */ /* 0x000fc80008000000 */
[----:B------:R-:W-:-:S04]  /*2430*/  IMAD R5, R4, R5, R7 ;  /* 0x0000000504057224 */ /* 0x000fc800078e0207 */
[----:B-----5:R-:W-:-:S05]  /*2440*/  IMAD.WIDE R2, R5, 0x4, R2 ;  /* 0x0000000405027825 */ /* 0x020fca00078e0202 */
[----:B0-----:R-:W-:Y:S01]  /*2450*/  STG.E desc[UR8][R2.64], R13 ;  /* 0x0000000d02007986 */ /* 0x001fe2000c101908 */
[----:B------:R-:W-:Y:S05]  /*2460*/  EXIT ;  /* 0x000000000000794d */ /* 0x000fea0003800000 */
        .weak           $__internal_1_$__cuda_sm20_div_rn_f64_full
        .type           $__internal_1_$__cuda_sm20_div_rn_f64_full,@function
        .size           $__internal_1_$__cuda_sm20_div_rn_f64_full,(.L_x_194 - $__internal_1_$__cuda_sm20_div_rn_f64_full)
$__internal_1_$__cuda_sm20_div_rn_f64_full:
[C---:B------:R-:W-:Y:S01]  /*2470*/  FSETP.GEU.AND P0, PT, |R3|.reuse, 1.469367938527859385e-39, PT ;  /* 0x001000000300780b */ /* 0x040fe20003f0e200 */
[----:B------:R-:W-:Y:S01]  /*2480*/  IMAD.MOV.U32 R17, RZ, RZ, R3 ;  /* 0x000000ffff117224 */ /* 0x000fe200078e0003 */
[----:B------:R-:W-:Y:S01]  /*2490*/  MOV R16, UR10 ;  /* 0x0000000a00107c02 */ /* 0x000fe20008000f00 */
[----:B------:R-:W-:Y:S01]  /*24a0*/  IMAD.U32 R14, RZ, RZ, UR10 ;  /* 0x0000000aff0e7e24 */ /* 0x000fe2000f8e00ff */
[----:B------:R-:W-:Y:S01]  /*24b0*/  LOP3.LUT R15, R3, 0x800fffff, RZ, 0xc0, !PT ;  /* 0x800fffff030f7812 */ /* 0x000fe200078ec0ff */
[----:B------:R-:W-:Y:S02]  /*24c0*/  IMAD.MOV.U32 R19, RZ, RZ, R27 ;  /* 0x000000ffff137224 */ /* 0x000fe400078e001b */
[----:B------:R-:W-:Y:S02]  /*24d0*/  HFMA2 R20, -RZ, RZ, 0, 5.9604644775390625e-08 ;  /* 0x00000001ff147431 */ /* 0x000fe400000001ff */
[----:B------:R-:W-:Y:S01]  /*24e0*/  IMAD.MOV.U32 R30, RZ, RZ, 0x1ca00000 ;  /* 0x1ca00000ff1e7424 */ /* 0x000fe200078e00ff */
[----:B------:R-:W-:Y:S01]  /*24f0*/  LOP3.LUT R15, R15, 0x3ff00000, RZ, 0xfc, !PT ;  /* 0x3ff000000f0f7812 */ /* 0x000fe200078efcff */
[----:B------:R-:W-:Y:S01]  /*2500*/  BSSY.RECONVERGENT B1, `(.L_x_50) ;  /* 0x0000052000017945 */ /* 0x000fe20003800200 */
[----:B------:R-:W-:-:S02]  /*2510*/  FSETP.GEU.AND P3, PT, |R19|, 1.469367938527859385e-39, PT ;  /* 0x001000001300780b */ /* 0x000fc40003f6e200 */
[----:B------:R-:W-:Y:S01]  /*2520*/  LOP3.LUT R29, R19, 0x7ff00000, RZ, 0xc0, !PT ;  /* 0x7ff00000131d7812 */ /* 0x000fe200078ec0ff */
[----:B------:R-:W-:Y:S01]  /*2530*/  @!P0 DMUL R14, R16, 8.98846567431157953865e+307 ;  /* 0x7fe00000100e8828 */ /* 0x000fe20000000000 */
[----:B------:R-:W-:Y:S02]  /*2540*/  LOP3.LUT R32, R3, 0x7ff00000, RZ, 0xc0, !PT ;  /* 0x7ff0000003207812 */ /* 0x000fe400078ec0ff */
[----:B------:R-:W-:Y:S02]  /*2550*/  MOV R18, R26 ;  /* 0x0000001a00127202 */ /* 0x000fe40000000f00 */
[----:B------:R-:W-:Y:S01]  /*2560*/  ISETP.GE.U32.AND P2, PT, R29, R32, PT ;  /* 0x000000201d00720c */ /* 0x000fe20003f46070 */
[----:B------:R-:W0:Y:S01]  /*2570*/  MUFU.RCP64H R21, R15 ;  /* 0x0000000f00157308 */ /* 0x000e220000001800 */
[----:B------:R-:W-:-:S03]  /*2580*/  MOV R33, R29 ;  /* 0x0000001d00217202 */ /* 0x000fc60000000f00 */
[----:B------:R-:W-:Y:S02]  /*2590*/  @!P3 LOP3.LUT R24, R17, 0x7ff00000, RZ, 0xc0, !PT ;  /* 0x7ff000001118b812 */ /* 0x000fe400078ec0ff */
[----:B------:R-:W-:Y:S02]  /*25a0*/  @!P0 LOP3.LUT R32, R15, 0x7ff00000, RZ, 0xc0, !PT ;  /* 0x7ff000000f208812 */ /* 0x000fe400078ec0ff */
[----:B------:R-:W-:Y:S01]  /*25b0*/  @!P3 ISETP.GE.U32.AND P4, PT, R29, R24, PT ;  /* 0x000000181d00b20c */ /* 0x000fe20003f86070 */
[----:B------:R-:W-:Y:S02]  /*25c0*/  @!P3 IMAD.MOV.U32 R24, RZ, RZ, RZ ;  /* 0x000000ffff18b224 */ /* 0x000fe400078e00ff */
[----:B------:R-:W-:Y:S01]  /*25d0*/  VIADD R34, R32, 0xffffffff ;  /* 0xffffffff20227836 */ /* 0x000fe20000000000 */
[----:B------:R-:W-:-:S04]  /*25e0*/  @!P3 SEL R25, R30, 0x63400000, !P4 ;  /* 0x634000001e19b807 */ /* 0x000fc80006000000 */
[----:B------:R-:W-:Y:S01]  /*25f0*/  @!P3 LOP3.LUT R25, R25, 0x80000000, R19, 0xf8, !PT ;  /* 0x800000001919b812 */ /* 0x000fe200078ef813 */
[----:B0-----:R-:W-:-:S03]  /*2600*/  DFMA R22, R20, -R14, 1 ;  /* 0x3ff000001416742b */ /* 0x001fc6000000080e */
[----:B------:R-:W-:-:S05]  /*2610*/  @!P3 LOP3.LUT R25, R25, 0x100000, RZ, 0xfc, !PT ;  /* 0x001000001919b812 */ /* 0x000fca00078efcff */
[----:B------:R-:W-:-:S08]  /*2620*/  DFMA R22, R22, R22, R22 ;  /* 0x000000161616722b */ /* 0x000fd00000000016 */
[----:B------:R-:W-:Y:S01]  /*2630*/  DFMA R22, R20, R22, R20 ;  /* 0x000000161416722b */ /* 0x000fe20000000014 */
[----:B------:R-:W-:Y:S02]  /*2640*/  SEL R21, R30, 0x63400000, !P2 ;  /* 0x634000001e157807 */ /* 0x000fe40005000000 */
[----:B------:R-:W-:Y:S02]  /*2650*/  MOV R20, R18 ;  /* 0x0000001200147202 */ /* 0x000fe40000000f00 */
[----:B------:R-:W-:-:S03]  /*2660*/  LOP3.LUT R21, R21, 0x800fffff, R19, 0xf8, !PT ;  /* 0x800fffff15157812 */ /* 0x000fc600078ef813 */
[----:B------:R-:W-:-:S03]  /*2670*/  DFMA R26, R22, -R14, 1 ;  /* 0x3ff00000161a742b */ /* 0x000fc6000000080e */
[----:B------:R-:W-:-:S05]  /*2680*/  @!P3 DFMA R20, R20, 2, -R24 ;  /* 0x400000001414b82b */ /* 0x000fca0000000818 */
[----:B------:R-:W-:-:S05]  /*2690*/  DFMA R26, R22, R26, R22 ;  /* 0x0000001a161a722b */ /* 0x000fca0000000016 */
[----:B------:R-:W-:-:S03]  /*26a0*/  @!P3 LOP3.LUT R33, R21, 0x7ff00000, RZ, 0xc0, !PT ;  /* 0x7ff000001521b812 */ /* 0x000fc600078ec0ff */
[----:B------:R-:W-:Y:S01]  /*26b0*/  DMUL R22, R26, R20 ;  /* 0x000000141a167228 */ /* 0x000fe20000000000 */
[----:B------:R-:W-:-:S04]  /*26c0*/  IADD3 R24, PT, PT, R33, -0x1, RZ ;  /* 0xffffffff21187810 */ /* 0x000fc80007ffe0ff */
[----:B------:R-:W-:-:S03]  /*26d0*/  ISETP.GT.U32.AND P0, PT, R24, 0x7feffffe, PT ;  /* 0x7feffffe1800780c */ /* 0x000fc60003f04070 */
[----:B------:R-:W-:Y:S01]  /*26e0*/  DFMA R24, R22, -R14, R20 ;  /* 0x8000000e1618722b */ /* 0x000fe20000000014 */
[----:B------:R-:W-:-:S07]  /*26f0*/  ISETP.GT.U32.OR P0, PT, R34, 0x7feffffe, P0 ;  /* 0x7feffffe2200780c */ /* 0x000fce0000704470 */
[----:B------:R-:W-:-:S06]  /*2700*/  DFMA R24, R26, R24, R22 ;  /* 0x000000181a18722b */ /* 0x000fcc0000000016 */
[----:B------:R-:W-:Y:S05]  /*2710*/  @P0 BRA `(.L_x_51) ;  /* 0x00000000006c0947 */ /* 0x000fea0003800000 */
[----:B------:R-:W-:-:S04]  /*2720*/  LOP3.LUT R22, R17, 0x7ff00000, RZ, 0xc0, !PT ;  /* 0x7ff0000011167812 */ /* 0x000fc800078ec0ff */
[CC--:B------:R-:W-:Y:S02]  /*2730*/  VIADDMNMX R18, R29.reuse, -R22.reuse, 0xb9600000, !PT ;  /* 0xb96000001d127446 */ /* 0x0c0fe40007800916 */
[----:B------:R-:W-:Y:S02]  /*2740*/  ISETP.GE.U32.AND P0, PT, R29, R22, PT ;  /* 0x000000161d00720c */ /* 0x000fe40003f06070 */
[----:B------:R-:W-:Y:S02]  /*2750*/  VIMNMX R18, PT, PT, R18, 0x46a00000, PT ;  /* 0x46a0000012127848 */ /* 0x000fe40003fe0100 */
[----:B------:R-:W-:-:S04]  /*2760*/  SEL R19, R30, 0x63400000, !P0 ;  /* 0x634000001e137807 */ /* 0x000fc80004000000 */
[----:B------:R-:W-:Y:S01]  /*2770*/  IADD3 R26, PT, PT, -R19, R18, RZ ;  /* 0x00000012131a7210 */ /* 0x000fe20007ffe1ff */
[----:B------:R-:W-:-:S03]  /*2780*/  IMAD.MOV.U32 R18, RZ, RZ, RZ ;  /* 0x000000ffff127224 */ /* 0x000fc600078e00ff */
[----:B------:R-:W-:-:S06]  /*2790*/  IADD3 R19, PT, PT, R26, 0x7fe00000, RZ ;  /* 0x7fe000001a137810 */ /* 0x000fcc0007ffe0ff */
[----:B------:R-:W-:-:S10]  /*27a0*/  DMUL R22, R24, R18 ;  /* 0x0000001218167228 */ /* 0x000fd40000000000 */
[----:B------:R-:W-:-:S13]  /*27b0*/  FSETP.GTU.AND P0, PT, |R23|, 1.469367938527859385e-39, PT ;  /* 0x001000001700780b */ /* 0x000fda0003f0c200 */
[----:B------:R-:W-:Y:S05]  /*27c0*/  @P0 BRA `(.L_x_52) ;  /* 0x0000000000940947 */ /* 0x000fea0003800000 */
[----:B------:R-:W-:Y:S01]  /*27d0*/  DFMA R14, R24, -R14, R20 ;  /* 0x8000000e180e722b */ /* 0x000fe20000000014 */
[----:B------:R-:W-:-:S09]  /*27e0*/  MOV R18, RZ ;  /* 0x000000ff00127202 */ /* 0x000fd20000000f00 */
[C---:B------:R-:W-:Y:S02]  /*27f0*/  FSETP.NEU.AND P0, PT, R15.reuse, RZ, PT ;  /* 0x000000ff0f00720b */ /* 0x040fe40003f0d000 */
[----:B------:R-:W-:-:S04]  /*2800*/  LOP3.LUT R17, R15, 0x80000000, R17, 0x48, !PT ;  /* 0x800000000f117812 */ /* 0x000fc800078e4811 */
[----:B------:R-:W-:-:S07]  /*2810*/  LOP3.LUT R19, R17, R19, RZ, 0xfc, !PT ;  /* 0x0000001311137212 */ /* 0x000fce00078efcff */
[----:B------:R-:W-:Y:S05]  /*2820*/  @!P0 BRA `(.L_x_52) ;  /* 0x00000000007c8947 */ /* 0x000fea0003800000 */
[----:B------:R-:W-:Y:S01]  /*2830*/  IADD3 R15, PT, PT, -R26, RZ, RZ ;  /* 0x000000ff1a0f7210 */ /* 0x000fe20007ffe1ff */
[----:B------:R-:W-:Y:S01]  /*2840*/  IMAD.MOV.U32 R14, RZ, RZ, RZ ;  /* 0x000000ffff0e7224 */ /* 0x000fe200078e00ff */
[----:B------:R-:W-:-:S05]  /*2850*/  DMUL.RP R18, R24, R18 ;  /* 0x0000001218127228 */ /* 0x000fca0000008000 */
[----:B------:R-:W-:-:S05]  /*2860*/  DFMA R14, R22, -R14, R24 ;  /* 0x8000000e160e722b */ /* 0x000fca0000000018 */
[----:B------:R-:W-:Y:S02]  /*2870*/  LOP3.LUT R17, R19, R17, RZ, 0x3c, !PT ;  /* 0x0000001113117212 */ /* 0x000fe400078e3cff */
[----:B------:R-:W-:-:S04]  /*2880*/  IADD3 R14, PT, PT, -R26, -0x43300000, RZ ;  /* 0xbcd000001a0e7810 */ /* 0x000fc80007ffe1ff */
[----:B------:R-:W-:-:S04]  /*2890*/  FSETP.NEU.AND P0, PT, |R15|, R14, PT ;  /* 0x0000000e0f00720b */ /* 0x000fc80003f0d200 */
[----:B------:R-:W-:Y:S02]  /*28a0*/  FSEL R22, R18, R22, !P0 ;  /* 0x0000001612167208 */ /* 0x000fe40004000000 */
[----:B------:R-:W-:Y:S01]  /*28b0*/  FSEL R23, R17, R23, !P0 ;  /* 0x0000001711177208 */ /* 0x000fe20004000000 */
[----:B------:R-:W-:Y:S06]  /*28c0*/  BRA `(.L_x_52) ;  /* 0x0000000000547947 */ /* 0x000fec0003800000 */
.L_x_51:
[----:B------:R-:W-:-:S14]  /*28d0*/  DSETP.NAN.AND P0, PT, R18, R18, PT ;  /* 0x000000121200722a */ /* 0x000fdc0003f08000 */
[----:B------:R-:W-:Y:S05]  /*28e0*/  @P0 BRA `(.L_x_53) ;  /* 0x0000000000440947 */ /* 0x000fea0003800000 */
[----:B------:R-:W-:-:S14]  /*28f0*/  DSETP.NAN.AND P0, PT, R16, R16, PT ;  /* 0x000000101000722a */ /* 0x000fdc0003f08000 */
[----:B------:R-:W-:Y:S05]  /*2900*/  @P0 BRA `(.L_x_54) ;  /* 0x0000000000300947 */ /* 0x000fea0003800000 */
[----:B------:R-:W-:Y:S02]  /*2910*/  ISETP.NE.AND P0, PT, R33, R32, PT ;  /* 0x000000202100720c */ /* 0x000fe40003f05270 */
[----:B------:R-:W-:Y:S02]  /*2920*/  MOV R22, 0x0 ;  /* 0x0000000000167802 */ /* 0x000fe40000000f00 */
[----:B------:R-:W-:-:S09]  /*2930*/  MOV R23, 0xfff80000 ;  /* 0xfff8000000177802 */ /* 0x000fd20000000f00 */
[----:B------:R-:W-:Y:S05]  /*2940*/  @!P0 BRA `(.L_x_52) ;  /* 0x0000000000348947 */ /* 0x000fea0003800000 */
[----:B------:R-:W-:Y:S02]  /*2950*/  ISETP.NE.AND P0, PT, R33, 0x7ff00000, PT ;  /* 0x7ff000002100780c */ /* 0x000fe40003f05270 */
[----:B------:R-:W-:Y:S02]  /*2960*/  LOP3.LUT R23, R19, 0x80000000, R17, 0x48, !PT ;  /* 0x8000000013177812 */ /* 0x000fe400078e4811 */
[----:B------:R-:W-:-:S13]  /*2970*/  ISETP.EQ.OR P0, PT, R32, RZ, !P0 ;  /* 0x000000ff2000720c */ /* 0x000fda0004702670 */
[----:B------:R-:W-:Y:S01]  /*2980*/  @P0 LOP3.LUT R14, R23, 0x7ff00000, RZ, 0xfc, !PT ;  /* 0x7ff00000170e0812 */ /* 0x000fe200078efcff */
[----:B------:R-:W-:Y:S01]  /*2990*/  @!P0 IMAD.MOV.U32 R22, RZ, RZ, RZ ;  /* 0x000000ffff168224 */ /* 0x000fe200078e00ff */
[----:B------:R-:W-:Y:S02]  /*29a0*/  @P0 MOV R22, RZ ;  /* 0x000000ff00160202 */ /* 0x000fe40000000f00 */
[----:B------:R-:W-:Y:S01]  /*29b0*/  @P0 MOV R23, R14 ;  /* 0x0000000e00170202 */ /* 0x000fe20000000f00 */
[----:B------:R-:W-:Y:S06]  /*29c0*/  BRA `(.L_x_52) ;  /* 0x0000000000147947 */ /* 0x000fec0003800000 */
.L_x_54:
[----:B------:R-:W-:Y:S01]  /*29d0*/  LOP3.LUT R23, R17, 0x80000, RZ, 0xfc, !PT ;  /* 0x0008000011177812 */ /* 0x000fe200078efcff */
[----:B------:R-:W-:Y:S01]  /*29e0*/  IMAD.MOV.U32 R22, RZ, RZ, R16 ;  /* 0x000000ffff167224 */ /* 0x000fe200078e0010 */
[----:B------:R-:W-:Y:S06]  /*29f0*/  BRA `(.L_x_52) ;  /* 0x0000000000087947 */ /* 0x000fec0003800000 */
.L_x_53:
[----:B------:R-:W-:Y:S02]  /*2a00*/  LOP3.LUT R23, R19, 0x80000, RZ, 0xfc, !PT ;  /* 0x0008000013177812 */ /* 0x000fe400078efcff */
[----:B------:R-:W-:-:S07]  /*2a10*/  MOV R22, R18 ;  /* 0x0000001200167202 */ /* 0x000fce0000000f00 */
.L_x_52:
[----:B------:R-:W-:Y:S05]  /*2a20*/  BSYNC.RECONVERGENT B1 ;  /* 0x0000000000017941 */ /* 0x000fea0003800200 */
.L_x_50:
[----:B------:R-:W-:Y:S01]  /*2a30*/  HFMA2 R15, -RZ, RZ, 0, 0 ;  /* 0x00000000ff0f7431 */ /* 0x000fe200000001ff */
[----:B------:R-:W-:Y:S01]  /*2a40*/  MOV R14, R10 ;  /* 0x0000000a000e7202 */ /* 0x000fe20000000f00 */
[----:B------:R-:W-:Y:S01]  /*2a50*/  IMAD.MOV.U32 R21, RZ, RZ, R23 ;  /* 0x000000ffff157224 */ /* 0x000fe200078e0017 */
[----:B------:R-:W-:Y:S02]  /*2a60*/  MOV R20, R22 ;  /* 0x0000001600147202 */ /* 0x000fe40000000f00 */
[----:B------:R-:W-:Y:S05]  /*2a70*/  RET.REL.NODEC R14 `(_Z18old_calcGaussianSMPKiPiiiii) ;  /* 0xffffffd40e607950 */ /* 0x000fea0003c3ffff */
.L_x_55:
        /* <DEDUP_REMOVED lines=16> */
.L_x_194:


//--------------------- .text._Z21calcGaussianSM_doublePKiPiiiiii --------------------------
	.section	.text._Z21calcGaussianSM_doublePKiPiiiiii,"ax",@progbits
	.align	128
        .global         _Z21calcGaussianSM_doublePKiPiiiiii
        .type           _Z21calcGaussianSM_doublePKiPiiiiii,@function
        .size           _Z21calcGaussianSM_doublePKiPiiiiii,(.L_x_195 - _Z21calcGaussianSM_doublePKiPiiiiii)
        .other          _Z21calcGaussianSM_doublePKiPiiiiii,@"STO_CUDA_ENTRY STV_DEFAULT"
_Z21calcGaussianSM_doublePKiPiiiiii:
.text._Z21calcGaussianSM_doublePKiPiiiiii:
[----:B------:R-:W-:Y:S08]  /*0000*/  LDC R1, c[0x0][0x37c] ;  /* 0x0000df00ff017b82 */ /* 0x000ff00000000800 */
[----:B------:R-:W0:Y:S01]  /*0010*/  LDC.64 R10, c[0x0][0x398] ;  /* 0x0000e600ff0a7b82 */ /* 0x000e220000000a00 */
[----:B------:R-:W1:Y:S01]  /*0020*/  S2R R2, SR_TID.X ;  /* 0x0000000000027919 */ /* 0x000e620000002100 */
[----:B------:R-:W2:Y:S01]  /*0030*/  LDCU UR5, c[0x0][0x364] ;  /* 0x00006c80ff0577ac */ /* 0x000ea20008000800 */
[----:B------:R-:W3:Y:S05]  /*0040*/  LDCU UR6, c[0x0][0x360] ;  /* 0x00006c00ff0677ac */ /* 0x000eea0008000800 */
[----:B------:R-:W3:Y:S01]  /*0050*/  S2UR UR4, SR_CTAID.X ;  /* 0x00000000000479c3 */ /* 0x000ee20000002500 */
[----:B------:R-:W4:Y:S01]  /*0060*/  LDCU UR10, c[0x0][0x3a0] ;  /* 0x00007400ff0a77ac */ /* 0x000f220008000800 */
[----:B------:R-:W5:Y:S01]  /*0070*/  LDCU UR7, c[0x0][0x390] ;  /* 0x00007200ff0777ac */ /* 0x000f620008000800 */
[----:B------:R-:W0:Y:S02]  /*0080*/  LDCU.64 UR8, c[0x0][0x358] ;  /* 0x00006b00ff0877ac */ /* 0x000e240008000a00 */
[C---:B0-----:R-:W-:Y:S01]  /*0090*/  IMAD R0, R11.reuse, R11, RZ ;  /* 0x0000000b0b007224 */ /* 0x041fe200078e02ff */
[----:B------:R-:W0:Y:S01]  /*00a0*/  I2F.U32.RP R3, R11 ;  /* 0x0000000b00037306 */ /* 0x000e220000209000 */
[----:B------:R-:W-:-:S03]  /*00b0*/  ISETP.NE.U32.AND P1, PT, R11, RZ, PT ;  /* 0x000000ff0b00720c */ /* 0x000fc60003f25070 */
[----:B------:R-:W-:Y:S02]  /*00c0*/  IADD3 R5, PT, PT, RZ, -R0, RZ ;  /* 0x80000000ff057210 */ /* 0x000fe40007ffe0ff */
[----:B------:R-:W-:Y:S01]  /*00d0*/  ISETP.NE.U32.AND P4, PT, R0, RZ, PT ;  /* 0x000000ff0000720c */ /* 0x000fe20003f85070 */
[----:B---3--:R-:W-:Y:S01]  /*00e0*/  UIMAD UR4, UR4, UR6, URZ ;  /* 0x00000006040472a4 */ /* 0x008fe2000f8e02ff */
[----:B------:R-:W3:Y:S01]  /*00f0*/  I2F.U32.RP R4, R0 ;  /* 0x0000000000047306 */ /* 0x000ee20000209000 */
[----:B------:R-:W2:Y:S07]  /*0100*/  S2UR UR6, SR_CTAID.Y ;  /* 0x00000000000679c3 */ /* 0x000eae0000002600 */
[----:B0-----:R-:W0:Y:S08]  /*0110*/  MUFU.RCP R3, R3 ;  /* 0x0000000300037308 */ /* 0x001e300000001000 */
[----:B---3--:R-:W3:Y:S01]  /*0120*/  MUFU.RCP R4, R4 ;  /* 0x0000000400047308 */ /* 0x008ee20000001000 */
[----:B0-----:R-:W-:Y:S01]  /*0130*/  VIADD R6, R3, 0xffffffe ;  /* 0x0ffffffe03067836 */ /* 0x001fe20000000000 */
[----:B--2---:R-:W-:-:S06]  /*0140*/  UIMAD UR6, UR6, UR5, URZ ;  /* 0x00000005060672a4 */ /* 0x004fcc000f8e02ff */
[----:B------:R0:W2:Y:S01]  /*0150*/  F2I.FTZ.U32.TRUNC.NTZ R7, R6 ;  /* 0x0000000600077305 */ /* 0x0000a2000021f000 */
[----:B---3--:R-:W-:Y:S02]  /*0160*/  VIADD R8, R4, 0xffffffe ;  /* 0x0ffffffe04087836 */ /* 0x008fe40000000000 */
[----:B------:R-:W-:-:S05]  /*0170*/  IMAD.IADD R4, R11, 0x1, R10 ;  /* 0x000000010b047824 */ /* 0x000fca00078e020a */
[----:B------:R3:W4:Y:S01]  /*0180*/  F2I.FTZ.U32.TRUNC.NTZ R9, R8 ;  /* 0x0000000800097305 */ /* 0x000722000021f000 */
[----:B0-----:R-:W-:Y:S02]  /*0190*/  IMAD.MOV.U32 R6, RZ, RZ, RZ ;  /* 0x000000ffff067224 */ /* 0x001fe400078e00ff */
[--C-:B--2---:R-:W-:Y:S02]  /*01a0*/  IMAD.MOV R12, RZ, RZ, -R7.reuse ;  /* 0x000000ffff0c7224 */ /* 0x104fe400078e0a07 */
[----:B---3--:R-:W-:Y:S02]  /*01b0*/  HFMA2 R8, -RZ, RZ, 0, 0 ;  /* 0x00000000ff087431 */ /* 0x008fe400000001ff */
[----:B------:R-:W-:Y:S02]  /*01c0*/  IMAD R3, R12, R11, RZ ;  /* 0x0000000b0c037224 */ /* 0x000fe400078e02ff */
[----:B----4-:R-:W-:Y:S02]  /*01d0*/  IMAD R5, R5, R9, RZ ;  /* 0x0000000905057224 */ /* 0x010fe400078e02ff */
[----:B------:R-:W-:-:S04]  /*01e0*/  IMAD.HI.U32 R6, R7, R3, R6 ;  /* 0x0000000307067227 */ /* 0x000fc800078e0006 */
[----:B------:R-:W-:-:S04]  /*01f0*/  IMAD.HI.U32 R12, R9, R5, R8 ;  /* 0x00000005090c7227 */ /* 0x000fc800078e0008 */
[----:B------:R-:W-:Y:S02]  /*0200*/  IMAD R9, R4, R4, RZ ;  /* 0x0000000404097224 */ /* 0x000fe400078e02ff */
[----:B-1----:R-:W-:Y:S02]  /*0210*/  VIADD R7, R2, UR4 ;  /* 0x0000000402077c36 */ /* 0x002fe40008000000 */
[----:B------:R-:W-:-:S04]  /*0220*/  IMAD.HI.U32 R8, R12, R9, RZ ;  /* 0x000000090c087227 */ /* 0x000fc800078e00ff */
[----:B------:R-:W-:Y:S01]  /*0230*/  IMAD.HI.U32 R6, R6, R7, RZ ;  /* 0x0000000706067227 */ /* 0x000fe200078e00ff */
[----:B------:R-:W-:-:S03]  /*0240*/  IADD3 R3, PT, PT, -R8, RZ, RZ ;  /* 0x000000ff08037210 */ /* 0x000fc60007ffe1ff */
[----:B------:R-:W-:Y:S02]  /*0250*/  IMAD.MOV R6, RZ, RZ, -R6 ;  /* 0x000000ffff067224 */ /* 0x000fe400078e0a06 */
[----:B------:R-:W-:Y:S02]  /*0260*/  IMAD R3, R0, R3, R9 ;  /* 0x0000000300037224 */ /* 0x000fe400078e0209 */
[----:B------:R-:W-:Y:S01]  /*0270*/  IMAD R12, R11, R6, R7 ;  /* 0x000000060b0c7224 */ /* 0x000fe200078e0207 */
[C---:B------:R-:W-:Y:S01]  /*0280*/  LEA.HI R6, R10.reuse, R10, RZ, 0x1 ;  /* 0x0000000a0a067211 */ /* 0x040fe200078f08ff */
[----:B-----5:R-:W-:Y:S01]  /*0290*/  VIADD R5, R10, UR7 ;  /* 0x000000070a057c36 */ /* 0x020fe20008000000 */
[----:B------:R-:W-:Y:S02]  /*02a0*/  ISETP.GE.U32.AND P2, PT, R3, R0, PT ;  /* 0x000000000300720c */ /* 0x000fe40003f46070 */
[----:B------:R-:W-:Y:S02]  /*02b0*/  ISETP.GE.U32.AND P0, PT, R12, R11, PT ;  /* 0x0000000b0c00720c */ /* 0x000fe40003f06070 */
[----:B------:R-:W-:-:S09]  /*02c0*/  SHF.R.S32.HI R6, RZ, 0x1, R6 ;  /* 0x00000001ff067819 */ /* 0x000fd20000011406 */
[----:B------:R-:W-:Y:S02]  /*02d0*/  @P2 IMAD.IADD R3, R3, 0x1, -R0 ;  /* 0x0000000103032824 */ /* 0x000fe400078e0a00 */
[-C--:B------:R-:W-:Y:S01]  /*02e0*/  @P0 IADD3 R12, PT, PT, R12, -R11.reuse, RZ ;  /* 0x8000000b0c0c0210 */ /* 0x080fe20007ffe0ff */
[----:B------:R-:W-:Y:S02]  /*02f0*/  @P2 VIADD R8, R8, 0x1 ;  /* 0x0000000108082836 */ /* 0x000fe40000000000 */
[-C--:B------:R-:W-:Y:S02]  /*0300*/  ISETP.GE.U32.AND P3, PT, R3, R0.reuse, PT ;  /* 0x000000000300720c */ /* 0x080fe40003f66070 */
[----:B------:R-:W-:Y:S01]  /*0310*/  ISETP.GE.U32.AND P0, PT, R12, R11, PT ;  /* 0x0000000b0c00720c */ /* 0x000fe20003f06070 */
[----:B------:R-:W0:Y:S10]  /*0320*/  S2R R3, SR_TID.Y ;  /* 0x0000000000037919 */ /* 0x000e340000002200 */
[----:B------:R-:W-:Y:S01]  /*0330*/  @P3 VIADD R8, R8, 0x1 ;  /* 0x0000000108083836 */ /* 0x000fe20000000000 */
[----:B------:R-:W-:-:S02]  /*0340*/  @!P4 LOP3.LUT R8, RZ, R0, RZ, 0x33, !PT ;  /* 0x00000000ff08c212 */ /* 0x000fc400078e33ff */
[-C--:B------:R-:W-:Y:S02]  /*0350*/  @P0 IADD3 R12, PT, PT, R12, -R11.reuse, RZ ;  /* 0x8000000b0c0c0210 */ /* 0x080fe40007ffe0ff */
[----:B------:R-:W-:Y:S01]  /*0360*/  @!P1 LOP3.LUT R12, RZ, R11, RZ, 0x33, !PT ;  /* 0x0000000bff0c9212 */ /* 0x000fe200078e33ff */
[----:B------:R-:W-:-:S04]  /*0370*/  IMAD R8, R8, UR10, RZ ;  /* 0x0000000a08087c24 */ /* 0x000fc8000f8e02ff */
[----:B------:R-:W-:Y:S01]  /*0380*/  IMAD.IADD R12, R7, 0x1, -R12 ;  /* 0x00000001070c7824 */ /* 0x000fe200078e0a0c */
[----:B------:R-:W-:-:S04]  /*0390*/  ISETP.GE.AND P0, PT, R8, -0x1, PT ;  /* 0xffffffff0800780c */ /* 0x000fc80003f06270 */
[----:B------:R-:W-:-:S05]  /*03a0*/  IADD3 R10, PT, PT, R6, R12, R7 ;  /* 0x0000000c060a7210 */ /* 0x000fca0007ffe007 */
[----:B------:R-:W-:-:S04]  /*03b0*/  IMAD R7, R5, R10, RZ ;  /* 0x0000000a05077224 */ /* 0x000fc800078e02ff */
[----:B0-----:R-:W-:Y:S05]  /*03c0*/  @!P0 BRA `(.L_x_56) ;  /* 0x00000028003c8947 */ /* 0x001fea0003800000 */
[----:B------:R-:W-:Y:S01]  /*03d0*/  IADD3 R10, PT, PT, R8, 0x1, RZ ;  /* 0x00000001080a7810 */ /* 0x000fe20007ffe0ff */
[----:B------:R-:W-:Y:S01]  /*03e0*/  VIADD R12, R12, UR4 ;  /* 0x000000040c0c7c36 */ /* 0x000fe20008000000 */
[----:B------:R-:W-:Y:S01]  /*03f0*/  MOV R13, RZ ;  /* 0x000000ff000d7202 */ /* 0x000fe20000000f00 */
[-C--:B------:R-:W-:Y:S01]  /*0400*/  IMAD R9, R4, R11.reuse, R9 ;  /* 0x0000000b04097224 */ /* 0x080fe200078e0209 */
[----:B------:R-:W-:Y:S01]  /*0410*/  ISETP.GE.U32.AND P0, PT, R10, 0x7, PT ;  /* 0x000000070a00780c */ /* 0x000fe20003f06070 */
[----:B------:R-:W-:Y:S02]  /*0420*/  VIADD R10, R8, 0x2 ;  /* 0x00000002080a7836 */ /* 0x000fe40000000000 */
[----:B------:R-:W-:-:S03]  /*0430*/  IMAD R11, R2, R11, R3 ;  /* 0x0000000b020b7224 */ /* 0x000fc600078e0203 */
[----:B------:R-:W-:-:S07]  /*0440*/  LOP3.LUT R14, R10, 0x7, RZ, 0xc0, !PT ;  /* 0x000000070a0e7812 */ /* 0x000fce00078ec0ff */
[----:B------:R-:W-:Y:S05]  /*0450*/  @!P0 BRA `(.L_x_57) ;  /* 0x0000001400448947 */ /* 0x000fea0003800000 */
[----:B------:R-:W0:Y:S01]  /*0460*/  LDC.64 R20, c[0x0][0x380] ;  /* 0x0000e000ff147b82 */ /* 0x000e220000000a00 */
[----:B------:R-:W-:Y:S01]  /*0470*/  LOP3.LUT R13, R10, 0xfffffff8, RZ, 0xc0, !PT ;  /* 0xfffffff80a0d7812 */ /* 0x000fe200078ec0ff */
[----:B------:R-:W-:-:S06]  /*0480*/  UMOV UR4, URZ ;  /* 0x000000ff00047c82 */ /* 0x000fcc0008000000 */
.L_x_74:
[C---:B-1----:R-:W-:Y:S01]  /*0490*/  IMAD R31, R0.reuse, UR4, R11 ;  /* 0x00000004001f7c24 */ /* 0x042fe2000f8e020b */
[----:B------:R-:W-:Y:S01]  /*04a0*/  UIADD3 UR4, UPT, UPT, UR4, 0x8, URZ ;  /* 0x0000000804047890 */ /* 0x000fe2000fffe0ff */
[----:B------:R-:W-:Y:S02]  /*04b0*/  BSSY.RECONVERGENT B0, `(.L_x_58) ;  /* 0x0000030000007945 */ /* 0x000fe40003800200 */
[C---:B--2---:R-:W-:Y:S01]  /*04c0*/  IMAD.IADD R29, R0.reuse, 0x1, R31 ;  /* 0x00000001001d7824 */ /* 0x044fe200078e021f */
[-C--:B------:R-:W-:Y:S02]  /*04d0*/  ISETP.GT.AND P3, PT, R31, R9.reuse, PT ;  /* 0x000000091f00720c */ /* 0x080fe40003f64270 */
[----:B------:R-:W-:Y:S01]  /*04e0*/  ISETP.NE.AND P0, PT, R13, UR4, PT ;  /* 0x000000040d007c0c */ /* 0x000fe2000bf05270 */
[----:B0-----:R-:W-:Y:S01]  /*04f0*/  IMAD.IADD R27, R0, 0x1, R29 ;  /* 0x00000001001b7824 */ /* 0x001fe200078e021d */
[----:B------:R-:W-:-:S04]  /*0500*/  ISETP.GT.AND P2, PT, R29, R9, PT ;  /* 0x000000091d00720c */ /* 0x000fc80003f44270 */
[----:B---3--:R-:W-:Y:S02]  /*0510*/  IADD3 R25, PT, PT, R0, R27, RZ ;  /* 0x0000001b00197210 */ /* 0x008fe40007ffe0ff */
[----:B------:R-:W-:-:S03]  /*0520*/  ISETP.GT.AND P1, PT, R27, R9, PT ;  /* 0x000000091b00720c */ /* 0x000fc60003f24270 */
[----:B----4-:R-:W-:-:S04]  /*0530*/  IMAD.IADD R15, R0, 0x1, R25 ;  /* 0x00000001000f7824 */ /* 0x010fc800078e0219 */
[----:B------:R-:W-:-:S05]  /*0540*/  IMAD.IADD R17, R0, 0x1, R15 ;  /* 0x0000000100117824 */ /* 0x000fca00078e020f */
[----:B------:R-:W-:Y:S01]  /*0550*/  IADD3 R19, PT, PT, R0, R17, RZ ;  /* 0x0000001100137210 */ /* 0x000fe20007ffe0ff */
[----:B------:R-:W-:Y:S06]  /*0560*/  @P3 BRA `(.L_x_59) ;  /* 0x0000000000903947 */ /* 0x000fec0003800000 */
[-C--:B------:R-:W-:Y:S02]  /*0570*/  IABS R16, R4.reuse ;  /* 0x0000000400107213 */ /* 0x080fe40000000000 */
[----:B------:R-:W-:Y:S02]  /*0580*/  IABS R24, R31 ;  /* 0x0000001f00187213 */ /* 0x000fe40000000000 */
[----:B------:R-:W1:Y:S01]  /*0590*/  I2F.RP R18, R16 ;  /* 0x0000001000127306 */ /* 0x000e620000209400 */
[----:B------:R-:W-:-:S07]  /*05a0*/  IABS R26, R4 ;  /* 0x00000004001a7213 */ /* 0x000fce0000000000 */
[----:B-1----:R-:W1:Y:S02]  /*05b0*/  MUFU.RCP R18, R18 ;  /* 0x0000001200127308 */ /* 0x002e640000001000 */
[----:B-1----:R-:W-:-:S06]  /*05c0*/  VIADD R22, R18, 0xffffffe ;  /* 0x0ffffffe12167836 */ /* 0x002fcc0000000000 */
[----:B------:R1:W2:Y:S02]  /*05d0*/  F2I.FTZ.U32.TRUNC.NTZ R23, R22 ;  /* 0x0000001600177305 */ /* 0x0002a4000021f000 */
[----:B-1----:R-:W-:Y:S02]  /*05e0*/  HFMA2 R22, -RZ, RZ, 0, 0 ;  /* 0x00000000ff167431 */ /* 0x002fe400000001ff */
[----:B--2---:R-:W-:-:S04]  /*05f0*/  IMAD.MOV R33, RZ, RZ, -R23 ;  /* 0x000000ffff217224 */ /* 0x004fc800078e0a17 */
[----:B------:R-:W-:-:S04]  /*0600*/  IMAD R33, R33, R16, RZ ;  /* 0x0000001021217224 */ /* 0x000fc800078e02ff */
[----:B------:R-:W-:-:S04]  /*0610*/  IMAD.HI.U32 R23, R23, R33, R22 ;  /* 0x0000002117177227 */ /* 0x000fc800078e0016 */
[----:B------:R-:W-:Y:S02]  /*0620*/  IMAD.MOV R33, RZ, RZ, -R26 ;  /* 0x000000ffff217224 */ /* 0x000fe400078e0a1a */
[----:B------:R-:W-:-:S04]  /*0630*/  IMAD.HI.U32 R23, R23, R24, RZ ;  /* 0x0000001817177227 */ /* 0x000fc800078e00ff */
[----:B------:R-:W-:-:S05]  /*0640*/  IMAD R33, R23, R33, R24 ;  /* 0x0000002117217224 */ /* 0x000fca00078e0218 */
[----:B------:R-:W-:-:S13]  /*0650*/  ISETP.GT.U32.AND P4, PT, R16, R33, PT ;  /* 0x000000211000720c */ /* 0x000fda0003f84070 */
[----:B------:R-:W-:Y:S01]  /*0660*/  @!P4 IMAD.IADD R33, R33, 0x1, -R16 ;  /* 0x000000012121c824 */ /* 0x000fe200078e0a10 */
[----:B------:R-:W-:Y:S02]  /*0670*/  @!P4 IADD3 R23, PT, PT, R23, 0x1, RZ ;  /* 0x000000011717c810 */ /* 0x000fe40007ffe0ff */
[----:B------:R-:W-:Y:S02]  /*0680*/  ISETP.NE.AND P4, PT, R4, RZ, PT ;  /* 0x000000ff0400720c */ /* 0x000fe40003f85270 */
[----:B------:R-:W-:Y:S02]  /*0690*/  ISETP.GE.U32.AND P3, PT, R33, R16, PT ;  /* 0x000000102100720c */ /* 0x000fe40003f66070 */
[----:B------:R-:W-:-:S04]  /*06a0*/  LOP3.LUT R16, R31, R4, RZ, 0x3c, !PT ;  /* 0x000000041f107212 */ /* 0x000fc800078e3cff */
[----:B------:R-:W-:-:S07]  /*06b0*/  ISETP.GE.AND P5, PT, R16, RZ, PT ;  /* 0x000000ff1000720c */ /* 0x000fce0003fa6270 */
[----:B------:R-:W-:-:S06]  /*06c0*/  @P3 VIADD R23, R23, 0x1 ;  /* 0x0000000117173836 */ /* 0x000fcc0000000000 */
[----:B------:R-:W-:Y:S01]  /*06d0*/  @!P5 IMAD.MOV R23, RZ, RZ, -R23 ;  /* 0x000000ffff17d224 */ /* 0x000fe200078e0a17 */
[----:B------:R-:W-:-:S04]  /*06e0*/  @!P4 LOP3.LUT R23, RZ, R4, RZ, 0x33, !PT ;  /* 0x00000004ff17c212 */ /* 0x000fc800078e33ff */
[----:B------:R-:W-:Y:S01]  /*06f0*/  IADD3 R18, PT, PT, -R23, RZ, RZ ;  /* 0x000000ff17127210 */ /* 0x000fe20007ffe1ff */
[----:B------:R-:W-:-:S04]  /*0700*/  IMAD.IADD R16, R12, 0x1, R23 ;  /* 0x000000010c107824 */ /* 0x000fc800078e0217 */
[----:B------:R-:W-:-:S04]  /*0710*/  IMAD R18, R4, R18, R31 ;  /* 0x0000001204127224 */ /* 0x000fc800078e021f */
[----:B------:R-:W-:-:S04]  /*0720*/  VIADD R18, R18, UR6 ;  /* 0x0000000612127c36 */ /* 0x000fc80008000000 */
[----:B------:R-:W-:-:S04]  /*0730*/  IMAD R23, R5, R16, R18 ;  /* 0x0000001005177224 */ /* 0x000fc800078e0212 */
[----:B0-----:R-:W-:-:S06]  /*0740*/  IMAD.WIDE R22, R23, 0x4, R20 ;  /* 0x0000000417167825 */ /* 0x001fcc00078e0214 */
[----:B------:R-:W2:Y:S01]  /*0750*/  LDG.E R22, desc[UR8][R22.64] ;  /* 0x0000000816167981 */ /* 0x000ea2000c1e1900 */
[----:B------:R-:W0:Y:S01]  /*0760*/  S2UR UR7, SR_CgaCtaId ;  /* 0x00000000000779c3 */ /* 0x000e220000008800 */
[----:B------:R-:W-:Y:S02]  /*0770*/  UMOV UR5, 0x400 ;  /* 0x0000040000057882 */ /* 0x000fe40000000000 */
[----:B0-----:R-:W-:-:S06]  /*0780*/  ULEA UR5, UR7, UR5, 0x18 ;  /* 0x0000000507057291 */ /* 0x001fcc000f8ec0ff */
[----:B------:R-:W-:-:S05]  /*0790*/  LEA R31, R31, UR5, 0x2 ;  /* 0x000000051f1f7c11 */ /* 0x000fca000f8e10ff */
[----:B--2---:R1:W-:Y:S02]  /*07a0*/  STS [R31], R22 ;  /* 0x000000161f007388 */ /* 0x0043e40000000800 */
.L_x_59:
[----:B------:R-:W-:Y:S05]  /*07b0*/  BSYNC.RECONVERGENT B0 ;  /* 0x0000000000007941 */ /* 0x000fea0003800200 */
.L_x_58:
[----:B------:R-:W-:Y:S04]  /*07c0*/  BSSY.RECONVERGENT B0, `(.L_x_60) ;  /* 0x0000026000007945 */ /* 0x000fe80003800200 */
[----:B------:R-:W-:Y:S05]  /*07d0*/  @P2 BRA `(.L_x_61) ;  /* 0x0000000000902947 */ /* 0x000fea0003800000 */
[-C--:B------:R-:W-:Y:S02]  /*07e0*/  IABS R16, R4.reuse ;  /* 0x0000000400107213 */ /* 0x080fe40000000000 */
[----:B-1----:R-:W-:Y:S02]  /*07f0*/  IABS R31, R29 ;  /* 0x0000001d001f7213 */ /* 0x002fe40000000000 */
[----:B------:R-:W1:Y:S01]  /*0800*/  I2F.RP R18, R16 ;  /* 0x0000001000127306 */ /* 0x000e620000209400 */
[----:B------:R-:W-:-:S07]  /*0810*/  IABS R26, R4 ;  /* 0x00000004001a7213 */ /* 0x000fce0000000000 */
[----:B-1----:R-:W1:Y:S02]  /*0820*/  MUFU.RCP R18, R18 ;  /* 0x0000001200127308 */ /* 0x002e640000001000 */
[----:B-1----:R-:W-:-:S06]  /*0830*/  IADD3 R22, PT, PT, R18, 0xffffffe, RZ ;  /* 0x0ffffffe12167810 */ /* 0x002fcc0007ffe0ff */
[----:B------:R1:W2:Y:S02]  /*0840*/  F2I.FTZ.U32.TRUNC.NTZ R23, R22 ;  /* 0x0000001600177305 */ /* 0x0002a4000021f000 */
[----:B-1----:R-:W-:Y:S02]  /*0850*/  IMAD.MOV.U32 R22, RZ, RZ, RZ ;  /* 0x000000ffff167224 */ /* 0x002fe400078e00ff */
[----:B--2---:R-:W-:-:S04]  /*0860*/  IMAD.MOV R33, RZ, RZ, -R23 ;  /* 0x000000ffff217224 */ /* 0x004fc800078e0a17 */
[----:B------:R-:W-:-:S04]  /*0870*/  IMAD R33, R33, R16, RZ ;  /* 0x0000001021217224 */ /* 0x000fc800078e02ff */
[----:B------:R-:W-:Y:S01]  /*0880*/  IMAD.HI.U32 R24, R23, R33, R22 ;  /* 0x0000002117187227 */ /* 0x000fe200078e0016 */
[----:B------:R-:W-:-:S05]  /*0890*/  IADD3 R23, PT, PT, RZ, -R26, RZ ;  /* 0x8000001aff177210 */ /* 0x000fca0007ffe0ff */
[----:B------:R-:W-:-:S04]  /*08a0*/  IMAD.HI.U32 R18, R24, R31, RZ ;  /* 0x0000001f18127227 */ /* 0x000fc800078e00ff */
[----:B------:R-:W-:-:S05]  /*08b0*/  IMAD R23, R18, R23, R31 ;  /* 0x0000001712177224 */ /* 0x000fca00078e021f */
[----:B------:R-:W-:-:S13]  /*08c0*/  ISETP.GT.U32.AND P3, PT, R16, R23, PT ;  /* 0x000000171000720c */ /* 0x000fda0003f64070 */
[----:B------:R-:W-:Y:S02]  /*08d0*/  @!P3 IMAD.IADD R23, R23, 0x1, -R16 ;  /* 0x000000011717b824 */ /* 0x000fe400078e0a10 */
[----:B------:R-:W-:Y:S01]  /*08e0*/  @!P3 VIADD R18, R18, 0x1 ;  /* 0x000000011212b836 */ /* 0x000fe20000000000 */
[----:B------:R-:W-:Y:S02]  /*08f0*/  ISETP.NE.AND P3, PT, R4, RZ, PT ;  /* 0x000000ff0400720c */ /* 0x000fe40003f65270 */
[----:B------:R-:W-:Y:S02]  /*0900*/  ISETP.GE.U32.AND P2, PT, R23, R16, PT ;  /* 0x000000101700720c */ /* 0x000fe40003f46070 */
[----:B------:R-:W-:-:S04]  /*0910*/  LOP3.LUT R16, R29, R4, RZ, 0x3c, !PT ;  /* 0x000000041d107212 */ /* 0x000fc800078e3cff */
[----:B------:R-:W-:-:S07]  /*0920*/  ISETP.GE.AND P4, PT, R16, RZ, PT ;  /* 0x000000ff1000720c */ /* 0x000fce0003f86270 */
[----:B------:R-:W-:-:S06]  /*0930*/  @P2 IADD3 R18, PT, PT, R18, 0x1, RZ ;  /* 0x0000000112122810 */ /* 0x000fcc0007ffe0ff */
[----:B------:R-:W-:Y:S01]  /*0940*/  @!P4 IMAD.MOV R18, RZ, RZ, -R18 ;  /* 0x000000ffff12c224 */ /* 0x000fe200078e0a12 */
[----:B------:R-:W-:-:S05]  /*0950*/  @!P3 LOP3.LUT R18, RZ, R4, RZ, 0x33, !PT ;  /* 0x00000004ff12b212 */ /* 0x000fca00078e33ff */
[----:B------:R-:W-:Y:S01]  /*0960*/  IMAD.MOV R16, RZ, RZ, -R18 ;  /* 0x000000ffff107224 */ /* 0x000fe200078e0a12 */
[----:B------:R-:W-:-:S03]  /*0970*/  IADD3 R18, PT, PT, R12, R18, RZ ;  /* 0x000000120c127210 */ /* 0x000fc60007ffe0ff */
        /* <DEDUP_REMOVED lines=10> */
.L_x_61:
[----:B------:R-:W-:Y:S05]  /*0a20*/  BSYNC.RECONVERGENT B0 ;  /* 0x0000000000007941 */ /* 0x000fea0003800200 */
.L_x_60:
[----:B------:R-:W-:Y:S04]  /*0a30*/  BSSY.RECONVERGENT B0, `(.L_x_62) ;  /* 0x0000026000007945 */ /* 0x000fe80003800200 */
[----:B------:R-:W-:Y:S05]  /*0a40*/  @P1 BRA `(.L_x_63) ;  /* 0x0000000000901947 */ /* 0x000fea0003800000 */
[-C--:B------:R-:W-:Y:S02]  /*0a50*/  IABS R16, R4.reuse ;  /* 0x0000000400107213 */ /* 0x080fe40000000000 */
[----:B--2---:R-:W-:Y:S02]  /*0a60*/  IABS R29, R27 ;  /* 0x0000001b001d7213 */ /* 0x004fe40000000000 */
[----:B------:R-:W2:Y:S01]  /*0a70*/  I2F.RP R18, R16 ;  /* 0x0000001000127306 */ /* 0x000ea20000209400 */
[----:B------:R-:W-:-:S07]  /*0a80*/  IABS R26, R4 ;  /* 0x00000004001a7213 */ /* 0x000fce0000000000 */
[----:B--2---:R-:W1:Y:S02]  /*0a90*/  MUFU.RCP R18, R18 ;  /* 0x0000001200127308 */ /* 0x004e640000001000 */
[----:B-1----:R-:W-:-:S06]  /*0aa0*/  VIADD R22, R18, 0xffffffe ;  /* 0x0ffffffe12167836 */ /* 0x002fcc0000000000 */
[----:B------:R1:W2:Y:S02]  /*0ab0*/  F2I.FTZ.U32.TRUNC.NTZ R23, R22 ;  /* 0x0000001600177305 */ /* 0x0002a4000021f000 */
[----:B-1----:R-:W-:Y:S01]  /*0ac0*/  IMAD.MOV.U32 R22, RZ, RZ, RZ ;  /* 0x000000ffff167224 */ /* 0x002fe200078e00ff */
[----:B--2---:R-:W-:-:S05]  /*0ad0*/  IADD3 R31, PT, PT, RZ, -R23, RZ ;  /* 0x80000017ff1f7210 */ /* 0x004fca0007ffe0ff */
[----:B------:R-:W-:-:S04]  /*0ae0*/  IMAD R31, R31, R16, RZ ;  /* 0x000000101f1f7224 */ /* 0x000fc800078e02ff */
[----:B------:R-:W-:-:S04]  /*0af0*/  IMAD.HI.U32 R24, R23, R31, R22 ;  /* 0x0000001f17187227 */ /* 0x000fc800078e0016 */
[----:B------:R-:W-:Y:S02]  /*0b00*/  IMAD.MOV R23, RZ, RZ, -R26 ;  /* 0x000000ffff177224 */ /* 0x000fe400078e0a1a */
[----:B------:R-:W-:-:S04]  /*0b10*/  IMAD.HI.U32 R18, R24, R29, RZ ;  /* 0x0000001d18127227 */ /* 0x000fc800078e00ff */
[----:B------:R-:W-:-:S05]  /*0b20*/  IMAD R23, R18, R23, R29 ;  /* 0x0000001712177224 */ /* 0x000fca00078e021d */
[----:B------:R-:W-:-:S13]  /*0b30*/  ISETP.GT.U32.AND P2, PT, R16, R23, PT ;  /* 0x000000171000720c */ /* 0x000fda0003f44070 */
[-C--:B------:R-:W-:Y:S01]  /*0b40*/  @!P2 IADD3 R23, PT, PT, R23, -R16.reuse, RZ ;  /* 0x800000101717a210 */ /* 0x080fe20007ffe0ff */
[----:B------:R-:W-:Y:S01]  /*0b50*/  @!P2 VIADD R18, R18, 0x1 ;  /* 0x000000011212a836 */ /* 0x000fe20000000000 */
[----:B------:R-:W-:Y:S02]  /*0b60*/  ISETP.NE.AND P2, PT, R4, RZ, PT ;  /* 0x000000ff0400720c */ /* 0x000fe40003f45270 */
[----:B------:R-:W-:Y:S02]  /*0b70*/  ISETP.GE.U32.AND P1, PT, R23, R16, PT ;  /* 0x000000101700720c */ /* 0x000fe40003f26070 */
[----:B------:R-:W-:-:S04]  /*0b80*/  LOP3.LUT R16, R27, R4, RZ, 0x3c, !PT ;  /* 0x000000041b107212 */ /* 0x000fc800078e3cff */
[----:B------:R-:W-:-:S07]  /*0b90*/  ISETP.GE.AND P3, PT, R16, RZ, PT ;  /* 0x000000ff1000720c */ /* 0x000fce0003f66270 */
[----:B------:R-:W-:-:S06]  /*0ba0*/  @P1 VIADD R18, R18, 0x1 ;  /* 0x0000000112121836 */ /* 0x000fcc0000000000 */
[----:B------:R-:W-:Y:S02]  /*0bb0*/  @!P3 IADD3 R18, PT, PT, -R18, RZ, RZ ;  /* 0x000000ff1212b210 */ /* 0x000fe40007ffe1ff */
[----:B------:R-:W-:-:S05]  /*0bc0*/  @!P2 LOP3.LUT R18, RZ, R4, RZ, 0x33, !PT ;  /* 0x00000004ff12a212 */ /* 0x000fca00078e33ff */
[--C-:B------:R-:W-:Y:S02]  /*0bd0*/  IMAD.MOV R16, RZ, RZ, -R18.reuse ;  /* 0x000000ffff107224 */ /* 0x100fe400078e0a12 */
[----:B------:R-:W-:Y:S02]  /*0be0*/  IMAD.IADD R18, R12, 0x1, R18 ;  /* 0x000000010c127824 */ /* 0x000fe400078e0212 */
[----:B------:R-:W-:-:S05]  /*0bf0*/  IMAD R16, R4, R16, R27 ;  /* 0x0000001004107224 */ /* 0x000fca00078e021b */
[----:B------:R-:W-:-:S05]  /*0c00*/  IADD3 R16, PT, PT, R16, UR6, RZ ;  /* 0x0000000610107c10 */ /* 0x000fca000fffe0ff */
        /* <DEDUP_REMOVED lines=8> */
.L_x_63:
[----:B------:R-:W-:Y:S05]  /*0c90*/  BSYNC.RECONVERGENT B0 ;  /* 0x0000000000007941 */ /* 0x000fea0003800200 */
.L_x_62:
[-C--:B------:R-:W-:Y:S01]  /*0ca0*/  ISETP.GT.AND P5, PT, R25, R9.reuse, PT ;  /* 0x000000091900720c */ /* 0x080fe20003fa4270 */
[----:B---3--:R-:W-:Y:S01]  /*0cb0*/  IMAD.IADD R27, R0, 0x1, R19 ;  /* 0x00000001001b7824 */ /* 0x008fe200078e0213 */
[----:B------:R-:W-:Y:S01]  /*0cc0*/  BSSY.RECONVERGENT B0, `(.L_x_64) ;  /* 0x000002a000007945 */ /* 0x000fe20003800200 */
[-C--:B------:R-:W-:Y:S02]  /*0cd0*/  ISETP.GT.AND P4, PT, R15, R9.reuse, PT ;  /* 0x000000090f00720c */ /* 0x080fe40003f84270 */
[-C--:B------:R-:W-:Y:S02]  /*0ce0*/  ISETP.GT.AND P1, PT, R17, R9.reuse, PT ;  /* 0x000000091100720c */ /* 0x080fe40003f24270 */
[-C--:B------:R-:W-:Y:S02]  /*0cf0*/  ISETP.GT.AND P2, PT, R19, R9.reuse, PT ;  /* 0x000000091300720c */ /* 0x080fe40003f44270 */
[----:B------:R-:W-:-:S04]  /*0d00*/  ISETP.GT.AND P3, PT, R27, R9, PT ;  /* 0x000000091b00720c */ /* 0x000fc80003f64270 */
[----:B------:R-:W-:Y:S09]  /*0d10*/  @P5 BRA `(.L_x_65) ;  /* 0x0000000000905947 */ /* 0x000ff20003800000 */
        /* <DEDUP_REMOVED lines=15> */
[----:B------:R-:W-:Y:S01]  /*0e10*/  @!P6 IADD3 R23, PT, PT, R23, -R16, RZ ;  /* 0x800000101717e210 */ /* 0x000fe20007ffe0ff */
[----:B------:R-:W-:-:S03]  /*0e20*/  @!P6 VIADD R18, R18, 0x1 ;  /* 0x000000011212e836 */ /* 0x000fc60000000000 */
[----:B------:R-:W-:Y:S02]  /*0e30*/  ISETP.GE.U32.AND P5, PT, R23, R16, PT ;  /* 0x000000101700720c */ /* 0x000fe40003fa6070 */
[----:B------:R-:W-:-:S04]  /*0e40*/  LOP3.LUT R16, R25, R4, RZ, 0x3c, !PT ;  /* 0x0000000419107212 */ /* 0x000fc800078e3cff */
[----:B------:R-:W-:-:S07]  /*0e50*/  ISETP.GE.AND P6, PT, R16, RZ, PT ;  /* 0x000000ff1000720c */ /* 0x000fce0003fc6270 */
[----:B------:R-:W-:Y:S01]  /*0e60*/  @P5 VIADD R18, R18, 0x1 ;  /* 0x0000000112125836 */ /* 0x000fe20000000000 */
[----:B------:R-:W-:-:S05]  /*0e70*/  ISETP.NE.AND P5, PT, R4, RZ, PT ;  /* 0x000000ff0400720c */ /* 0x000fca0003fa5270 */
[----:B------:R-:W-:-:S08]  /*0e80*/  @!P6 IADD3 R18, PT, PT, -R18, RZ, RZ ;  /* 0x000000ff1212e210 */ /* 0x000fd00007ffe1ff */
        /* <DEDUP_REMOVED lines=13> */
.L_x_65:
[----:B------:R-:W-:Y:S05]  /*0f60*/  BSYNC.RECONVERGENT B0 ;  /* 0x0000000000007941 */ /* 0x000fea0003800200 */
.L_x_64:
[----:B------:R-:W-:Y:S04]  /*0f70*/  BSSY.RECONVERGENT B0, `(.L_x_66) ;  /* 0x0000026000007945 */ /* 0x000fe80003800200 */
[----:B------:R-:W-:Y:S05]  /*0f80*/  @P4 BRA `(.L_x_67) ;  /* 0x0000000000904947 */ /* 0x000fea0003800000 */
[-C--:B--2---:R-:W-:Y:S02]  /*0f90*/  IABS R29, R4.reuse ;  /* 0x00000004001d7213 */ /* 0x084fe40000000000 */
[----:B---3--:R-:W-:Y:S02]  /*0fa0*/  IABS R25, R15 ;  /* 0x0000000f00197213 */ /* 0x008fe40000000000 */
[----:B------:R-:W2:Y:S01]  /*0fb0*/  I2F.RP R16, R29 ;  /* 0x0000001d00107306 */ /* 0x000ea20000209400 */
[----:B------:R-:W-:-:S07]  /*0fc0*/  IABS R24, R4 ;  /* 0x0000000400187213 */ /* 0x000fce0000000000 */
[----:B--2---:R-:W1:Y:S02]  /*0fd0*/  MUFU.RCP R16, R16 ;  /* 0x0000001000107308 */ /* 0x004e640000001000 */
[----:B-1----:R-:W-:-:S06]  /*0fe0*/  VIADD R22, R16, 0xffffffe ;  /* 0x0ffffffe10167836 */ /* 0x002fcc0000000000 */
[----:B------:R1:W2:Y:S02]  /*0ff0*/  F2I.FTZ.U32.TRUNC.NTZ R23, R22 ;  /* 0x0000001600177305 */ /* 0x0002a4000021f000 */
[----:B-1----:R-:W-:Y:S01]  /*1000*/  MOV R22, RZ ;  /* 0x000000ff00167202 */ /* 0x002fe20000000f00 */
        /* <DEDUP_REMOVED lines=28> */
.L_x_67:
[----:B------:R-:W-:Y:S05]  /*11d0*/  BSYNC.RECONVERGENT B0 ;  /* 0x0000000000007941 */ /* 0x000fea0003800200 */
.L_x_66:
[----:B------:R-:W-:Y:S04]  /*11e0*/  BSSY.RECONVERGENT B0, `(.L_x_68) ;  /* 0x0000027000007945 */ /* 0x000fe80003800200 */
[----:B------:R-:W-:Y:S05]  /*11f0*/  @P1 BRA `(.L_x_69) ;  /* 0x0000000000941947 */ /* 0x000fea0003800000 */
[-C--:B---3--:R-:W-:Y:S02]  /*1200*/  IABS R25, R4.reuse ;  /* 0x0000000400197213 */ /* 0x088fe40000000000 */
[----:B------:R-:W-:Y:S02]  /*1210*/  IABS R18, R17 ;  /* 0x0000001100127213 */ /* 0x000fe40000000000 */
[----:B----4-:R-:W3:Y:S01]  /*1220*/  I2F.RP R15, R25 ;  /* 0x00000019000f7306 */ /* 0x010ee20000209400 */
[----:B------:R-:W-:-:S07]  /*1230*/  IABS R24, R4 ;  /* 0x0000000400187213 */ /* 0x000fce0000000000 */
[----:B---3--:R-:W1:Y:S02]  /*1240*/  MUFU.RCP R15, R15 ;  /* 0x0000000f000f7308 */ /* 0x008e640000001000 */
[----:B-12---:R-:W-:-:S06]  /*1250*/  IADD3 R22, PT, PT, R15, 0xffffffe, RZ ;  /* 0x0ffffffe0f167810 */ /* 0x006fcc0007ffe0ff */
[----:B------:R1:W2:Y:S02]  /*1260*/  F2I.FTZ.U32.TRUNC.NTZ R23, R22 ;  /* 0x0000001600177305 */ /* 0x0002a4000021f000 */
[----:B-1----:R-:W-:Y:S02]  /*1270*/  HFMA2 R22, -RZ, RZ, 0, 0 ;  /* 0x00000000ff167431 */ /* 0x002fe400000001ff */
[----:B--2---:R-:W-:-:S04]  /*1280*/  IMAD.MOV R16, RZ, RZ, -R23 ;  /* 0x000000ffff107224 */ /* 0x004fc800078e0a17 */
[----:B------:R-:W-:Y:S02]  /*1290*/  IMAD R29, R16, R25, RZ ;  /* 0x00000019101d7224 */ /* 0x000fe400078e02ff */
[----:B------:R-:W-:Y:S02]  /*12a0*/  IMAD.MOV.U32 R16, RZ, RZ, R18 ;  /* 0x000000ffff107224 */ /* 0x000fe400078e0012 */
        /* <DEDUP_REMOVED lines=26> */
.L_x_69:
[----:B------:R-:W-:Y:S05]  /*1450*/  BSYNC.RECONVERGENT B0 ;  /* 0x0000000000007941 */ /* 0x000fea0003800200 */
.L_x_68:
[----:B------:R-:W-:Y:S04]  /*1460*/  BSSY.RECONVERGENT B0, `(.L_x_70) ;  /* 0x0000027000007945 */ /* 0x000fe80003800200 */
[----:B------:R-:W-:Y:S05]  /*1470*/  @P2 BRA `(.L_x_71) ;  /* 0x0000000000942947 */ /* 0x000fea0003800000 */
[-C--:B------:R-:W-:Y:S02]  /*1480*/  IABS R23, R4.reuse ;  /* 0x0000000400177213 */ /* 0x080fe40000000000 */
[----:B01234-:R-:W-:Y:S02]  /*1490*/  IABS R22, R19 ;  /* 0x0000001300167213 */ /* 0x01ffe40000000000 */
[----:B------:R-:W0:Y:S01]  /*14a0*/  I2F.RP R15, R23 ;  /* 0x00000017000f7306 */ /* 0x000e220000209400 */
[----:B------:R-:W-:-:S07]  /*14b0*/  IABS R24, R4 ;  /* 0x0000000400187213 */ /* 0x000fce0000000000 */
[----:B0-----:R-:W0:Y:S02]  /*14c0*/  MUFU.RCP R15, R15 ;  /* 0x0000000f000f7308 */ /* 0x001e240000001000 */
[----:B0-----:R-:W-:-:S06]  /*14d0*/  IADD3 R16, PT, PT, R15, 0xffffffe, RZ ;  /* 0x0ffffffe0f107810 */ /* 0x001fcc0007ffe0ff */
[----:B------:R0:W1:Y:S02]  /*14e0*/  F2I.FTZ.U32.TRUNC.NTZ R17, R16 ;  /* 0x0000001000117305 */ /* 0x000064000021f000 */
[----:B0-----:R-:W-:Y:S01]  /*14f0*/  MOV R16, RZ ;  /* 0x000000ff00107202 */ /* 0x001fe20000000f00 */
[----:B-1----:R-:W-:-:S04]  /*1500*/  IMAD.MOV R18, RZ, RZ, -R17 ;  /* 0x000000ffff127224 */ /* 0x002fc800078e0a11 */
        /* <DEDUP_REMOVED lines=21> */
[----:B------:R-:W-:-:S06]  /*1660*/  IMAD.WIDE R16, R17, 0x4, R20 ;  /* 0x0000000411107825 */ /* 0x000fcc00078e0214 */
[----:B------:R-:W2:Y:S01]  /*1670*/  LDG.E R16, desc[UR8][R16.64] ;  /* 0x0000000810107981 */ /* 0x000ea2000c1e1900 */
[----:B------:R-:W0:Y:S01]  /*1680*/  S2UR UR7, SR_CgaCtaId ;  /* 0x00000000000779c3 */ /* 0x000e220000008800 */
[----:B------:R-:W-:Y:S02]  /*1690*/  UMOV UR5, 0x400 ;  /* 0x0000040000057882 */ /* 0x000fe40000000000 */
[----:B0-----:R-:W-:-:S06]  /*16a0*/  ULEA UR5, UR7, UR5, 0x18 ;  /* 0x0000000507057291 */ /* 0x001fcc000f8ec0ff */
[----:B------:R-:W-:-:S05]  /*16b0*/  LEA R19, R19, UR5, 0x2 ;  /* 0x0000000513137c11 */ /* 0x000fca000f8e10ff */
[----:B--2---:R0:W-:Y:S02]  /*16c0*/  STS [R19], R16 ;  /* 0x0000001013007388 */ /* 0x0041e40000000800 */
.L_x_71:
[----:B------:R-:W-:Y:S05]  /*16d0*/  BSYNC.RECONVERGENT B0 ;  /* 0x0000000000007941 */ /* 0x000fea0003800200 */
.L_x_70:
[----:B------:R-:W-:Y:S04]  /*16e0*/  BSSY.RECONVERGENT B0, `(.L_x_72) ;  /* 0x0000027000007945 */ /* 0x000fe80003800200 */
[----:B------:R-:W-:Y:S05]  /*16f0*/  @P3 BRA `(.L_x_73) ;  /* 0x0000000000943947 */ /* 0x000fea0003800000 */
[-C--:B0-----:R-:W-:Y:S02]  /*1700*/  IABS R19, R4.reuse ;  /* 0x0000000400137213 */ /* 0x081fe40000000000 */
[----:B-1234-:R-:W-:Y:S02]  /*1710*/  IABS R22, R27 ;  /* 0x0000001b00167213 */ /* 0x01efe40000000000 */
[----:B------:R-:W0:Y:S01]  /*1720*/  I2F.RP R15, R19 ;  /* 0x00000013000f7306 */ /* 0x000e220000209400 */
[----:B------:R-:W-:-:S07]  /*1730*/  IABS R24, R4 ;  /* 0x0000000400187213 */ /* 0x000fce0000000000 */
[----:B0-----:R-:W0:Y:S02]  /*1740*/  MUFU.RCP R15, R15 ;  /* 0x0000000f000f7308 */ /* 0x001e240000001000 */
[----:B0-----:R-:W-:-:S06]  /*1750*/  IADD3 R16, PT, PT, R15, 0xffffffe, RZ ;  /* 0x0ffffffe0f107810 */ /* 0x001fcc0007ffe0ff */
[----:B------:R0:W1:Y:S02]  /*1760*/  F2I.FTZ.U32.TRUNC.NTZ R17, R16 ;  /* 0x0000001000117305 */ /* 0x000064000021f000 */
[----:B0-----:R-:W-:Y:S02]  /*1770*/  HFMA2 R16, -RZ, RZ, 0, 0 ;  /* 0x00000000ff107431 */ /* 0x001fe400000001ff */
        /* <DEDUP_REMOVED lines=29> */
.L_x_73:
[----:B------:R-:W-:Y:S05]  /*1950*/  BSYNC.RECONVERGENT B0 ;  /* 0x0000000000007941 */ /* 0x000fea0003800200 */
.L_x_72:
[----:B------:R-:W-:Y:S05]  /*1960*/  @P0 BRA `(.L_x_74) ;  /* 0xffffffe800c80947 */ /* 0x000fea000383ffff */
.L_x_57:
[----:B------:R-:W-:-:S13]  /*1970*/  ISETP.NE.AND P0, PT, R14, RZ, PT ;  /* 0x000000ff0e00720c */ /* 0x000fda0003f05270 */
[----:B------:R-:W-:Y:S05]  /*1980*/  @!P0 BRA `(.L_x_56) ;  /* 0x0000001000cc8947 */ /* 0x000fea0003800000 */
[----:B------:R-:W-:Y:S02]  /*1990*/  ISETP.GE.U32.AND P0, PT, R14, 0x4, PT ;  /* 0x000000040e00780c */ /* 0x000fe40003f06070 */
[----:B------:R-:W-:-:S11]  /*19a0*/  LOP3.LUT R10, R10, 0x3, RZ, 0xc0, !PT ;  /* 0x000000030a0a7812 */ /* 0x000fd600078ec0ff */
[----:B------:R-:W-:Y:S05]  /*19b0*/  @!P0 BRA `(.L_x_75) ;  /* 0x0000000800a48947 */ /* 0x000fea0003800000 */
[C---:B------:R-:W-:Y:S01]  /*19c0*/  IMAD R23, R0.reuse, R13, R11 ;  /* 0x0000000d00177224 */ /* 0x040fe200078e020b */
[----:B------:R-:W-:Y:S04]  /*19d0*/  BSSY.RECONVERGENT B0, `(.L_x_76) ;  /* 0x000002e000007945 */ /* 0x000fe80003800200 */
[----:B------:R-:W-:Y:S02]  /*19e0*/  ISETP.GT.AND P3, PT, R23, R9, PT ;  /* 0x000000091700720c */ /* 0x000fe40003f64270 */
[----:B0-----:R-:W-:-:S04]  /*19f0*/  IADD3 R21, PT, PT, R0, R23, RZ ;  /* 0x0000001700157210 */ /* 0x001fc80007ffe0ff */
[----:B------:R-:W-:Y:S01]  /*1a00*/  ISETP.GT.AND P2, PT, R21, R9, PT ;  /* 0x000000091500720c */ /* 0x000fe20003f44270 */
[----:B------:R-:W-:-:S04]  /*1a10*/  IMAD.IADD R17, R0, 0x1, R21 ;  /* 0x0000000100117824 */ /* 0x000fc800078e0215 */
[----:B----4-:R-:W-:Y:S01]  /*1a20*/  IMAD.IADD R15, R0, 0x1, R17 ;  /* 0x00000001000f7824 */ /* 0x010fe200078e0211 */
[----:B------:R-:W-:-:S04]  /*1a30*/  ISETP.GT.AND P1, PT, R17, R9, PT ;  /* 0x000000091100720c */ /* 0x000fc80003f24270 */
[----:B------:R-:W-:Y:S01]  /*1a40*/  ISETP.GT.AND P0, PT, R15, R9, PT ;  /* 0x000000090f00720c */ /* 0x000fe20003f04270 */
[----:B------:R-:W-:-:S12]  /*1a50*/  @P3 BRA `(.L_x_77) ;  /* 0x0000000000943947 */ /* 0x000fd80003800000 */
[-C--:B------:R-:W-:Y:S02]  /*1a60*/  IABS R27, R4.reuse ;  /* 0x00000004001b7213 */ /* 0x080fe40000000000 */
[----:B---3--:R-:W-:Y:S02]  /*1a70*/  IABS R25, R23 ;  /* 0x0000001700197213 */ /* 0x008fe40000000000 */
[----:B------:R-:W0:Y:S01]  /*1a80*/  I2F.RP R14, R27 ;  /* 0x0000001b000e7306 */ /* 0x000e220000209400 */
[----:B------:R-:W-:-:S07]  /*1a90*/  IABS R20, R4 ;  /* 0x0000000400147213 */ /* 0x000fce0000000000 */
[----:B0-----:R-:W0:Y:S02]  /*1aa0*/  MUFU.RCP R14, R14 ;  /* 0x0000000e000e7308 */ /* 0x001e240000001000 */
[----:B0-----:R-:W-:-:S06]  /*1ab0*/  IADD3 R18, PT, PT, R14, 0xffffffe, RZ ;  /* 0x0ffffffe0e127810 */ /* 0x001fcc0007ffe0ff */
[----:B------:R0:W3:Y:S02]  /*1ac0*/  F2I.FTZ.U32.TRUNC.NTZ R19, R18 ;  /* 0x0000001200137305 */ /* 0x0000e4000021f000 */
[----:B0-----:R-:W-:Y:S02]  /*1ad0*/  IMAD.MOV.U32 R18, RZ, RZ, RZ ;  /* 0x000000ffff127224 */ /* 0x001fe400078e00ff */
[----:B---3--:R-:W-:-:S04]  /*1ae0*/  IMAD.MOV R16, RZ, RZ, -R19 ;  /* 0x000000ffff107224 */ /* 0x008fc800078e0a13 */
[----:B--2---:R-:W-:-:S04]  /*1af0*/  IMAD R29, R16, R27, RZ ;  /* 0x0000001b101d7224 */ /* 0x004fc800078e02ff */
[----:B------:R-:W-:Y:S01]  /*1b00*/  IMAD.HI.U32 R16, R19, R29, R18 ;  /* 0x0000001d13107227 */ /* 0x000fe200078e0012 */
[----:B------:R-:W-:-:S05]  /*1b10*/  IADD3 R19, PT, PT, RZ, -R20, RZ ;  /* 0x80000014ff137210 */ /* 0x000fca0007ffe0ff */
[----:B------:R-:W-:-:S04]  /*1b20*/  IMAD.HI.U32 R14, R16, R25, RZ ;  /* 0x00000019100e7227 */ /* 0x000fc800078e00ff */
[----:B------:R-:W-:Y:S02]  /*1b30*/  IMAD R16, R14, R19, R25 ;  /* 0x000000130e107224 */ /* 0x000fe400078e0219 */
[----:B------:R-:W0:Y:S03]  /*1b40*/  LDC.64 R18, c[0x0][0x380] ;  /* 0x0000e000ff127b82 */ /* 0x000e260000000a00 */
        /* <DEDUP_REMOVED lines=22> */
.L_x_77:
[----:B------:R-:W-:Y:S05]  /*1cb0*/  BSYNC.RECONVERGENT B0 ;  /* 0x0000000000007941 */ /* 0x000fea0003800200 */
.L_x_76:
[----:B------:R-:W-:Y:S04]  /*1cc0*/  BSSY.RECONVERGENT B0, `(.L_x_78) ;  /* 0x0000027000007945 */ /* 0x000fe80003800200 */
[----:B------:R-:W-:Y:S05]  /*1cd0*/  @P2 BRA `(.L_x_79) ;  /* 0x0000000000942947 */ /* 0x000fea0003800000 */
[-C--:B---3--:R-:W-:Y:S02]  /*1ce0*/  IABS R25, R4.reuse ;  /* 0x0000000400197213 */ /* 0x088fe40000000000 */
[----:B0-----:R-:W-:Y:S02]  /*1cf0*/  IABS R23, R21 ;  /* 0x0000001500177213 */ /* 0x001fe40000000000 */
[----:B------:R-:W0:Y:S01]  /*1d00*/  I2F.RP R14, R25 ;  /* 0x00000019000e7306 */ /* 0x000e220000209400 */
[----:B------:R-:W-:-:S07]  /*1d10*/  IABS R20, R4 ;  /* 0x0000000400147213 */ /* 0x000fce0000000000 */
[----:B0-----:R-:W0:Y:S02]  /*1d20*/  MUFU.RCP R14, R14 ;  /* 0x0000000e000e7308 */ /* 0x001e240000001000 */
[----:B0-----:R-:W-:-:S06]  /*1d30*/  VIADD R18, R14, 0xffffffe ;  /* 0x0ffffffe0e127836 */ /* 0x001fcc0000000000 */
[----:B------:R0:W3:Y:S02]  /*1d40*/  F2I.FTZ.U32.TRUNC.NTZ R19, R18 ;  /* 0x0000001200137305 */ /* 0x0000e4000021f000 */
[----:B0-----:R-:W-:Y:S01]  /*1d50*/  IMAD.MOV.U32 R18, RZ, RZ, RZ ;  /* 0x000000ffff127224 */ /* 0x001fe200078e00ff */
[----:B---3--:R-:W-:-:S05]  /*1d60*/  IADD3 R16, PT, PT, RZ, -R19, RZ ;  /* 0x80000013ff107210 */ /* 0x008fca0007ffe0ff */
[----:B------:R-:W-:-:S04]  /*1d70*/  IMAD R27, R16, R25, RZ ;  /* 0x00000019101b7224 */ /* 0x000fc800078e02ff */
[----:B------:R-:W-:-:S04]  /*1d80*/  IMAD.HI.U32 R16, R19, R27, R18 ;  /* 0x0000001b13107227 */ /* 0x000fc800078e0012 */
[----:B------:R-:W-:Y:S02]  /*1d90*/  IMAD.MOV R19, RZ, RZ, -R20 ;  /* 0x000000ffff137224 */ /* 0x000fe400078e0a14 */
[----:B------:R-:W-:-:S04]  /*1da0*/  IMAD.HI.U32 R14, R16, R23, RZ ;  /* 0x00000017100e7227 */ /* 0x000fc800078e00ff */
[----:B------:R-:W-:Y:S02]  /*1db0*/  IMAD R16, R14, R19, R23 ;  /* 0x000000130e107224 */ /* 0x000fe400078e0217 */
[----:B------:R-:W0:Y:S03]  /*1dc0*/  LDC.64 R18, c[0x0][0x380] ;  /* 0x0000e000ff127b82 */ /* 0x000e260000000a00 */
        /* <DEDUP_REMOVED lines=16> */
[----:B------:R-:W3:Y:S01]  /*1ed0*/  LDG.E R18, desc[UR8][R18.64] ;  /* 0x0000000812127981 */ /* 0x000ee2000c1e1900 */
[----:B------:R-:W0:Y:S01]  /*1ee0*/  S2UR UR5, SR_CgaCtaId ;  /* 0x00000000000579c3 */ /* 0x000e220000008800 */
[----:B------:R-:W-:Y:S02]  /*1ef0*/  UMOV UR4, 0x400 ;  /* 0x0000040000047882 */ /* 0x000fe40000000000 */
[----:B0-----:R-:W-:-:S06]  /*1f00*/  ULEA UR4, UR5, UR4, 0x18 ;  /* 0x0000000405047291 */ /* 0x001fcc000f8ec0ff */
[----:B------:R-:W-:-:S05]  /*1f10*/  LEA R21, R21, UR4, 0x2 ;  /* 0x0000000415157c11 */ /* 0x000fca000f8e10ff */
[----:B---3--:R4:W-:Y:S02]  /*1f20*/  STS [R21], R18 ;  /* 0x0000001215007388 */ /* 0x0089e40000000800 */
.L_x_79:
[----:B------:R-:W-:Y:S05]  /*1f30*/  BSYNC.RECONVERGENT B0 ;  /* 0x0000000000007941 */ /* 0x000fea0003800200 */
.L_x_78:
[----:B------:R-:W-:Y:S04]  /*1f40*/  BSSY.RECONVERGENT B0, `(.L_x_80) ;  /* 0x0000027000007945 */ /* 0x000fe80003800200 */
[----:B------:R-:W-:Y:S05]  /*1f50*/  @P1 BRA `(.L_x_81) ;  /* 0x0000000000941947 */ /* 0x000fea0003800000 */
[-C--:B0-----:R-:W-:Y:S02]  /*1f60*/  IABS R23, R4.reuse ;  /* 0x0000000400177213 */ /* 0x081fe40000000000 */
[----:B----4-:R-:W-:Y:S02]  /*1f70*/  IABS R21, R17 ;  /* 0x0000001100157213 */ /* 0x010fe40000000000 */
[----:B------:R-:W0:Y:S01]  /*1f80*/  I2F.RP R14, R23 ;  /* 0x00000017000e7306 */ /* 0x000e220000209400 */
[----:B------:R-:W-:-:S07]  /*1f90*/  IABS R20, R4 ;  /* 0x0000000400147213 */ /* 0x000fce0000000000 */
[----:B0-----:R-:W0:Y:S02]  /*1fa0*/  MUFU.RCP R14, R14 ;  /* 0x0000000e000e7308 */ /* 0x001e240000001000 */
[----:B0-----:R-:W-:-:S06]  /*1fb0*/  VIADD R18, R14, 0xffffffe ;  /* 0x0ffffffe0e127836 */ /* 0x001fcc0000000000 */
[----:B------:R0:W4:Y:S02]  /*1fc0*/  F2I.FTZ.U32.TRUNC.NTZ R19, R18 ;  /* 0x0000001200137305 */ /* 0x000124000021f000 */
[----:B0-----:R-:W-:Y:S01]  /*1fd0*/  MOV R18, RZ ;  /* 0x000000ff00127202 */ /* 0x001fe20000000f00 */
[----:B----4-:R-:W-:-:S04]  /*1fe0*/  IMAD.MOV R16, RZ, RZ, -R19 ;  /* 0x000000ffff107224 */ /* 0x010fc800078e0a13 */
[----:B---3--:R-:W-:-:S04]  /*1ff0*/  IMAD R25, R16, R23, RZ ;  /* 0x0000001710197224 */ /* 0x008fc800078e02ff */
[----:B------:R-:W-:-:S04]  /*2000*/  IMAD.HI.U32 R16, R19, R25, R18 ;  /* 0x0000001913107227 */ /* 0x000fc800078e0012 */
[----:B------:R-:W-:Y:S02]  /*2010*/  IMAD.MOV R19, RZ, RZ, -R20 ;  /* 0x000000ffff137224 */ /* 0x000fe400078e0a14 */
[----:B------:R-:W-:-:S04]  /*2020*/  IMAD.HI.U32 R14, R16, R21, RZ ;  /* 0x00000015100e7227 */ /* 0x000fc800078e00ff */
[----:B------:R-:W-:Y:S02]  /*2030*/  IMAD R16, R14, R19, R21 ;  /* 0x000000130e107224 */ /* 0x000fe400078e0215 */
[----:B------:R-:W0:Y:S03]  /*2040*/  LDC.64 R18, c[0x0][0x380] ;  /* 0x0000e000ff127b82 */ /* 0x000e260000000a00 */
        /* <DEDUP_REMOVED lines=22> */
.L_x_81:
[----:B------:R-:W-:Y:S05]  /*21b0*/  BSYNC.RECONVERGENT B0 ;  /* 0x0000000000007941 */ /* 0x000fea0003800200 */
.L_x_80:
[----:B------:R-:W-:Y:S04]  /*21c0*/  BSSY.RECONVERGENT B0, `(.L_x_82) ;  /* 0x0000027000007945 */ /* 0x000fe80003800200 */
[----:B------:R-:W-:Y:S05]  /*21d0*/  @P0 BRA `(.L_x_83) ;  /* 0x0000000000940947 */ /* 0x000fea0003800000 */
[-C--:B----4-:R-:W-:Y:S02]  /*21e0*/  IABS R21, R4.reuse ;  /* 0x0000000400157213 */ /* 0x090fe40000000000 */
[----:B------:R-:W-:Y:S02]  /*21f0*/  IABS R19, R15 ;  /* 0x0000000f00137213 */ /* 0x000fe40000000000 */
[----:B------:R-:W4:Y:S01]  /*2200*/  I2F.RP R14, R21 ;  /* 0x00000015000e7306 */ /* 0x000f220000209400 */
[----:B------:R-:W-:-:S07]  /*2210*/  IABS R20, R4 ;  /* 0x0000000400147213 */ /* 0x000fce0000000000 */
[----:B----4-:R-:W4:Y:S02]  /*2220*/  MUFU.RCP R14, R14 ;  /* 0x0000000e000e7308 */ /* 0x010f240000001000 */
[----:B----4-:R-:W-:-:S06]  /*2230*/  IADD3 R16, PT, PT, R14, 0xffffffe, RZ ;  /* 0x0ffffffe0e107810 */ /* 0x010fcc0007ffe0ff */
[----:B0-----:R0:W4:Y:S02]  /*2240*/  F2I.FTZ.U32.TRUNC.NTZ R17, R16 ;  /* 0x0000001000117305 */ /* 0x001124000021f000 */
[----:B0-----:R-:W-:Y:S02]  /*2250*/  IMAD.MOV.U32 R16, RZ, RZ, RZ ;  /* 0x000000ffff107224 */ /* 0x001fe400078e00ff */
[----:B----4-:R-:W-:-:S04]  /*2260*/  IMAD.MOV R18, RZ, RZ, -R17 ;  /* 0x000000ffff127224 */ /* 0x010fc800078e0a11 */
[----:B------:R-:W-:-:S04]  /*2270*/  IMAD R23, R18, R21, RZ ;  /* 0x0000001512177224 */ /* 0x000fc800078e02ff */
[----:B------:R-:W-:Y:S01]  /*2280*/  IMAD.HI.U32 R18, R17, R23, R16 ;  /* 0x0000001711127227 */ /* 0x000fe200078e0010 */
[----:B------:R-:W-:-:S05]  /*2290*/  IADD3 R17, PT, PT, RZ, -R20, RZ ;  /* 0x80000014ff117210 */ /* 0x000fca0007ffe0ff */
        /* <DEDUP_REMOVED lines=8> */
[----:B------:R-:W-:Y:S02]  /*2320*/  ISETP.GE.AND P2, PT, R16, RZ, PT ;  /* 0x000000ff1000720c */ /* 0x000fe40003f46270 */
[----:B------:R-:W0:Y:S05]  /*2330*/  LDC.64 R16, c[0x0][0x380] ;  /* 0x0000e000ff107b82 */ /* 0x000e2a0000000a00 */
[----:B------:R-:W-:-:S06]  /*2340*/  @P0 VIADD R14, R14, 0x1 ;  /* 0x000000010e0e0836 */ /* 0x000fcc0000000000 */
[----:B------:R-:W-:Y:S02]  /*2350*/  @!P2 IADD3 R14, PT, PT, -R14, RZ, RZ ;  /* 0x000000ff0e0ea210 */ /* 0x000fe40007ffe1ff */
[----:B------:R-:W-:-:S05]  /*2360*/  @!P1 LOP3.LUT R14, RZ, R4, RZ, 0x33, !PT ;  /* 0x00000004ff0e9212 */ /* 0x000fca00078e33ff */
[----:B------:R-:W-:Y:S01]  /*2370*/  IMAD.MOV R18, RZ, RZ, -R14 ;  /* 0x000000ffff127224 */ /* 0x000fe200078e0a0e */
[----:B------:R-:W-:-:S03]  /*2380*/  IADD3 R14, PT, PT, R12, R14, RZ ;  /* 0x0000000e0c0e7210 */ /* 0x000fc60007ffe0ff */
[----:B------:R-:W-:-:S04]  /*2390*/  IMAD R18, R4, R18, R15 ;  /* 0x0000001204127224 */ /* 0x000fc800078e020f */
[----:B------:R-:W-:-:S04]  /*23a0*/  VIADD R18, R18, UR6 ;  /* 0x0000000612127c36 */ /* 0x000fc80008000000 */
[----:B------:R-:W-:-:S04]  /*23b0*/  IMAD R19, R5, R14, R18 ;  /* 0x0000000e05137224 */ /* 0x000fc800078e0212 */
[----:B0-----:R-:W-:-:S06]  /*23c0*/  IMAD.WIDE R16, R19, 0x4, R16 ;  /* 0x0000000413107825 */ /* 0x001fcc00078e0210 */
[----:B------:R-:W4:Y:S01]  /*23d0*/  LDG.E R16, desc[UR8][R16.64] ;  /* 0x0000000810107981 */ /* 0x000f22000c1e1900 */
[----:B------:R-:W0:Y:S01]  /*23e0*/  S2UR UR5, SR_CgaCtaId ;  /* 0x00000000000579c3 */ /* 0x000e220000008800 */
[----:B------:R-:W-:Y:S02]  /*23f0*/  UMOV UR4, 0x400 ;  /* 0x0000040000047882 */ /* 0x000fe40000000000 */
[----:B0-----:R-:W-:-:S06]  /*2400*/  ULEA UR4, UR5, UR4, 0x18 ;  /* 0x0000000405047291 */ /* 0x001fcc000f8ec0ff */
[----:B------:R-:W-:-:S05]  /*2410*/  LEA R15, R15, UR4, 0x2 ;  /* 0x000000040f0f7c11 */ /* 0x000fca000f8e10ff */
[----:B----4-:R0:W-:Y:S02]  /*2420*/  STS [R15], R16 ;  /* 0x000000100f007388 */ /* 0x0101e40000000800 */
.L_x_83:
[----:B------:R-:W-:Y:S05]  /*2430*/  BSYNC.RECONVERGENT B0 ;  /* 0x0000000000007941 */ /* 0x000fea0003800200 */
.L_x_82:
[----:B------:R-:W-:-:S07]  /*2440*/  IADD3 R13, PT, PT, R13, 0x4, RZ ;  /* 0x000000040d0d7810 */ /* 0x000fce0007ffe0ff */
.L_x_75:
[----:B------:R-:W-:-:S13]  /*2450*/  ISETP.NE.AND P0, PT, R10, RZ, PT ;  /* 0x000000ff0a00720c */ /* 0x000fda0003f05270 */
[----:B------:R-:W-:Y:S05]  /*2460*/  @!P0 BRA `(.L_x_56) ;  /* 0x0000000800148947 */ /* 0x000fea0003800000 */
[----:B------:R-:W-:-:S13]  /*2470*/  ISETP.NE.AND P0, PT, R10, 0x1, PT ;  /* 0x000000010a00780c */ /* 0x000fda0003f05270 */
[----:B------:R-:W-:Y:S05]  /*2480*/  @!P0 BRA `(.L_x_84) ;  /* 0x0000000400548947 */ /* 0x000fea0003800000 */
[C---:B0-----:R-:W-:Y:S01]  /*2490*/  IMAD R19, R0.reuse, R13, R11 ;  /* 0x0000000d00137224 */ /* 0x041fe200078e020b */
[----:B------:R-:W-:Y:S03]  /*24a0*/  BSSY.RECONVERGENT B0, `(.L_x_85) ;  /* 0x000002a000007945 */ /* 0x000fe60003800200 */
[----:B------:R-:W-:Y:S01]  /*24b0*/  IMAD.IADD R17, R0, 0x1, R19 ;  /* 0x0000000100117824 */ /* 0x000fe200078e0213 */
[----:B------:R-:W-:-:S04]  /*24c0*/  ISETP.GT.AND P0, PT, R19, R9, PT ;  /* 0x000000091300720c */ /* 0x000fc80003f04270 */
[----:B------:R-:W-:-:S09]  /*24d0*/  ISETP.GT.AND P3, PT, R17, R9, PT ;  /* 0x000000091100720c */ /* 0x000fd20003f64270 */
[----:B------:R-:W-:Y:S05]  /*24e0*/  @P0 BRA `(.L_x_86) ;  /* 0x0000000000940947 */ /* 0x000fea0003800000 */
[-C--:B------:R-:W-:Y:S02]  /*24f0*/  IABS R23, R4.reuse ;  /* 0x0000000400177213 */ /* 0x080fe40000000000 */
[----:B----4-:R-:W-:Y:S02]  /*2500*/  IABS R21, R19 ;  /* 0x0000001300157213 */ /* 0x010fe40000000000 */
[----:B------:R-:W0:Y:S01]  /*2510*/  I2F.RP R10, R23 ;  /* 0x00000017000a7306 */ /* 0x000e220000209400 */
[----:B------:R-:W-:-:S07]  /*2520*/  IABS R18, R4 ;  /* 0x0000000400127213 */ /* 0x000fce0000000000 */
[----:B0-----:R-:W0:Y:S02]  /*2530*/  MUFU.RCP R10, R10 ;  /* 0x0000000a000a7308 */ /* 0x001e240000001000 */
[----:B0-----:R-:W-:-:S06]  /*2540*/  IADD3 R14, PT, PT, R10, 0xffffffe, RZ ;  /* 0x0ffffffe0a0e7810 */ /* 0x001fcc0007ffe0ff */
[----:B------:R0:W4:Y:S02]  /*2550*/  F2I.FTZ.U32.TRUNC.NTZ R15, R14 ;  /* 0x0000000e000f7305 */ /* 0x000124000021f000 */
[----:B0-----:R-:W-:Y:S02]  /*2560*/  HFMA2 R14, -RZ, RZ, 0, 0 ;  /* 0x00000000ff0e7431 */ /* 0x001fe400000001ff */
[----:B----4-:R-:W-:-:S04]  /*2570*/  IMAD.MOV R16, RZ, RZ, -R15 ;  /* 0x000000ffff107224 */ /* 0x010fc800078e0a0f */
[----:B---3--:R-:W-:-:S04]  /*2580*/  IMAD R25, R16, R23, RZ ;  /* 0x0000001710197224 */ /* 0x008fc800078e02ff */
        /* <DEDUP_REMOVED lines=10> */
[----:B------:R-:W-:Y:S02]  /*2630*/  ISETP.GE.AND P2, PT, R14, RZ, PT ;  /* 0x000000ff0e00720c */ /* 0x000fe40003f46270 */
[----:B------:R-:W0:Y:S05]  /*2640*/  LDC.64 R14, c[0x0][0x380] ;  /* 0x0000e000ff0e7b82 */ /* 0x000e2a0000000a00 */
[----:B------:R-:W-:-:S06]  /*2650*/  @P0 IADD3 R10, PT, PT, R10, 0x1, RZ ;  /* 0x000000010a0a0810 */ /* 0x000fcc0007ffe0ff */
[----:B------:R-:W-:Y:S01]  /*2660*/  @!P2 IMAD.MOV R10, RZ, RZ, -R10 ;  /* 0x000000ffff0aa224 */ /* 0x000fe200078e0a0a */
[----:B------:R-:W-:-:S04]  /*2670*/  @!P1 LOP3.LUT R10, RZ, R4, RZ, 0x33, !PT ;  /* 0x00000004ff0a9212 */ /* 0x000fc800078e33ff */
[----:B------:R-:W-:Y:S01]  /*2680*/  IADD3 R16, PT, PT, -R10, RZ, RZ ;  /* 0x000000ff0a107210 */ /* 0x000fe20007ffe1ff */
[----:B------:R-:W-:-:S04]  /*2690*/  IMAD.IADD R10, R12, 0x1, R10 ;  /* 0x000000010c0a7824 */ /* 0x000fc800078e020a */
        /* <DEDUP_REMOVED lines=10> */
.L_x_86:
[----:B------:R-:W-:Y:S05]  /*2740*/  BSYNC.RECONVERGENT B0 ;  /* 0x0000000000007941 */ /* 0x000fea0003800200 */
.L_x_85:
[----:B------:R-:W-:Y:S04]  /*2750*/  BSSY.RECONVERGENT B0, `(.L_x_87) ;  /* 0x0000027000007945 */ /* 0x000fe80003800200 */
[----:B------:R-:W-:Y:S05]  /*2760*/  @P3 BRA `(.L_x_88) ;  /* 0x0000000000943947 */ /* 0x000fea0003800000 */
[-C--:B----4-:R-:W-:Y:S02]  /*2770*/  IABS R21, R4.reuse ;  /* 0x0000000400157213 */ /* 0x090fe40000000000 */
[----:B0-----:R-:W-:Y:S02]  /*2780*/  IABS R19, R17 ;  /* 0x0000001100137213 */ /* 0x001fe40000000000 */
[----:B------:R-:W0:Y:S01]  /*2790*/  I2F.RP R10, R21 ;  /* 0x00000015000a7306 */ /* 0x000e220000209400 */
[----:B------:R-:W-:-:S07]  /*27a0*/  IABS R18, R4 ;  /* 0x0000000400127213 */ /* 0x000fce0000000000 */
[----:B0-----:R-:W0:Y:S02]  /*27b0*/  MUFU.RCP R10, R10 ;  /* 0x0000000a000a7308 */ /* 0x001e240000001000 */
[----:B0-----:R-:W-:-:S06]  /*27c0*/  VIADD R14, R10, 0xffffffe ;  /* 0x0ffffffe0a0e7836 */ /* 0x001fcc0000000000 */
[----:B------:R0:W4:Y:S02]  /*27d0*/  F2I.FTZ.U32.TRUNC.NTZ R15, R14 ;  /* 0x0000000e000f7305 */ /* 0x000124000021f000 */
[----:B0-----:R-:W-:Y:S01]  /*27e0*/  IMAD.MOV.U32 R14, RZ, RZ, RZ ;  /* 0x000000ffff0e7224 */ /* 0x001fe200078e00ff */
[----:B----4-:R-:W-:-:S05]  /*27f0*/  IADD3 R16, PT, PT, RZ, -R15, RZ ;  /* 0x8000000fff107210 */ /* 0x010fca0007ffe0ff */
        /* <DEDUP_REMOVED lines=28> */
.L_x_88:
[----:B------:R-:W-:Y:S05]  /*29c0*/  BSYNC.RECONVERGENT B0 ;  /* 0x0000000000007941 */ /* 0x000fea0003800200 */
.L_x_87:
[----:B------:R-:W-:-:S07]  /*29d0*/  IADD3 R13, PT, PT, R13, 0x2, RZ ;  /* 0x000000020d0d7810 */ /* 0x000fce0007ffe0ff */
.L_x_84:
[----:B------:R-:W-:-:S04]  /*29e0*/  LOP3.LUT R8, R8, 0x1, RZ, 0xc0, !PT ;  /* 0x0000000108087812 */ /* 0x000fc800078ec0ff */
[----:B------:R-:W-:-:S13]  /*29f0*/  ISETP.NE.U32.AND P0, PT, R8, 0x1, PT ;  /* 0x000000010800780c */ /* 0x000fda0003f05070 */
[----:B------:R-:W-:Y:S05]  /*2a00*/  @P0 BRA `(.L_x_56) ;  /* 0x0000000000ac0947 */ /* 0x000fea0003800000 */
[-C--:B0-----:R-:W-:Y:S01]  /*2a10*/  IABS R17, R4.reuse ;  /* 0x0000000400117213 */ /* 0x081fe20000000000 */
[----:B------:R-:W-:Y:S01]  /*2a20*/  IMAD R13, R0, R13, R11 ;  /* 0x0000000d000d7224 */ /* 0x000fe200078e020b */
[----:B------:R-:W-:Y:S01]  /*2a30*/  IABS R0, R4 ;  /* 0x0000000400007213 */ /* 0x000fe20000000000 */
[----:B------:R-:W-:Y:S01]  /*2a40*/  BSSY.RECONVERGENT B0, `(.L_x_56) ;  /* 0x0000027000007945 */ /* 0x000fe20003800200 */
[----:B------:R-:W0:Y:S08]  /*2a50*/  I2F.RP R8, R17 ;  /* 0x0000001100087306 */ /* 0x000e300000209400 */
[----:B0-----:R-:W0:Y:S02]  /*2a60*/  MUFU.RCP R8, R8 ;  /* 0x0000000800087308 */ /* 0x001e240000001000 */
[----:B0-----:R-:W-:-:S02]  /*2a70*/  VIADD R14, R8, 0xffffffe ;  /* 0x0ffffffe080e7836 */ /* 0x001fc40000000000 */
[----:B------:R-:W-:-:S04]  /*2a80*/  IMAD.MOV R8, RZ, RZ, -R0 ;  /* 0x000000ffff087224 */ /* 0x000fc800078e0a00 */
[----:B----4-:R0:W4:Y:S02]  /*2a90*/  F2I.FTZ.U32.TRUNC.NTZ R15, R14 ;  /* 0x0000000e000f7305 */ /* 0x010124000021f000 */
[----:B0-----:R-:W-:Y:S02]  /*2aa0*/  MOV R14, RZ ;  /* 0x000000ff000e7202 */ /* 0x001fe40000000f00 */
[----:B----4-:R-:W-:-:S05]  /*2ab0*/  IADD3 R10, PT, PT, RZ, -R15, RZ ;  /* 0x8000000fff0a7210 */ /* 0x010fca0007ffe0ff */
[----:B------:R-:W-:Y:S01]  /*2ac0*/  IMAD R11, R10, R17, RZ ;  /* 0x000000110a0b7224 */ /* 0x000fe200078e02ff */
[----:B------:R-:W-:-:S03]  /*2ad0*/  IABS R10, R13 ;  /* 0x0000000d000a7213 */ /* 0x000fc60000000000 */
[----:B------:R-:W-:-:S04]  /*2ae0*/  IMAD.HI.U32 R0, R15, R11, R14 ;  /* 0x0000000b0f007227 */ /* 0x000fc800078e000e */
[----:B------:R-:W-:-:S04]  /*2af0*/  IMAD.MOV.U32 R11, RZ, RZ, R10 ;  /* 0x000000ffff0b7224 */ /* 0x000fc800078e000a */
        /* <DEDUP_REMOVED lines=9> */
[----:B------:R-:W-:Y:S02]  /*2b90*/  @P0 IADD3 R0, PT, PT, R0, 0x1, RZ ;  /* 0x0000000100000810 */ /* 0x000fe40007ffe0ff */
[----:B------:R-:W-:-:S04]  /*2ba0*/  ISETP.GT.AND P0, PT, R13, R9, PT ;  /* 0x000000090d00720c */ /* 0x000fc80003f04270 */
[----:B------:R-:W-:Y:S01]  /*2bb0*/  @!P2 IMAD.MOV R0, RZ, RZ, -R0 ;  /* 0x000000ffff00a224 */ /* 0x000fe200078e0a00 */
[----:B------:R-:W-:-:S04]  /*2bc0*/  @!P1 LOP3.LUT R0, RZ, R4, RZ, 0x33, !PT ;  /* 0x00000004ff009212 */ /* 0x000fc800078e33ff */
[----:B------:R-:W-:Y:S01]  /*2bd0*/  IADD3 R11, PT, PT, -R0, RZ, RZ ;  /* 0x000000ff000b7210 */ /* 0x000fe20007ffe1ff */
[----:B------:R-:W-:-:S04]  /*2be0*/  IMAD.IADD R0, R12, 0x1, R0 ;  /* 0x000000010c007824 */ /* 0x000fc800078e0200 */
[----:B------:R-:W-:-:S05]  /*2bf0*/  IMAD R8, R4, R11, R13 ;  /* 0x0000000b04087224 */ /* 0x000fca00078e020d */
[----:B------:R-:W-:-:S05]  /*2c00*/  IADD3 R8, PT, PT, R8, UR6, RZ ;  /* 0x0000000608087c10 */ /* 0x000fca000fffe0ff */
[----:B------:R-:W-:Y:S01]  /*2c10*/  IMAD R11, R5, R0, R8 ;  /* 0x00000000050b7224 */ /* 0x000fe200078e0208 */
[----:B------:R-:W-:Y:S06]  /*2c20*/  @P0 BRA `(.L_x_89) ;  /* 0x0000000000200947 */ /* 0x000fec0003800000 */
[----:B------:R-:W0:Y:S02]  /*2c30*/  LDC.64 R8, c[0x0][0x380] ;  /* 0x0000e000ff087b82 */ /* 0x000e240000000a00 */
[----:B0-----:R-:W-:-:S06]  /*2c40*/  IMAD.WIDE R8, R11, 0x4, R8 ;  /* 0x000000040b087825 */ /* 0x001fcc00078e0208 */
[----:B------:R-:W4:Y:S01]  /*2c50*/  LDG.E R8, desc[UR8][R8.64] ;  /* 0x0000000808087981 */ /* 0x000f22000c1e1900 */
[----:B------:R-:W0:Y:S01]  /*2c60*/  S2UR UR5, SR_CgaCtaId ;  /* 0x00000000000579c3 */ /* 0x000e220000008800 */
[----:B------:R-:W-:Y:S02]  /*2c70*/  UMOV UR4, 0x400 ;  /* 0x0000040000047882 */ /* 0x000fe40000000000 */
[----:B0-----:R-:W-:-:S06]  /*2c80*/  ULEA UR4, UR5, UR4, 0x18 ;  /* 0x0000000405047291 */ /* 0x001fcc000f8ec0ff */
[----:B------:R-:W-:-:S05]  /*2c90*/  LEA R11, R13, UR4, 0x2 ;  /* 0x000000040d0b7c11 */ /* 0x000fca000f8e10ff */
[----:B----4-:R0:W-:Y:S02]  /*2ca0*/  STS [R11], R8 ;  /* 0x000000080b007388 */ /* 0x0101e40000000800 */
.L_x_89:
[----:B------:R-:W-:Y:S05]  /*2cb0*/  BSYNC.RECONVERGENT B0 ;  /* 0x0000000000007941 */ /* 0x000fea0003800200 */
.L_x_56:
[----:B------:R-:W5:Y:S01]  /*2cc0*/  LDCU UR7, c[0x0][0x398] ;  /* 0x00007300ff0777ac */ /* 0x000f620008000800 */
[----:B------:R-:W-:Y:S02]  /*2cd0*/  CS2R R12, SRZ ;  /* 0x00000000000c7805 */ /* 0x000fe4000001ff00 */
[----:B0-----:R-:W-:Y:S01]  /*2ce0*/  CS2R R10, SRZ ;  /* 0x00000000000a7805 */ /* 0x001fe2000001ff00 */
[----:B-----5:R-:W-:Y:S01]  /*2cf0*/  UISETP.GE.AND UP0, UPT, UR7, 0x1, UPT ;  /* 0x000000010700788c */ /* 0x020fe2000bf06270 */
[----:B------:R-:W-:Y:S08]  /*2d00*/  BAR.SYNC.DEFER_BLOCKING 0x0 ;  /* 0x0000000000007b1d */ /* 0x000ff00000010000 */
[----:B------:R-:W-:Y:S05]  /*2d10*/  BRA.U !UP0, `(.L_x_90) ;  /* 0x0000001d08787547 */ /* 0x000fea000b800000 */
[----:B------:R-:W0:Y:S01]  /*2d20*/  LDCU UR4, c[0x0][0x39c] ;  /* 0x00007380ff0477ac */ /* 0x000e220008000800 */
[----:B------:R-:W-:Y:S02]  /*2d30*/  CS2R R10, SRZ ;  /* 0x00000000000a7805 */ /* 0x000fe4000001ff00 */
[----:B------:R-:W-:Y:S01]  /*2d40*/  CS2R R12, SRZ ;  /* 0x00000000000c7805 */ /* 0x000fe2000001ff00 */
[----:B------:R-:W-:Y:S01]  /*2d50*/  UIADD3 UR7, UPT, UPT, -UR7, URZ, URZ ;  /* 0x000000ff07077290 */ /* 0x000fe2000fffe1ff */
[----:B0-----:R-:W-:Y:S01]  /*2d60*/  VIADD R9, R6, UR4 ;  /* 0x0000000406097c36 */ /* 0x001fe20008000000 */
[----:B------:R-:W-:-:S03]  /*2d70*/  UMOV UR4, URZ ;  /* 0x000000ff00047c82 */ /* 0x000fc60008000000 */
[----:B------:R-:W-:-:S07]  /*2d80*/  IMAD R8, R4, R9, RZ ;  /* 0x0000000904087224 */ /* 0x000fce00078e02ff */
.L_x_108:
[----:B------:R-:W0:Y:S01]  /*2d90*/  LDCU UR5, c[0x0][0x398] ;  /* 0x00007300ff0577ac */ /* 0x000e220008000800 */
[----:B-1234-:R-:W-:Y:S01]  /*2da0*/  IADD3 R22, PT, PT, -R6, UR4, RZ ;  /* 0x0000000406167c10 */ /* 0x01efe2000fffe1ff */
[----:B------:R-:W-:Y:S01]  /*2db0*/  IMAD.MOV.U32 R19, RZ, RZ, 0x401921fb ;  /* 0x401921fbff137424 */ /* 0x000fe200078e00ff */
[----:B------:R-:W-:Y:S01]  /*2dc0*/  IADD3 R31, PT, PT, R2, UR4, RZ ;  /* 0x00000004021f7c10 */ /* 0x000fe2000fffe0ff */
[----:B------:R-:W-:Y:S01]  /*2dd0*/  UIADD3 UR4, UPT, UPT, UR4, 0x1, URZ ;  /* 0x0000000104047890 */ /* 0x000fe2000fffe0ff */
[----:B------:R-:W-:Y:S01]  /*2de0*/  ISETP.NE.AND P0, PT, R22, 0x1, PT ;  /* 0x000000011600780c */ /* 0x000fe20003f05270 */
[----:B------:R-:W-:Y:S02]  /*2df0*/  UMOV UR12, 0x54442d18 ;  /* 0x54442d18000c7882 */ /* 0x000fe40000000000 */
[----:B------:R-:W-:Y:S01]  /*2e00*/  IMAD R31, R4, R31, R3 ;  /* 0x0000001f041f7224 */ /* 0x000fe200078e0203 */
[----:B0-----:R-:W-:-:S09]  /*2e10*/  UISETP.NE.AND UP0, UPT, UR4, UR5, UPT ;  /* 0x000000050400728c */ /* 0x001fd2000bf05270 */
[----:B------:R-:W-:Y:S05]  /*2e20*/  @P0 BRA `(.L_x_91) ;  /* 0x0000000c00140947 */ /* 0x000fea0003800000 */
[----:B------:R-:W0:Y:S01]  /*2e30*/  LDCU UR13, c[0x0][0x398] ;  /* 0x00007300ff0d77ac */ /* 0x000e220008000800 */
[----:B------:R-:W-:-:S05]  /*2e40*/  UMOV UR5, URZ ;  /* 0x000000ff00057c82 */ /* 0x000fca0008000000 */
.L_x_100:
[----:B------:R-:W1:Y:S01]  /*2e50*/  S2UR UR11, SR_CgaCtaId ;  /* 0x00000000000b79c3 */ /* 0x000e620000008800 */
[----:B------:R-:W-:Y:S01]  /*2e60*/  UMOV UR10, 0x400 ;  /* 0x00000400000a7882 */ /* 0x000fe20000000000 */
[----:B------:R-:W-:Y:S01]  /*2e70*/  IADD3 R9, PT, PT, R31, UR5, RZ ;  /* 0x000000051f097c10 */ /* 0x000fe2000fffe0ff */
[----:B------:R-:W-:Y:S01]  /*2e80*/  IMAD.MOV.U32 R16, RZ, RZ, 0x3f800000 ;  /* 0x3f800000ff107424 */ /* 0x000fe200078e00ff */
[----:B------:R-:W-:-:S04]  /*2e90*/  IADD3 R15, PT, PT, -R6, UR5, RZ ;  /* 0x00000005060f7c10 */ /* 0x000fc8000fffe1ff */
[----:B------:R-:W-:Y:S01]  /*2ea0*/  ISETP.NE.AND P0, PT, R15, 0x1, PT ;  /* 0x000000010f00780c */ /* 0x000fe20003f05270 */
[----:B-1----:R-:W-:-:S06]  /*2eb0*/  ULEA UR10, UR11, UR10, 0x18 ;  /* 0x0000000a0b0a7291 */ /* 0x002fcc000f8ec0ff */
[----:B------:R-:W-:-:S05]  /*2ec0*/  LEA R9, R9, UR10, 0x2 ;  /* 0x0000000a09097c11 */ /* 0x000fca000f8e10ff */
[----:B------:R1:W2:Y:S01]  /*2ed0*/  LDS R0, [R9] ;  /* 0x0000000009007984 */ /* 0x0002a20000000800 */
[----:B------:R-:W-:Y:S05]  /*2ee0*/  @!P0 BRA `(.L_x_92) ;  /* 0x0000000400108947 */ /* 0x000fea0003800000 */
[----:B------:R-:W-:-:S04]  /*2ef0*/  I2FP.F32.S32 R14, R15 ;  /* 0x0000000f000e7245 */ /* 0x000fc80000201400 */
[----:B------:R-:W-:-:S13]  /*2f00*/  FSETP.NAN.AND P0, PT, |R14|, |R14|, PT ;  /* 0x4000000e0e00720b */ /* 0x000fda0003f08200 */
[----:B------:R-:W-:Y:S05]  /*2f10*/  @P0 BRA `(.L_x_93) ;  /* 0x0000000400000947 */ /* 0x000fea0003800000 */
[C---:B------:R-:W-:Y:S01]  /*2f20*/  FMUL R17, |R14|.reuse, 16777216 ;  /* 0x4b8000000e117820 */ /* 0x040fe20000400200 */
[----:B------:R-:W-:Y:S01]  /*2f30*/  FSETP.GEU.AND P0, PT, |R14|, 1.175494350822287508e-38, PT ;  /* 0x008000000e00780b */ /* 0x000fe20003f0e200 */
[----:B------:R-:W-:Y:S01]  /*2f40*/  HFMA2 R25, -RZ, RZ, 0.771484375, 0.21533203125 ;  /* 0x3a2c32e4ff197431 */ /* 0x000fe200000001ff */
[----:B------:R-:W-:Y:S02]  /*2f50*/  ISETP.NE.AND P3, PT, R15, RZ, PT ;  /* 0x000000ff0f00720c */ /* 0x000fe40003f65270 */
[----:B------:R-:W-:Y:S02]  /*2f60*/  FSEL R17, R17, |R14|, !P0 ;  /* 0x4000000e11117208 */ /* 0x000fe40004000000 */
[----:B------:R-:W-:Y:S02]  /*2f70*/  FSEL R18, RZ, -24, P0 ;  /* 0xc1c00000ff127808 */ /* 0x000fe40000000000 */
[----:B------:R-:W-:-:S04]  /*2f80*/  IADD3 R16, PT, PT, R17, -0x3f3504f3, RZ ;  /* 0xc0cafb0d11107810 */ /* 0x000fc80007ffe0ff */
[----:B------:R-:W-:-:S05]  /*2f90*/  LOP3.LUT R16, R16, 0xff800000, RZ, 0xc0, !PT ;  /* 0xff80000010107812 */ /* 0x000fca00078ec0ff */
[----:B------:R-:W-:-:S04]  /*2fa0*/  IMAD.IADD R17, R17, 0x1, -R16 ;  /* 0x0000000111117824 */ /* 0x000fc800078e0a10 */
[C---:B------:R-:W-:Y:S01]  /*2fb0*/  FADD R20, R17.reuse, 1 ;  /* 0x3f80000011147421 */ /* 0x040fe20000000000 */
[----:B------:R-:W-:Y:S01]  /*2fc0*/  FADD R23, R17, -1 ;  /* 0xbf80000011177421 */ /* 0x000fe20000000000 */
[----:B------:R-:W-:-:S03]  /*2fd0*/  I2FP.F32.S32 R17, R16 ;  /* 0x0000001000117245 */ /* 0x000fc60000201400 */
[----:B------:R-:W-:Y:S01]  /*2fe0*/  FADD R21, R23, R23 ;  /* 0x0000001717157221 */ /* 0x000fe20000000000 */
[----:B------:R-:W3:Y:S03]  /*2ff0*/  MUFU.RCP R20, R20 ;  /* 0x0000001400147308 */ /* 0x000ee60000001000 */
[----:B---3--:R-:W-:Y:S01]  /*3000*/  FMUL R16, R20, R21 ;  /* 0x0000001514107220 */ /* 0x008fe20000400000 */
        /* <DEDUP_REMOVED lines=17> */
[----:B------:R-:W-:-:S03]  /*3120*/  IMAD.MOV.U32 R23, RZ, RZ, 0x391fcb8e ;  /* 0x391fcb8eff177424 */ /* 0x000fc600078e00ff */
[----:B------:R-:W-:-:S04]  /*3130*/  FFMA R18, R16, R25, R18 ;  /* 0x0000001910127223 */ /* 0x000fc80000000012 */
[----:B------:R-:W-:-:S04]  /*3140*/  FADD R16, R17, R18 ;  /* 0x0000001211107221 */ /* 0x000fc80000000000 */
[----:B------:R-:W-:Y:S01]  /*3150*/  FMUL R21, R16, 2 ;  /* 0x4000000010157820 */ /* 0x000fe20000400000 */
[----:B------:R-:W-:-:S03]  /*3160*/  FADD R17, -R17, R16 ;  /* 0x0000001011117221 */ /* 0x000fc60000000100 */
[----:B------:R-:W3:Y:S01]  /*3170*/  FRND R20, R21 ;  /* 0x0000001500147307 */ /* 0x000ee20000201000 */
[----:B------:R-:W-:Y:S01]  /*3180*/  FADD R17, R18, -R17 ;  /* 0x8000001112117221 */ /* 0x000fe20000000000 */
[----:B------:R-:W-:Y:S01]  /*3190*/  FFMA R16, R16, 2, -R21 ;  /* 0x4000000010107823 */ /* 0x000fe20000000815 */
[C---:B------:R-:W-:Y:S02]  /*31a0*/  FSETP.GT.AND P1, PT, |R21|.reuse, 152, PT ;  /* 0x431800001500780b */ /* 0x040fe40003f24200 */
[----:B------:R-:W-:Y:S01]  /*31b0*/  FSETP.GEU.AND P2, PT, R21, RZ, PT ;  /* 0x000000ff1500720b */ /* 0x000fe20003f4e000 */
[----:B------:R-:W-:Y:S02]  /*31c0*/  FFMA R17, R17, 2, R16 ;  /* 0x4000000011117823 */ /* 0x000fe40000000010 */
[----:B------:R-:W4:Y:S01]  /*31d0*/  F2I.NTZ R18, R21 ;  /* 0x0000001500127305 */ /* 0x000f220000203100 */
[----:B---3--:R-:W-:Y:S01]  /*31e0*/  FADD R16, R21, -R20 ;  /* 0x8000001415107221 */ /* 0x008fe20000000000 */
[----:B------:R-:W-:-:S03]  /*31f0*/  FSETP.GT.AND P0, PT, R20, RZ, PT ;  /* 0x000000ff1400720b */ /* 0x000fc60003f04000 */
[----:B------:R-:W-:-:S04]  /*3200*/  FADD R16, R16, R17 ;  /* 0x0000001110107221 */ /* 0x000fc80000000000 */
[----:B------:R-:W-:-:S04]  /*3210*/  FFMA R17, R16, R23, 0.0013391353422775864601 ;  /* 0x3aaf85ed10117423 */ /* 0x000fc80000000017 */
[----:B------:R-:W-:-:S04]  /*3220*/  FFMA R17, R16, R17, 0.0096188392490148544312 ;  /* 0x3c1d985610117423 */ /* 0x000fc80000000011 */
[----:B------:R-:W-:-:S04]  /*3230*/  FFMA R17, R16, R17, 0.055503588169813156128 ;  /* 0x3d6357bb10117423 */ /* 0x000fc80000000011 */
[----:B------:R-:W-:Y:S01]  /*3240*/  FFMA R23, R16, R17, 0.24022644758224487305 ;  /* 0x3e75fdec10177423 */ /* 0x000fe20000000011 */
[----:B------:R-:W-:Y:S02]  /*3250*/  SEL R17, RZ, 0x83000000, P0 ;  /* 0x83000000ff117807 */ /* 0x000fe40000000000 */
[----:B------:R-:W-:Y:S01]  /*3260*/  FSETP.NEU.AND P0, PT, |R14|, +INF , PT ;  /* 0x7f8000000e00780b */ /* 0x000fe20003f0d200 */
[----:B------:R-:W-:Y:S01]  /*3270*/  FFMA R23, R16, R23, 0.69314718246459960938 ;  /* 0x3f31721810177423 */ /* 0x000fe20000000017 */
[----:B------:R-:W-:Y:S01]  /*3280*/  IADD3 R15, PT, PT, R17, 0x7f000000, RZ ;  /* 0x7f000000110f7810 */ /* 0x000fe20007ffe0ff */
[----:B----4-:R-:W-:Y:S02]  /*3290*/  IMAD R18, R18, 0x800000, -R17 ;  /* 0x0080000012127824 */ /* 0x010fe400078e0a11 */
        /* <DEDUP_REMOVED lines=8> */
.L_x_93:
[----:B------:R-:W-:-:S07]  /*3320*/  FADD R16, R14, 2 ;  /* 0x400000000e107421 */ /* 0x000fce0000000000 */
.L_x_92:
[----:B------:R-:W-:Y:S01]  /*3330*/  FADD R18, R16, 1 ;  /* 0x3f80000010127421 */ /* 0x000fe20000000000 */
[----:B------:R-:W-:Y:S01]  /*3340*/  MOV R20, 0x652b82fe ;  /* 0x652b82fe00147802 */ /* 0x000fe20000000f00 */
[----:B------:R-:W-:Y:S01]  /*3350*/  IMAD.MOV.U32 R21, RZ, RZ, 0x3ff71547 ;  /* 0x3ff71547ff157424 */ /* 0x000fe200078e00ff */
[----:B------:R-:W-:Y:S01]  /*3360*/  UMOV UR10, 0xfefa39ef ;  /* 0xfefa39ef000a7882 */ /* 0x000fe20000000000 */
[----:B------:R-:W3:Y:S01]  /*3370*/  F2F.F64.F32 R16, R18 ;  /* 0x0000001200107310 */ /* 0x000ee20000201800 */
[----:B------:R-:W-:Y:S01]  /*3380*/  UMOV UR11, 0x3fe62e42 ;  /* 0x3fe62e42000b7882 */ /* 0x000fe20000000000 */
[----:B------:R-:W-:Y:S01]  /*3390*/  MOV R22, 0x54442d18 ;  /* 0x54442d1800167802 */ /* 0x000fe20000000f00 */
[----:B------:R-:W-:Y:S01]  /*33a0*/  IMAD.MOV.U32 R23, RZ, RZ, 0x401921fb ;  /* 0x401921fbff177424 */ /* 0x000fe200078e00ff */
[----:B---3--:R-:W-:-:S08]  /*33b0*/  DMUL R16, R16, -0.5 ;  /* 0xbfe0000010107828 */ /* 0x008fd00000000000 */
        /* <DEDUP_REMOVED lines=8> */
[----:B------:R-:W-:Y:S01]  /*3440*/  MOV R14, 0xfca213ea ;  /* 0xfca213ea000e7802 */ /* 0x000fe20000000f00 */
[----:B------:R-:W-:Y:S01]  /*3450*/  IMAD.MOV.U32 R15, RZ, RZ, 0x3e928af3 ;  /* 0x3e928af3ff0f7424 */ /* 0x000fe200078e00ff */
        /* <DEDUP_REMOVED lines=18> */
[----:B------:R-:W3:Y:S01]  /*3580*/  MUFU.RCP64H R15, 6.283184051513671875 ;  /* 0x401921fb000f7908 */ /* 0x000ee20000001800 */
[----:B------:R-:W-:Y:S01]  /*3590*/  UMOV UR11, 0x3fa55555 ;  /* 0x3fa55555000b7882 */ /* 0x000fe20000000000 */
[----:B------:R-:W-:-:S04]  /*35a0*/  MOV R14, 0x1 ;  /* 0x00000001000e7802 */ /* 0x000fc80000000f00 */
[----:B------:R-:W-:Y:S01]  /*35b0*/  DFMA R24, R28, R24, UR10 ;  /* 0x0000000a1c187e2b */ /* 0x000fe20008000018 */
[----:B------:R-:W-:Y:S01]  /*35c0*/  UMOV UR10, 0x55555511 ;  /* 0x55555511000a7882 */ /* 0x000fe20000000000 */
[----:B------:R-:W-:-:S06]  /*35d0*/  UMOV UR11, 0x3fc55555 ;  /* 0x3fc55555000b7882 */ /* 0x000fcc0000000000 */
[----:B------:R-:W-:Y:S01]  /*35e0*/  DFMA R24, R28, R24, UR10 ;  /* 0x0000000a1c187e2b */ /* 0x000fe20008000018 */
[----:B------:R-:W-:Y:S01]  /*35f0*/  UMOV UR10, 0xb ;  /* 0x0000000b000a7882 */ /* 0x000fe20000000000 */
[----:B------:R-:W-:Y:S01]  /*3600*/  UMOV UR11, 0x3fe00000 ;  /* 0x3fe00000000b7882 */ /* 0x000fe20000000000 */
[----:B---3--:R-:W-:-:S05]  /*3610*/  DFMA R26, R14, -R22, 1 ;  /* 0x3ff000000e1a742b */ /* 0x008fca0000000816 */
[----:B------:R-:W-:-:S03]  /*3620*/  DFMA R24, R28, R24, UR10 ;  /* 0x0000000a1c187e2b */ /* 0x000fc60008000018 */
[----:B------:R-:W-:-:S05]  /*3630*/  DFMA R26, R26, R26, R26 ;  /* 0x0000001a1a1a722b */ /* 0x000fca000000001a */
[----:B------:R-:W-:-:S03]  /*3640*/  DFMA R24, R28, R24, 1 ;  /* 0x3ff000001c18742b */ /* 0x000fc60000000018 */
[----:B------:R-:W-:-:S05]  /*3650*/  DFMA R26, R14, R26, R14 ;  /* 0x0000001a0e1a722b */ /* 0x000fca000000000e */
[----:B------:R-:W-:Y:S01]  /*3660*/  DFMA R24, R28, R24, 1 ;  /* 0x3ff000001c18742b */ /* 0x000fe20000000018 */
[----:B--2---:R2:W3:Y:S02]  /*3670*/  I2F.F64 R28, R0 ;  /* 0x00000000001c7312 */ /* 0x0044e40000201c00 */
[----:B------:R-:W-:-:S08]  /*3680*/  DFMA R14, R26, -R22, 1 ;  /* 0x3ff000001a0e742b */ /* 0x000fd00000000816 */
[----:B------:R-:W-:Y:S01]  /*3690*/  DFMA R26, R26, R14, R26 ;  /* 0x0000000e1a1a722b */ /* 0x000fe2000000001a */
[----:B------:R-:W-:Y:S01]  /*36a0*/  IMAD R15, R20, 0x100000, R25 ;  /* 0x00100000140f7824 */ /* 0x000fe200078e0219 */
[----:B------:R-:W-:Y:S01]  /*36b0*/  MOV R14, R24 ;  /* 0x00000018000e7202 */ /* 0x000fe20000000f00 */
[----:B--2---:R-:W-:Y:S08]  /*36c0*/  @!P0 BRA `(.L_x_94) ;  /* 0x0000000000348947 */ /* 0x004ff00003800000 */
[----:B------:R-:W-:Y:S01]  /*36d0*/  FSETP.GEU.AND P1, PT, |R17|, 4.2275390625, PT ;  /* 0x408748001100780b */ /* 0x000fe20003f2e200 */
[C---:B------:R-:W-:Y:S02]  /*36e0*/  DADD R14, R16.reuse, +INF ;  /* 0x7ff00000100e7429 */ /* 0x040fe40000000000 */
[----:B------:R-:W-:-:S08]  /*36f0*/  DSETP.GEU.AND P0, PT, R16, RZ, PT ;  /* 0x000000ff1000722a */ /* 0x000fd00003f0e000 */
[----:B------:R-:W-:Y:S02]  /*3700*/  FSEL R14, R14, RZ, P0 ;  /* 0x000000ff0e0e7208 */ /* 0x000fe40000000000 */
[----:B------:R-:W-:Y:S01]  /*3710*/  FSEL R15, R15, RZ, P0 ;  /* 0x000000ff0f0f7208 */ /* 0x000fe20000000000 */
[----:B------:R-:W-:Y:S06]  /*3720*/  @P1 BRA `(.L_x_94) ;  /* 0x00000000001c1947 */ /* 0x000fec0003800000 */
[----:B------:R-:W-:-:S04]  /*3730*/  LEA.HI R0, R20, R20, RZ, 0x1 ;  /* 0x0000001414007211 */ /* 0x000fc800078f08ff */
[----:B------:R-:W-:-:S04]  /*3740*/  SHF.R.S32.HI R15, RZ, 0x1, R0 ;  /* 0x00000001ff0f7819 */ /* 0x000fc80000011400 */
[----:B------:R-:W-:Y:S01]  /*3750*/  LEA R25, R15, R25, 0x14 ;  /* 0x000000190f197211 */ /* 0x000fe200078ea0ff */
[----:B------:R-:W-:-:S05]  /*3760*/  IMAD.IADD R14, R20, 0x1, -R15 ;  /* 0x00000001140e7824 */ /* 0x000fca00078e0a0f */
[----:B------:R-:W-:Y:S01]  /*3770*/  LEA R15, R14, 0x3ff00000, 0x14 ;  /* 0x3ff000000e0f7811 */ /* 0x000fe200078ea0ff */
[----:B------:R-:W-:-:S06]  /*3780*/  IMAD.MOV.U32 R14, RZ, RZ, RZ ;  /* 0x000000ffff0e7224 */ /* 0x000fcc00078e00ff */
[----:B------:R-:W-:-:S11]  /*3790*/  DMUL R14, R24, R14 ;  /* 0x0000000e180e7228 */ /* 0x000fd60000000000 */
.L_x_94:
[----:B---3--:R-:W-:Y:S01]  /*37a0*/  DMUL R28, R28, R14 ;  /* 0x0000000e1c1c7228 */ /* 0x008fe20000000000 */
        /* <DEDUP_REMOVED lines=8> */
[----:B------:R-:W-:Y:S01]  /*3830*/  MOV R20, R28 ;  /* 0x0000001c00147202 */ /* 0x000fe20000000f00 */
[----:B------:R-:W-:Y:S01]  /*3840*/  IMAD.MOV.U32 R21, RZ, RZ, R29 ;  /* 0x000000ffff157224 */ /* 0x000fe200078e001d */
[----:B------:R-:W-:-:S07]  /*3850*/  MOV R0, 0x3870 ;  /* 0x0000387000007802 */ /* 0x000fce0000000f00 */
[----:B01----:R-:W-:Y:S05]  /*3860*/  CALL.REL.NOINC `($__internal_2_$__cuda_sm20_div_rn_f64_full) ;  /* 0x0000001000d47944 */ /* 0x003fea0003c00000 */
.L_x_96:
[----:B0-----:R-:W-:Y:S05]  /*3870*/  BSYNC.RECONVERGENT B0 ;  /* 0x0000000000007941 */ /* 0x001fea0003800200 */
.L_x_95:
[----:B-1----:R-:W-:Y:S01]  /*3880*/  LEA R9, R8, R9, 0x2 ;  /* 0x0000000908097211 */ /* 0x002fe200078e10ff */
[----:B------:R-:W0:Y:S01]  /*3890*/  MUFU.RCP64H R23, 6.283184051513671875 ;  /* 0x401921fb00177908 */ /* 0x000e220000001800 */
[----:B------:R-:W-:Y:S01]  /*38a0*/  IMAD.MOV.U32 R16, RZ, RZ, 0x54442d18 ;  /* 0x54442d18ff107424 */ /* 0x000fe200078e00ff */
[----:B------:R-:W-:Y:S01]  /*38b0*/  MOV R17, 0x401921fb ;  /* 0x401921fb00117802 */ /* 0x000fe20000000f00 */
[----:B------:R-:W-:Y:S01]  /*38c0*/  IMAD.MOV.U32 R22, RZ, RZ, 0x1 ;  /* 0x00000001ff167424 */ /* 0x000fe200078e00ff */
[----:B------:R-:W-:Y:S01]  /*38d0*/  BSSY.RECONVERGENT B0, `(.L_x_97) ;  /* 0x0000015000007945 */ /* 0x000fe20003800200 */
[----:B------:R-:W1:Y:S01]  /*38e0*/  LDS R9, [R9] ;  /* 0x0000000009097984 */ /* 0x000e620000000800 */
[----:B------:R-:W-:-:S03]  /*38f0*/  DADD R12, R26, R12 ;  /* 0x000000001a0c7229 */ /* 0x000fc6000000000c */
[----:B0-----:R-:W-:-:S08]  /*3900*/  DFMA R20, R22, -R16, 1 ;  /* 0x3ff000001614742b */ /* 0x001fd00000000810 */
[----:B------:R-:W-:-:S08]  /*3910*/  DFMA R24, R20, R20, R20 ;  /* 0x000000141418722b */ /* 0x000fd00000000014 */
[----:B------:R-:W-:-:S08]  /*3920*/  DFMA R24, R22, R24, R22 ;  /* 0x000000181618722b */ /* 0x000fd00000000016 */
[C---:B------:R-:W-:Y:S01]  /*3930*/  DFMA R22, R24.reuse, -R16, 1 ;  /* 0x3ff000001816742b */ /* 0x040fe20000000810 */
[----:B-1----:R-:W0:Y:S07]  /*3940*/  I2F.F64 R20, R9 ;  /* 0x0000000900147312 */ /* 0x002e2e0000201c00 */
        /* <DEDUP_REMOVED lines=10> */
[----:B------:R-:W-:Y:S05]  /*39f0*/  CALL.REL.NOINC `($__internal_2_$__cuda_sm20_div_rn_f64_full) ;  /* 0x0000001000707944 */ /* 0x000fea0003c00000 */
[----:B------:R-:W-:Y:S01]  /*3a00*/  MOV R14, R26 ;  /* 0x0000001a000e7202 */ /* 0x000fe20000000f00 */
[----:B------:R-:W-:-:S07]  /*3a10*/  IMAD.MOV.U32 R15, RZ, RZ, R27 ;  /* 0x000000ffff0f7224 */ /* 0x000fce00078e001b */
.L_x_98:
[----:B------:R-:W-:Y:S05]  /*3a20*/  BSYNC.RECONVERGENT B0 ;  /* 0x0000000000007941 */ /* 0x000fea0003800200 */
.L_x_97:
[----:B------:R-:W-:Y:S01]  /*3a30*/  UIADD3 UR5, UPT, UPT, UR5, 0x1, URZ ;  /* 0x0000000105057890 */ /* 0x000fe2000fffe0ff */
[----:B------:R-:W-:-:S03]  /*3a40*/  DADD R10, R14, R10 ;  /* 0x000000000e0a7229 */ /* 0x000fc6000000000a */
[----:B------:R-:W-:-:S09]  /*3a50*/  UISETP.NE.AND UP1, UPT, UR5, UR13, UPT ;  /* 0x0000000d0500728c */ /* 0x000fd2000bf25270 */
[----:B------:R-:W-:Y:S05]  /*3a60*/  BRA.U !UP1, `(.L_x_99) ;  /* 0x0000001109207547 */ /* 0x000fea000b800000 */
[----:B------:R-:W-:Y:S05]  /*3a70*/  BRA `(.L_x_100) ;  /* 0xfffffff000f47947 */ /* 0x000fea000383ffff */
.L_x_91:
[----:B------:R-:W-:Y:S01]  /*3a80*/  I2FP.F32.S32 R0, R22 ;  /* 0x0000001600007245 */ /* 0x000fe20000201400 */
[----:B------:R-:W0:Y:S01]  /*3a90*/  S2UR UR10, SR_CgaCtaId ;  /* 0x00000000000a79c3 */ /* 0x000e220000008800 */
[----:B------:R-:W-:Y:S01]  /*3aa0*/  MOV R21, 0x3a2c32e4 ;  /* 0x3a2c32e400157802 */ /* 0x000fe20000000f00 */
[----:B------:R-:W-:Y:S01]  /*3ab0*/  UMOV UR5, 0x400 ;  /* 0x0000040000057882 */ /* 0x000fe20000000000 */
[C---:B------:R-:W-:Y:S01]  /*3ac0*/  FSETP.GEU.AND P0, PT, |R0|.reuse, 1.175494350822287508e-38, PT ;  /* 0x008000000000780b */ /* 0x040fe20003f0e200 */
[----:B------:R-:W-:Y:S01]  /*3ad0*/  FMUL R9, |R0|, 16777216 ;  /* 0x4b80000000097820 */ /* 0x000fe20000400200 */
[----:B------:R-:W-:Y:S02]  /*3ae0*/  ISETP.NE.AND P2, PT, R22, RZ, PT ;  /* 0x000000ff1600720c */ /* 0x000fe40003f45270 */
[----:B------:R-:W-:Y:S02]  /*3af0*/  FSEL R16, RZ, -24, P0 ;  /* 0xc1c00000ff107808 */ /* 0x000fe40000000000 */
[----:B------:R-:W-:-:S02]  /*3b00*/  FSEL R9, R9, |R0|, !P0 ;  /* 0x4000000009097208 */ /* 0x000fc40004000000 */
[----:B------:R-:W-:Y:S02]  /*3b10*/  LOP3.LUT R30, RZ, R6, RZ, 0x33, !PT ;  /* 0x00000006ff1e7212 */ /* 0x000fe400078e33ff */
[----:B------:R-:W-:-:S04]  /*3b20*/  IADD3 R14, PT, PT, R9, -0x3f3504f3, RZ ;  /* 0xc0cafb0d090e7810 */ /* 0x000fc80007ffe0ff */
[----:B------:R-:W-:-:S05]  /*3b30*/  LOP3.LUT R14, R14, 0xff800000, RZ, 0xc0, !PT ;  /* 0xff8000000e0e7812 */ /* 0x000fca00078ec0ff */
[----:B------:R-:W-:Y:S01]  /*3b40*/  IMAD.IADD R9, R9, 0x1, -R14 ;  /* 0x0000000109097824 */ /* 0x000fe200078e0a0e */
[----:B0-----:R-:W-:-:S03]  /*3b50*/  ULEA UR5, UR10, UR5, 0x18 ;  /* 0x000000050a057291 */ /* 0x001fc6000f8ec0ff */
[C---:B------:R-:W-:Y:S01]  /*3b60*/  FADD R18, R9.reuse, 1 ;  /* 0x3f80000009127421 */ /* 0x040fe20000000000 */
[----:B------:R-:W-:Y:S01]  /*3b70*/  FADD R17, R9, -1 ;  /* 0xbf80000009117421 */ /* 0x000fe20000000000 */
[----:B------:R-:W-:Y:S02]  /*3b80*/  I2FP.F32.S32 R9, R14 ;  /* 0x0000000e00097245 */ /* 0x000fe40000201400 */
[----:B------:R-:W-:Y:S01]  /*3b90*/  LEA R31, R31, UR5, 0x2 ;  /* 0x000000051f1f7c11 */ /* 0x000fe2000f8e10ff */
[----:B------:R-:W-:Y:S01]  /*3ba0*/  FADD R15, R17, R17 ;  /* 0x00000011110f7221 */ /* 0x000fe20000000000 */
[----:B------:R-:W0:Y:S01]  /*3bb0*/  MUFU.RCP R18, R18 ;  /* 0x0000001200127308 */ /* 0x000e220000001000 */
[----:B------:R-:W-:Y:S02]  /*3bc0*/  UMOV UR5, UR7 ;  /* 0x0000000700057c82 */ /* 0x000fe40008000000 */
        /* <DEDUP_REMOVED lines=25> */
[----:B------:R-:W-:Y:S01]  /*3d60*/  IMAD.MOV.U32 R16, RZ, RZ, 0x391fcb8e ;  /* 0x391fcb8eff107424 */ /* 0x000fe200078e00ff */
        /* <DEDUP_REMOVED lines=13> */
[----:B------:R-:W-:Y:S01]  /*3e40*/  IADD3 R16, PT, PT, R14, 0x7f000000, RZ ;  /* 0x7f0000000e107810 */ /* 0x000fe20007ffe0ff */
[----:B-1----:R-:W-:Y:S01]  /*3e50*/  IMAD R17, R17, 0x800000, -R14 ;  /* 0x0080000011117824 */ /* 0x002fe200078e0a0e */
        /* <DEDUP_REMOVED lines=10> */
.L_x_107:
[----:B------:R-:W-:Y:S01]  /*3f00*/  IADD3 R0, PT, PT, R30, 0x1, RZ ;  /* 0x000000011e007810 */ /* 0x000fe20007ffe0ff */
[----:B------:R-:W-:-:S03]  /*3f10*/  IMAD.MOV.U32 R16, RZ, RZ, 0x3f800000 ;  /* 0x3f800000ff107424 */ /* 0x000fc600078e00ff */
[----:B------:R-:W-:-:S13]  /*3f20*/  ISETP.NE.AND P0, PT, R0, 0x1, PT ;  /* 0x000000010000780c */ /* 0x000fda0003f05270 */
[----:B------:R-:W-:Y:S05]  /*3f30*/  @!P0 BRA `(.L_x_101) ;  /* 0x0000000400088947 */ /* 0x000fea0003800000 */
[----:B------:R-:W-:-:S04]  /*3f40*/  I2FP.F32.S32 R14, R0 ;  /* 0x00000000000e7245 */ /* 0x000fc80000201400 */
[----:B------:R-:W-:-:S13]  /*3f50*/  FSETP.NAN.AND P0, PT, |R14|, |R14|, PT ;  /* 0x4000000e0e00720b */ /* 0x000fda0003f08200 */
[----:B------:R-:W-:Y:S01]  /*3f60*/  @P0 FADD R16, R14, 2 ;  /* 0x400000000e100421 */ /* 0x000fe20000000000 */
[----:B------:R-:W-:Y:S06]  /*3f70*/  @P0 BRA `(.L_x_101) ;  /* 0x0000000000f80947 */ /* 0x000fec0003800000 */
[C---:B------:R-:W-:Y:S01]  /*3f80*/  FMUL R15, |R14|.reuse, 16777216 ;  /* 0x4b8000000e0f7820 */ /* 0x040fe20000400200 */
[----:B------:R-:W-:Y:S01]  /*3f90*/  FSETP.GEU.AND P0, PT, |R14|, 1.175494350822287508e-38, PT ;  /* 0x008000000e00780b */ /* 0x000fe20003f0e200 */
[----:B------:R-:W-:-:S03]  /*3fa0*/  HFMA2 R24, -RZ, RZ, 0.771484375, 0.21533203125 ;  /* 0x3a2c32e4ff187431 */ /* 0x000fc600000001ff */
[----:B------:R-:W-:Y:S02]  /*3fb0*/  FSEL R15, R15, |R14|, !P0 ;  /* 0x4000000e0f0f7208 */ /* 0x000fe40004000000 */
[----:B------:R-:W-:Y:S02]  /*3fc0*/  FSEL R17, RZ, -24, P0 ;  /* 0xc1c00000ff117808 */ /* 0x000fe40000000000 */
[----:B------:R-:W-:Y:S02]  /*3fd0*/  IADD3 R16, PT, PT, R15, -0x3f3504f3, RZ ;  /* 0xc0cafb0d0f107810 */ /* 0x000fe40007ffe0ff */
[----:B------:R-:W-:Y:S02]  /*3fe0*/  FSETP.NEU.AND P0, PT, |R14|, +INF , PT ;  /* 0x7f8000000e00780b */ /* 0x000fe40003f0d200 */
[----:B------:R-:W-:Y:S02]  /*3ff0*/  LOP3.LUT R16, R16, 0xff800000, RZ, 0xc0, !PT ;  /* 0xff80000010107812 */ /* 0x000fe400078ec0ff */
[----:B------:R-:W-:-:S03]  /*4000*/  ISETP.NE.AND P0, PT, R30, -0x1, P0 ;  /* 0xffffffff1e00780c */ /* 0x000fc60000705270 */
[----:B------:R-:W-:Y:S01]  /*4010*/  IMAD.IADD R15, R15, 0x1, -R16 ;  /* 0x000000010f0f7824 */ /* 0x000fe200078e0a10 */
[----:B------:R-:W-:-:S03]  /*4020*/  I2FP.F32.S32 R16, R16 ;  /* 0x0000001000107245 */ /* 0x000fc60000201400 */
[C---:B------:R-:W-:Y:S01]  /*4030*/  FADD R21, R15.reuse, 1 ;  /* 0x3f8000000f157421 */ /* 0x040fe20000000000 */
[----:B------:R-:W-:-:S04]  /*4040*/  FADD R20, R15, -1 ;  /* 0xbf8000000f147421 */ /* 0x000fc80000000000 */
[----:B------:R-:W-:Y:S01]  /*4050*/  FADD R18, R20, R20 ;  /* 0x0000001414127221 */ /* 0x000fe20000000000 */
[----:B------:R-:W0:Y:S01]  /*4060*/  MUFU.RCP R21, R21 ;  /* 0x0000001500157308 */ /* 0x000e220000001000 */
[----:B------:R-:W-:Y:S02]  /*4070*/  @!P0 FADD R14, R14, R14 ;  /* 0x0000000e0e0e8221 */ /* 0x000fe40000000000 */
        /* <DEDUP_REMOVED lines=35> */
[C---:B------:R-:W-:Y:S01]  /*42b0*/  FFMA R20, R15.reuse, R16, 0.24022644758224487305 ;  /* 0x3e75fdec0f147423 */ /* 0x040fe20000000010 */
[----:B------:R-:W-:Y:S02]  /*42c0*/  SEL R16, RZ, 0x83000000, P1 ;  /* 0x83000000ff107807 */ /* 0x000fe40000800000 */
[----:B------:R-:W-:Y:S01]  /*42d0*/  FSETP.GEU.AND P1, PT, R18, RZ, PT ;  /* 0x000000ff1200720b */ /* 0x000fe20003f2e000 */
[----:B------:R-:W-:Y:S01]  /*42e0*/  FFMA R22, R15, R20, 0.69314718246459960938 ;  /* 0x3f3172180f167423 */ /* 0x000fe20000000014 */
[----:B------:R-:W-:Y:S01]  /*42f0*/  IADD3 R20, PT, PT, R16, 0x7f000000, RZ ;  /* 0x7f00000010147810 */ /* 0x000fe20007ffe0ff */
[----:B-1----:R-:W-:Y:S01]  /*4300*/  IMAD R17, R17, 0x800000, -R16 ;  /* 0x0080000011117824 */ /* 0x002fe200078e0a10 */
[----:B------:R-:W-:Y:S01]  /*4310*/  FSEL R16, RZ, +INF , !P1 ;  /* 0x7f800000ff107808 */ /* 0x000fe20004800000 */
[----:B------:R-:W-:-:S04]  /*4320*/  FFMA R15, R15, R22, 1 ;  /* 0x3f8000000f0f7423 */ /* 0x000fc80000000016 */
[----:B------:R-:W-:-:S04]  /*4330*/  FMUL R20, R20, R15 ;  /* 0x0000000f14147220 */ /* 0x000fc80000400000 */
[----:B------:R-:W-:Y:S01]  /*4340*/  @!P2 FMUL R16, R17, R20 ;  /* 0x000000141110a220 */ /* 0x000fe20000400000 */
[----:B------:R-:W-:-:S07]  /*4350*/  @!P0 LOP3.LUT R16, R14, 0x7fffffff, RZ, 0xc0, !PT ;  /* 0x7fffffff0e108812 */ /* 0x000fce00078ec0ff */
.L_x_101:
[----:B------:R-:W-:Y:S01]  /*4360*/  FADD R18, R9, R16 ;  /* 0x0000001009127221 */ /* 0x000fe20000000000 */
[----:B------:R-:W-:Y:S01]  /*4370*/  MOV R20, 0x652b82fe ;  /* 0x652b82fe00147802 */ /* 0x000fe20000000f00 */
[----:B------:R-:W-:Y:S01]  /*4380*/  IMAD.MOV.U32 R21, RZ, RZ, 0x3ff71547 ;  /* 0x3ff71547ff157424 */ /* 0x000fe200078e00ff */
[----:B------:R-:W-:Y:S01]  /*4390*/  UMOV UR10, 0xfefa39ef ;  /* 0xfefa39ef000a7882 */ /* 0x000fe20000000000 */
[----:B------:R0:W1:Y:S01]  /*43a0*/  F2F.F64.F32 R16, R18 ;  /* 0x0000001200107310 */ /* 0x0000620000201800 */
[----:B------:R-:W-:Y:S01]  /*43b0*/  UMOV UR11, 0x3fe62e42 ;  /* 0x3fe62e42000b7882 */ /* 0x000fe20000000000 */
[----:B------:R-:W-:Y:S01]  /*43c0*/  MOV R22, 0x54442d18 ;  /* 0x54442d1800167802 */ /* 0x000fe20000000f00 */
[----:B------:R-:W-:Y:S01]  /*43d0*/  IMAD.MOV.U32 R23, RZ, RZ, 0x401921fb ;  /* 0x401921fbff177424 */ /* 0x000fe200078e00ff */
[----:B0-----:R-:W0:Y:S01]  /*43e0*/  LDS R18, [R31] ;  /* 0x000000001f127984 */ /* 0x001e220000000800 */
        /* <DEDUP_REMOVED lines=29> */
[----:B------:R-:W1:Y:S01]  /*45c0*/  MUFU.RCP64H R15, 6.283184051513671875 ;  /* 0x401921fb000f7908 */ /* 0x000e620000001800 */
        /* <DEDUP_REMOVED lines=8> */
[----:B-1----:R-:W-:-:S05]  /*4650*/  DFMA R26, R14, -R22, 1 ;  /* 0x3ff000000e1a742b */ /* 0x002fca0000000816 */
[----:B------:R-:W-:-:S03]  /*4660*/  DFMA R24, R28, R24, UR10 ;  /* 0x0000000a1c187e2b */ /* 0x000fc60008000018 */
[----:B------:R-:W-:-:S05]  /*4670*/  DFMA R26, R26, R26, R26 ;  /* 0x0000001a1a1a722b */ /* 0x000fca000000001a */
[----:B------:R-:W-:-:S03]  /*4680*/  DFMA R24, R28, R24, 1 ;  /* 0x3ff000001c18742b */ /* 0x000fc60000000018 */
[----:B------:R-:W-:-:S05]  /*4690*/  DFMA R26, R14, R26, R14 ;  /* 0x0000001a0e1a722b */ /* 0x000fca000000000e */
[----:B------:R-:W-:Y:S01]  /*46a0*/  DFMA R24, R28, R24, 1 ;  /* 0x3ff000001c18742b */ /* 0x000fe20000000018 */
[----:B0-----:R0:W1:Y:S02]  /*46b0*/  I2F.F64 R28, R18 ;  /* 0x00000012001c7312 */ /* 0x0010640000201c00 */
[----:B------:R-:W-:-:S08]  /*46c0*/  DFMA R14, R26, -R22, 1 ;  /* 0x3ff000001a0e742b */ /* 0x000fd00000000816 */
[----:B------:R-:W-:Y:S01]  /*46d0*/  DFMA R26, R26, R14, R26 ;  /* 0x0000000e1a1a722b */ /* 0x000fe2000000001a */
[----:B------:R-:W-:Y:S01]  /*46e0*/  IMAD R15, R20, 0x100000, R25 ;  /* 0x00100000140f7824 */ /* 0x000fe200078e0219 */
[----:B------:R-:W-:Y:S01]  /*46f0*/  MOV R14, R24 ;  /* 0x00000018000e7202 */ /* 0x000fe20000000f00 */
[----:B0-----:R-:W-:Y:S08]  /*4700*/  @!P0 BRA `(.L_x_102) ;  /* 0x0000000000348947 */ /* 0x001ff00003800000 */
        /* <DEDUP_REMOVED lines=13> */
.L_x_102:
[----:B-1----:R-:W-:Y:S01]  /*47e0*/  DMUL R28, R28, R14 ;  /* 0x0000000e1c1c7228 */ /* 0x002fe20000000000 */
[----:B------:R-:W-:Y:S01]  /*47f0*/  UIADD3 UR5, UPT, UPT, UR5, 0x1, URZ ;  /* 0x0000000105057890 */ /* 0x000fe2000fffe0ff */
[----:B------:R-:W-:Y:S01]  /*4800*/  BSSY.RECONVERGENT B0, `(.L_x_103) ;  /* 0x000000e000007945 */ /* 0x000fe20003800200 */
[----:B------:R-:W-:Y:S02]  /*4810*/  MOV R30, R0 ;  /* 0x00000000001e7202 */ /* 0x000fe40000000f00 */
[----:B------:R-:W-:-:S03]  /*4820*/  UISETP.NE.AND UP1, UPT, UR5, URZ, UPT ;  /* 0x000000ff0500728c */ /* 0x000fc6000bf25270 */
        /* <DEDUP_REMOVED lines=10> */
[----:B------:R-:W-:Y:S05]  /*48d0*/  CALL.REL.NOINC `($__internal_2_$__cuda_sm20_div_rn_f64_full) ;  /* 0x0000000000b87944 */ /* 0x000fea0003c00000 */
.L_x_104:
[----:B------:R-:W-:Y:S05]  /*48e0*/  BSYNC.RECONVERGENT B0 ;  /* 0x0000000000007941 */ /* 0x000fea0003800200 */
.L_x_103:
[----:B------:R-:W-:Y:S01]  /*48f0*/  IMAD R0, R8, 0x4, R31 ;  /* 0x0000000408007824 */ /* 0x000fe200078e021f */
[----:B------:R-:W0:Y:S01]  /*4900*/  MUFU.RCP64H R23, 6.283184051513671875 ;  /* 0x401921fb00177908 */ /* 0x000e220000001800 */
[----:B------:R-:W-:Y:S01]  /*4910*/  HFMA2 R22, -RZ, RZ, 0, 5.9604644775390625e-08 ;  /* 0x00000001ff167431 */ /* 0x000fe200000001ff */
        /* <DEDUP_REMOVED lines=23> */
[----:B------:R-:W-:Y:S01]  /*4a90*/  IMAD.MOV.U32 R14, RZ, RZ, R26 ;  /* 0x000000ffff0e7224 */ /* 0x000fe200078e001a */
[----:B------:R-:W-:-:S07]  /*4aa0*/  MOV R15, R27 ;  /* 0x0000001b000f7202 */ /* 0x000fce0000000f00 */
.L_x_106:
[----:B------:R-:W-:Y:S05]  /*4ab0*/  BSYNC.RECONVERGENT B0 ;  /* 0x0000000000007941 */ /* 0x000fea0003800200 */
.L_x_105:
[----:B------:R-:W-:Y:S01]  /*4ac0*/  DADD R10, R14, R10 ;  /* 0x000000000e0a7229 */ /* 0x000fe2000000000a */
[----:B------:R-:W-:Y:S01]  /*4ad0*/  VIADD R31, R31, 0x4 ;  /* 0x000000041f1f7836 */ /* 0x000fe20000000000 */
[----:B------:R-:W-:Y:S09]  /*4ae0*/  BRA.U UP1, `(.L_x_107) ;  /* 0xfffffff501047547 */ /* 0x000ff2000b83ffff */
.L_x_99:
[----:B------:R-:W-:Y:S05]  /*4af0*/  BRA.U UP0, `(.L_x_108) ;  /* 0xffffffe100a47547 */ /* 0x000fea000b83ffff */
.L_x_90:
[----:B------:R-:W0:Y:S01]  /*4b00*/  LDC.64 R8, c[0x0][0x388] ;  /* 0x0000e200ff087b82 */ /* 0x000e220000000a00 */
[----:B------:R-:W5:Y:S01]  /*4b10*/  LDCU UR5, c[0x0][0x39c] ;  /* 0x00007380ff0577ac */ /* 0x000f620008000800 */
[----:B------:R-:W-:Y:S01]  /*4b20*/  IADD3 R6, PT, PT, R6, UR6, R3 ;  /* 0x0000000606067c10 */ /* 0x000fe2000fffe003 */
[----:B------:R-:W1:Y:S03]  /*4b30*/  F2I.F64.TRUNC R13, R12 ;  /* 0x0000000c000d7311 */ /* 0x000e66000030d100 */
[----:B------:R-:W-:-:S05]  /*4b40*/  IADD3 R3, PT, PT, R7, R6, RZ ;  /* 0x0000000607037210 */ /* 0x000fca0007ffe0ff */
[----:B------:R-:W2:Y:S01]  /*4b50*/  F2I.F64.TRUNC R11, R10 ;  /* 0x0000000a000b7311 */ /* 0x000ea2000030d100 */
[----:B-----5:R-:W-:Y:S02]  /*4b60*/  IMAD R5, R5, UR5, RZ ;  /* 0x0000000505057c24 */ /* 0x020fe4000f8e02ff */
[----:B0-----:R-:W-:-:S05]  /*4b70*/  IMAD.WIDE R2, R3, 0x4, R8 ;  /* 0x0000000403027825 */ /* 0x001fca00078e0208 */
[----:B-1----:R-:W-:Y:S01]  /*4b80*/  STG.E desc[UR8][R2.64], R13 ;  /* 0x0000000d02007986 */ /* 0x002fe2000c101908 */
[----:B------:R-:W-:-:S05]  /*4b90*/  IMAD.WIDE R4, R5, 0x4, R2 ;  /* 0x0000000405047825 */ /* 0x000fca00078e0202 */
[----:B--2---:R-:W-:Y:S01]  /*4ba0*/  STG.E desc[UR8][R4.64], R11 ;  /* 0x0000000b04007986 */ /* 0x004fe2000c101908 */
[----:B------:R-:W-:Y:S05]  /*4bb0*/  EXIT ;  /* 0x000000000000794d */ /* 0x000fea0003800000 */
        .weak           $__internal_2_$__cuda_sm20_div_rn_f64_full
        .type           $__internal_2_$__cuda_sm20_div_rn_f64_full,@function
        .size           $__internal_2_$__cuda_sm20_div_rn_f64_full,(.L_x_195 - $__internal_2_$__cuda_sm20_div_rn_f64_full)
$__internal_2_$__cuda_sm20_div_rn_f64_full:
[C---:B------:R-:W-:Y:S01]  /*4bc0*/  FSETP.GEU.AND P0, PT, |R19|.reuse, 1.469367938527859385e-39, PT ;  /* 0x001000001300780b */ /* 0x040fe20003f0e200 */
[----:B------:R-:W-:Y:S01]  /*4bd0*/  IMAD.U32 R16, RZ, RZ, UR12 ;  /* 0x0000000cff107e24 */ /* 0x000fe2000f8e00ff */
[----:B------:R-:W-:Y:S01]  /*4be0*/  MOV R18, UR12 ;  /* 0x0000000c00127c02 */ /* 0x000fe20008000f00 */
[----:B------:R-:W-:Y:S01]  /*4bf0*/  IMAD.MOV.U32 R22, RZ, RZ, 0x1 ;  /* 0x00000001ff167424 */ /* 0x000fe200078e00ff */
[----:B------:R-:W-:Y:S01]  /*4c00*/  LOP3.LUT R17, R19, 0x800fffff, RZ, 0xc0, !PT ;  /* 0x800fffff13117812 */ /* 0x000fe200078ec0ff */
[----:B------:R-:W-:Y:S01]  /*4c10*/  BSSY.RECONVERGENT B1, `(.L_x_109) ;  /* 0x0000053000017945 */ /* 0x000fe20003800200 */
[----:B------:R-:W-:Y:S02]  /*4c20*/  FSETP.GEU.AND P2, PT, |R21|, 1.469367938527859385e-39, PT ;  /* 0x001000001500780b */ /* 0x000fe40003f4e200 */
[----:B------:R-:W-:Y:S02]  /*4c30*/  LOP3.LUT R17, R17, 0x3ff00000, RZ, 0xfc, !PT ;  /* 0x3ff0000011117812 */ /* 0x000fe400078efcff */
[----:B------:R-:W-:-:S02]  /*4c40*/  LOP3.LUT R32, R21, 0x7ff00000, RZ, 0xc0, !PT ;  /* 0x7ff0000015207812 */ /* 0x000fc400078ec0ff */
[----:B------:R-:W-:Y:S01]  /*4c50*/  MOV R33, 0x1ca00000 ;  /* 0x1ca0000000217802 */ /* 0x000fe20000000f00 */
[----:B------:R-:W-:Y:S01]  /*4c60*/  @!P0 DMUL R16, R18, 8.98846567431157953865e+307 ;  /* 0x7fe0000012108828 */ /* 0x000fe20000000000 */
[----:B------:R-:W-:-:S04]  /*4c70*/  LOP3.LUT R35, R19, 0x7ff00000, RZ, 0xc0, !PT ;  /* 0x7ff0000013237812 */ /* 0x000fc800078ec0ff */
[----:B------:R-:W-:Y:S01]  /*4c80*/  ISETP.GE.U32.AND P1, PT, R32, R35, PT ;  /* 0x000000232000720c */ /* 0x000fe20003f26070 */
[----:B------:R-:W0:Y:S01]  /*4c90*/  MUFU.RCP64H R23, R17 ;  /* 0x0000001100177308 */ /* 0x000e220000001800 */
[----:B------:R-:W-:-:S03]  /*4ca0*/  @!P2 LOP3.LUT R25, R19, 0x7ff00000, RZ, 0xc0, !PT ;  /* 0x7ff000001319a812 */ /* 0x000fc600078ec0ff */
[----:B------:R-:W-:Y:S02]  /*4cb0*/  @!P0 LOP3.LUT R35, R17, 0x7ff00000, RZ, 0xc0, !PT ;  /* 0x7ff0000011238812 */ /* 0x000fe400078ec0ff */
[----:B------:R-:W-:-:S04]  /*4cc0*/  @!P2 ISETP.GE.U32.AND P3, PT, R32, R25, PT ;  /* 0x000000192000a20c */ /* 0x000fc80003f66070 */
[----:B------:R-:W-:-:S04]  /*4cd0*/  @!P2 SEL R25, R33, 0x63400000, !P3 ;  /* 0x634000002119a807 */ /* 0x000fc80005800000 */
[----:B------:R-:W-:Y:S01]  /*4ce0*/  @!P2 LOP3.LUT R28, R25, 0x80000000, R21, 0xf8, !PT ;  /* 0x80000000191ca812 */ /* 0x000fe200078ef815 */
[----:B0-----:R-:W-:-:S03]  /*4cf0*/  DFMA R26, R22, -R16, 1 ;  /* 0x3ff00000161a742b */ /* 0x001fc60000000810 */
[----:B------:R-:W-:Y:S02]  /*4d00*/  @!P2 LOP3.LUT R29, R28, 0x100000, RZ, 0xfc, !PT ;  /* 0x001000001c1da812 */ /* 0x000fe400078efcff */
[----:B------:R-:W-:-:S03]  /*4d10*/  @!P2 MOV R28, RZ ;  /* 0x000000ff001ca202 */ /* 0x000fc60000000f00 */
[----:B------:R-:W-:-:S08]  /*4d20*/  DFMA R26, R26, R26, R26 ;  /* 0x0000001a1a1a722b */ /* 0x000fd0000000001a */
[----:B------:R-:W-:Y:S01]  /*4d30*/  DFMA R26, R22, R26, R22 ;  /* 0x0000001a161a722b */ /* 0x000fe20000000016 */
[----:B------:R-:W-:Y:S01]  /*4d40*/  SEL R23, R33, 0x63400000, !P1 ;  /* 0x6340000021177807 */ /* 0x000fe20004800000 */
[----:B------:R-:W-:-:S03]  /*4d50*/  IMAD.MOV.U32 R22, RZ, RZ, R20 ;  /* 0x000000ffff167224 */ /* 0x000fc600078e0014 */
[----:B------:R-:W-:-:S03]  /*4d60*/  LOP3.LUT R23, R23, 0x800fffff, R21, 0xf8, !PT ;  /* 0x800fffff17177812 */ /* 0x000fc600078ef815 */
[----:B------:R-:W-:-:S03]  /*4d70*/  DFMA R24, R26, -R16, 1 ;  /* 0x3ff000001a18742b */ /* 0x000fc60000000810 */
[----:B------:R-:W-:-:S05]  /*4d80*/  @!P2 DFMA R22, R22, 2, -R28 ;  /* 0x400000001616a82b */ /* 0x000fca000000081c */
[----:B------:R-:W-:-:S08]  /*4d90*/  DFMA R24, R26, R24, R26 ;  /* 0x000000181a18722b */ /* 0x000fd0000000001a */
[----:B------:R-:W-:-:S08]  /*4da0*/  DMUL R26, R24, R22 ;  /* 0x00000016181a7228 */ /* 0x000fd00000000000 */
[----:B------:R-:W-:-:S08]  /*4db0*/  DFMA R28, R26, -R16, R22 ;  /* 0x800000101a1c722b */ /* 0x000fd00000000016 */
[----:B------:R-:W-:Y:S01]  /*4dc0*/  DFMA R28, R24, R28, R26 ;  /* 0x0000001c181c722b */ /* 0x000fe2000000001a */
[----:B------:R-:W-:Y:S01]  /*4dd0*/  IMAD.MOV.U32 R24, RZ, RZ, R32 ;  /* 0x000000ffff187224 */ /* 0x000fe200078e0020 */
[----:B------:R-:W-:-:S04]  /*4de0*/  @!P2 LOP3.LUT R24, R23, 0x7ff00000, RZ, 0xc0, !PT ;  /* 0x7ff000001718a812 */ /* 0x000fc800078ec0ff */
[----:B------:R-:W-:-:S04]  /*4df0*/  IADD3 R25, PT, PT, R24, -0x1, RZ ;  /* 0xffffffff18197810 */ /* 0x000fc80007ffe0ff */
[----:B------:R-:W-:Y:S01]  /*4e00*/  ISETP.GT.U32.AND P0, PT, R25, 0x7feffffe, PT ;  /* 0x7feffffe1900780c */ /* 0x000fe20003f04070 */
[----:B------:R-:W-:-:S05]  /*4e10*/  VIADD R25, R35, 0xffffffff ;  /* 0xffffffff23197836 */ /* 0x000fca0000000000 */
[----:B------:R-:W-:-:S13]  /*4e20*/  ISETP.GT.U32.OR P0, PT, R25, 0x7feffffe, P0 ;  /* 0x7feffffe1900780c */ /* 0x000fda0000704470 */
[----:B------:R-:W-:Y:S05]  /*4e30*/  @P0 BRA `(.L_x_110) ;  /* 0x00000000006c0947 */ /* 0x000fea0003800000 */
[----:B------:R-:W-:-:S04]  /*4e40*/  LOP3.LUT R21, R19, 0x7ff00000, RZ, 0xc0, !PT ;  /* 0x7ff0000013157812 */ /* 0x000fc800078ec0ff */
[CC--:B------:R-:W-:Y:S02]  /*4e50*/  VIADDMNMX R20, R32.reuse, -R21.reuse, 0xb9600000, !PT ;  /* 0xb960000020147446 */ /* 0x0c0fe40007800915 */
[----:B------:R-:W-:Y:S02]  /*4e60*/  ISETP.GE.U32.AND P0, PT, R32, R21, PT ;  /* 0x000000152000720c */ /* 0x000fe40003f06070 */
[----:B------:R-:W-:Y:S02]  /*4e70*/  VIMNMX R20, PT, PT, R20, 0x46a00000, PT ;  /* 0x46a0000014147848 */ /* 0x000fe40003fe0100 */
[----:B------:R-:W-:-:S04]  /*4e80*/  SEL R33, R33, 0x63400000, !P0 ;  /* 0x6340000021217807 */ /* 0x000fc80004000000 */
[----:B------:R-:W-:Y:S02]  /*4e90*/  IADD3 R24, PT, PT, -R33, R20, RZ ;  /* 0x0000001421187210 */ /* 0x000fe40007ffe1ff */
[----:B------:R-:W-:-:S03]  /*4ea0*/  MOV R20, RZ ;  /* 0x000000ff00147202 */ /* 0x000fc60000000f00 */
[----:B------:R-:W-:-:S06]  /*4eb0*/  VIADD R21, R24, 0x7fe00000 ;  /* 0x7fe0000018157836 */ /* 0x000fcc0000000000 */
        /* <DEDUP_REMOVED lines=19> */
.L_x_110:
[----:B------:R-:W-:-:S14]  /*4ff0*/  DSETP.NAN.AND P0, PT, R20, R20, PT ;  /* 0x000000141400722a */ /* 0x000fdc0003f08000 */
[----:B------:R-:W-:Y:S05]  /*5000*/  @P0 BRA `(.L_x_112) ;  /* 0x0000000000440947 */ /* 0x000fea0003800000 */
[----:B------:R-:W-:-:S14]  /*5010*/  DSETP.NAN.AND P0, PT, R18, R18, PT ;  /* 0x000000121200722a */ /* 0x000fdc0003f08000 */
[----:B------:R-:W-:Y:S05]  /*5020*/  @P0 BRA `(.L_x_113) ;  /* 0x0000000000300947 */ /* 0x000fea0003800000 */
[----:B------:R-:W-:Y:S01]  /*5030*/  ISETP.NE.AND P0, PT, R24, R35, PT ;  /* 0x000000231800720c */ /* 0x000fe20003f05270 */
[----:B------:R-:W-:Y:S01]  /*5040*/  IMAD.MOV.U32 R27, RZ, RZ, -0x80000 ;  /* 0xfff80000ff1b7424 */ /* 0x000fe200078e00ff */
        /* <DEDUP_REMOVED lines=10> */
.L_x_113:
[----:B------:R-:W-:Y:S01]  /*50f0*/  LOP3.LUT R27, R19, 0x80000, RZ, 0xfc, !PT ;  /* 0x00080000131b7812 */ /* 0x000fe200078efcff */
[----:B------:R-:W-:Y:S01]  /*5100*/  IMAD.MOV.U32 R26, RZ, RZ, R18 ;  /* 0x000000ffff1a7224 */ /* 0x000fe200078e0012 */
[----:B------:R-:W-:Y:S06]  /*5110*/  BRA `(.L_x_111) ;  /* 0x0000000000087947 */ /* 0x000fec0003800000 */
.L_x_112:
[----:B------:R-:W-:Y:S02]  /*5120*/  LOP3.LUT R27, R21, 0x80000, RZ, 0xfc, !PT ;  /* 0x00080000151b7812 */ /* 0x000fe400078efcff */
[----:B------:R-:W-:-:S07]  /*5130*/  MOV R26, R20 ;  /* 0x00000014001a7202 */ /* 0x000fce0000000f00 */
.L_x_111:
[----:B------:R-:W-:Y:S05]  /*5140*/  BSYNC.RECONVERGENT B1 ;  /* 0x0000000000017941 */ /* 0x000fea0003800200 */
.L_x_109:
[----:B------:R-:W-:Y:S02]  /*5150*/  HFMA2 R17, -RZ, RZ, 0, 0 ;  /* 0x00000000ff117431 */ /* 0x000fe400000001ff */
[----:B------:R-:W-:-:S04]  /*5160*/  IMAD.MOV.U32 R16, RZ, RZ, R0 ;  /* 0x000000ffff107224 */ /* 0x000fc800078e0000 */
[----:B------:R-:W-:Y:S05]  /*5170*/  RET.REL.NODEC R16 `(_Z21calcGaussianSM_doublePKiPiiiiii) ;  /* 0xffffffac10a07950 */ /* 0x000fea0003c3ffff */
.L_x_114:
        /* <DEDUP_REMOVED lines=16> */
.L_x_195:


//--------------------- .text._Z14calcGaussianSMPKiPiiiii --------------------------
	.section	.text._Z14calcGaussianSMPKiPiiiii,"ax",@progbits
	.align	128
        .global         _Z14calcGaussianSMPKiPiiiii
        .type           _Z14calcGaussianSMPKiPiiiii,@function
        .size           _Z14calcGaussianSMPKiPiiiii,(.L_x_196 - _Z14calcGaussianSMPKiPiiiii)
        .other          _Z14calcGaussianSMPKiPiiiii,@"STO_CUDA_ENTRY STV_DEFAULT"
_Z14calcGaussianSMPKiPiiiii:
.text._Z14calcGaussianSMPKiPiiiii:
[----:B------:R-:W-:Y:S01]  /*0000*/  LDC R1, c[0x0][0x37c] ;  /* 0x0000df00ff017b82 */ /* 0x000fe20000000800 */
[----:B------:R-:W0:Y:S07]  /*0010*/  LDCU.64 UR10, c[0x0][0x398] ;  /* 0x00007300ff0a77ac */ /* 0x000e2e0008000a00 */
[----:B------:R-:W1:Y:S01]  /*0020*/  S2UR UR6, SR_CTAID.Y ;  /* 0x00000000000679c3 */ /* 0x000e620000002600 */
[----:B------:R-:W-:Y:S01]  /*0030*/  IMAD.MOV.U32 R9, RZ, RZ, RZ ;  /* 0x000000ffff097224 */ /* 0x000fe200078e00ff */
[----:B------:R-:W1:Y:S01]  /*0040*/  LDCU UR4, c[0x0][0x364] ;  /* 0x00006c80ff0477ac */ /* 0x000e620008000800 */
[----:B------:R-:W2:Y:S05]  /*0050*/  LDCU UR7, c[0x0][0x390] ;  /* 0x00007200ff0777ac */ /* 0x000eaa0008000800 */
[----:B------:R-:W3:Y:S01]  /*0060*/  S2UR UR8, SR_CTAID.X ;  /* 0x00000000000879c3 */ /* 0x000ee20000002500 */
[----:B------:R-:W3:Y:S01]  /*0070*/  LDCU UR5, c[0x0][0x360] ;  /* 0x00006c00ff0577ac */ /* 0x000ee20008000800 */
[----:B------:R-:W4:Y:S01]  /*0080*/  LDCU.64 UR14, c[0x0][0x358] ;  /* 0x00006b00ff0e77ac */ /* 0x000f220008000a00 */
[----:B0-----:R-:W-:-:S02]  /*0090*/  UIMAD UR12, UR11, UR11, URZ ;  /* 0x0000000b0b0c72a4 */ /* 0x001fc4000f8e02ff */
[----:B------:R-:W-:Y:S02]  /*00a0*/  UIADD3 UR16, UPT, UPT, UR10, UR11, URZ ;  /* 0x0000000b0a107290 */ /* 0x000fe4000fffe0ff */
[----:B-1----:R-:W-:Y:S02]  /*00b0*/  UIMAD UR6, UR6, UR4, URZ ;  /* 0x00000004060672a4 */ /* 0x002fe4000f8e02ff */
[----:B------:R-:W-:Y:S01]  /*00c0*/  IMAD R5, RZ, RZ, -UR12 ;  /* 0x8000000cff057e24 */ /* 0x000fe2000f8e02ff */
[----:B------:R-:W-:Y:S01]  /*00d0*/  ISETP.NE.U32.AND P2, PT, RZ, UR12, PT ;  /* 0x0000000cff007c0c */ /* 0x000fe2000bf45070 */
[----:B--2---:R-:W-:Y:S01]  /*00e0*/  UIADD3 UR7, UPT, UPT, UR10, UR7, URZ ;  /* 0x000000070a077290 */ /* 0x004fe2000fffe0ff */
[----:B------:R-:W0:Y:S01]  /*00f0*/  I2F.U32.RP R4, UR12 ;  /* 0x0000000c00047d06 */ /* 0x000e220008209000 */
[----:B------:R-:W-:Y:S01]  /*0100*/  MOV R0, UR16 ;  /* 0x0000001000007c02 */ /* 0x000fe20008000f00 */
[----:B---3--:R-:W-:-:S04]  /*0110*/  UIMAD UR8, UR8, UR5, URZ ;  /* 0x00000005080872a4 */ /* 0x008fc8000f8e02ff */
[----:B------:R-:W-:Y:S02]  /*0120*/  IMAD R0, R0, UR16, RZ ;  /* 0x0000001000007c24 */ /* 0x000fe4000f8e02ff */
[----:B0-----:R-:W0:Y:S02]  /*0130*/  MUFU.RCP R4, R4 ;  /* 0x0000000400047308 */ /* 0x001e240000001000 */
[----:B0-----:R-:W-:-:S06]  /*0140*/  VIADD R2, R4, 0xffffffe ;  /* 0x0ffffffe04027836 */ /* 0x001fcc0000000000 */
[----:B------:R0:W1:Y:S02]  /*0150*/  F2I.FTZ.U32.TRUNC.NTZ R3, R2 ;  /* 0x0000000200037305 */ /* 0x000064000021f000 */
[----:B0-----:R-:W-:Y:S02]  /*0160*/  IMAD.MOV.U32 R2, RZ, RZ, RZ ;  /* 0x000000ffff027224 */ /* 0x001fe400078e00ff */
[----:B-1----:R-:W-:-:S04]  /*0170*/  IMAD R5, R5, R3, RZ ;  /* 0x0000000305057224 */ /* 0x002fc800078e02ff */
[----:B------:R-:W-:Y:S02]  /*0180*/  IMAD.HI.U32 R3, R3, R5, R2 ;  /* 0x0000000503037227 */ /* 0x000fe400078e0002 */
[----:B------:R-:W0:Y:S04]  /*0190*/  S2R R2, SR_TID.X ;  /* 0x0000000000027919 */ /* 0x000e280000002100 */
[----:B------:R-:W-:-:S04]  /*01a0*/  IMAD.HI.U32 R3, R3, R0, RZ ;  /* 0x0000000003037227 */ /* 0x000fc800078e00ff */
[----:B------:R-:W-:-:S04]  /*01b0*/  IMAD.MOV R5, RZ, RZ, -R3 ;  /* 0x000000ffff057224 */ /* 0x000fc800078e0a03 */
[----:B------:R-:W-:Y:S02]  /*01c0*/  IMAD R4, R5, UR12, R0 ;  /* 0x0000000c05047c24 */ /* 0x000fe4000f8e0200 */
[----:B------:R-:W0:Y:S03]  /*01d0*/  S2R R5, SR_TID.Y ;  /* 0x0000000000057919 */ /* 0x000e260000002200 */
[----:B------:R-:W-:-:S13]  /*01e0*/  ISETP.GE.U32.AND P0, PT, R4, UR12, PT ;  /* 0x0000000c04007c0c */ /* 0x000fda000bf06070 */
[----:B------:R-:W-:Y:S01]  /*01f0*/  @P0 IADD3 R4, PT, PT, R4, -UR12, RZ ;  /* 0x8000000c04040c10 */ /* 0x000fe2000fffe0ff */
[----:B------:R-:W-:-:S03]  /*0200*/  @P0 VIADD R3, R3, 0x1 ;  /* 0x0000000103030836 */ /* 0x000fc60000000000 */
[----:B------:R-:W-:Y:S01]  /*0210*/  ISETP.GE.U32.AND P1, PT, R4, UR12, PT ;  /* 0x0000000c04007c0c */ /* 0x000fe2000bf26070 */
[----:B0-----:R-:W-:-:S12]  /*0220*/  IMAD R8, R2, UR11, R5 ;  /* 0x0000000b02087c24 */ /* 0x001fd8000f8e0205 */
[----:B------:R-:W-:Y:S01]  /*0230*/  @P1 VIADD R3, R3, 0x1 ;  /* 0x0000000103031836 */ /* 0x000fe20000000000 */
[----:B------:R-:W-:-:S04]  /*0240*/  @!P2 LOP3.LUT R3, RZ, UR12, RZ, 0x33, !PT ;  /* 0x0000000cff03ac12 */ /* 0x000fc8000f8e33ff */
[C---:B------:R-:W-:Y:S02]  /*0250*/  ISETP.GE.U32.AND P0, PT, R3.reuse, 0x6, PT ;  /* 0x000000060300780c */ /* 0x040fe40003f06070 */
[----:B------:R-:W-:-:S04]  /*0260*/  IADD3 R4, PT, PT, R3, 0x2, RZ ;  /* 0x0000000203047810 */ /* 0x000fc80007ffe0ff */
[----:B------:R-:W-:-:S07]  /*0270*/  LOP3.LUT R10, R4, 0x7, RZ, 0xc0, !PT ;  /* 0x00000007040a7812 */ /* 0x000fce00078ec0ff */
[----:B----4-:R-:W-:Y:S05]  /*0280*/  @!P0 BRA `(.L_x_115) ;  /* 0x0000001400448947 */ /* 0x010fea0003800000 */
[----:B------:R-:W0:Y:S01]  /*0290*/  LDC.64 R6, c[0x0][0x380] ;  /* 0x0000e000ff067b82 */ /* 0x000e220000000a00 */
[----:B------:R-:W-:Y:S01]  /*02a0*/  LOP3.LUT R9, R4, 0xfffffff8, RZ, 0xc0, !PT ;  /* 0xfffffff804097812 */ /* 0x000fe200078ec0ff */
[----:B------:R-:W-:-:S06]  /*02b0*/  UMOV UR4, URZ ;  /* 0x000000ff00047c82 */ /* 0x000fcc0008000000 */
.L_x_132:
[----:B-1----:R-:W-:Y:S01]  /*02c0*/  IMAD.U32 R25, RZ, RZ, UR4 ;  /* 0x00000004ff197e24 */ /* 0x002fe2000f8e00ff */
[----:B------:R-:W-:Y:S01]  /*02d0*/  UIADD3 UR4, UPT, UPT, UR4, 0x8, URZ ;  /* 0x0000000804047890 */ /* 0x000fe2000fffe0ff */
[----:B------:R-:W-:Y:S02]  /*02e0*/  BSSY.RECONVERGENT B0, `(.L_x_116) ;  /* 0x0000031000007945 */ /* 0x000fe40003800200 */
[----:B------:R-:W-:-:S03]  /*02f0*/  IMAD R25, R25, UR12, R8 ;  /* 0x0000000c19197c24 */ /* 0x000fc6000f8e0208 */
[----:B------:R-:W-:Y:S02]  /*0300*/  ISETP.NE.AND P0, PT, R9, UR4, PT ;  /* 0x0000000409007c0c */ /* 0x000fe4000bf05270 */
[C---:B--2---:R-:W-:Y:S02]  /*0310*/  IADD3 R23, PT, PT, R25.reuse, UR12, RZ ;  /* 0x0000000c19177c10 */ /* 0x044fe4000fffe0ff */
[-C--:B------:R-:W-:Y:S02]  /*0320*/  ISETP.GT.AND P3, PT, R25, R0.reuse, PT ;  /* 0x000000001900720c */ /* 0x080fe40003f64270 */
[C---:B------:R-:W-:Y:S01]  /*0330*/  ISETP.GT.AND P2, PT, R23.reuse, R0, PT ;  /* 0x000000001700720c */ /* 0x040fe20003f44270 */
[----:B0-----:R-:W-:-:S04]  /*0340*/  VIADD R21, R23, UR12 ;  /* 0x0000000c17157c36 */ /* 0x001fc80008000000 */
[C---:B---3--:R-:W-:Y:S01]  /*0350*/  VIADD R17, R21.reuse, UR12 ;  /* 0x0000000c15117c36 */ /* 0x048fe20008000000 */
[----:B------:R-:W-:-:S04]  /*0360*/  ISETP.GT.AND P1, PT, R21, R0, PT ;  /* 0x000000001500720c */ /* 0x000fc80003f24270 */
[----:B----4-:R-:W-:-:S05]  /*0370*/  IADD3 R11, PT, PT, R17, UR12, RZ ;  /* 0x0000000c110b7c10 */ /* 0x010fca000fffe0ff */
[----:B------:R-:W-:-:S04]  /*0380*/  VIADD R13, R11, UR12 ;  /* 0x0000000c0b0d7c36 */ /* 0x000fc80008000000 */
[----:B------:R-:W-:Y:S01]  /*0390*/  VIADD R15, R13, UR12 ;  /* 0x0000000c0d0f7c36 */ /* 0x000fe20008000000 */
[----:B------:R-:W-:Y:S06]  /*03a0*/  @P3 BRA `(.L_x_117) ;  /* 0x0000000000903947 */ /* 0x000fec0003800000 */
[----:B------:R-:W-:Y:S02]  /*03b0*/  IABS R12, UR16 ;  /* 0x00000010000c7c13 */ /* 0x000fe40008000000 */
[----:B------:R-:W-:Y:S02]  /*03c0*/  IABS R16, R25 ;  /* 0x0000001900107213 */ /* 0x000fe40000000000 */
[----:B------:R-:W1:Y:S01]  /*03d0*/  I2F.RP R14, R12 ;  /* 0x0000000c000e7306 */ /* 0x000e620000209400 */
[----:B------:R-:W-:-:S07]  /*03e0*/  IABS R20, UR16 ;  /* 0x0000001000147c13 */ /* 0x000fce0008000000 */
        /* <DEDUP_REMOVED lines=13> */
[----:B------:R-:W-:Y:S02]  /*04c0*/  ISETP.NE.AND P4, PT, RZ, UR16, PT ;  /* 0x00000010ff007c0c */ /* 0x000fe4000bf85270 */
[----:B------:R-:W-:Y:S02]  /*04d0*/  ISETP.GE.U32.AND P3, PT, R27, R12, PT ;  /* 0x0000000c1b00720c */ /* 0x000fe40003f66070 */
[----:B------:R-:W-:-:S04]  /*04e0*/  LOP3.LUT R12, R25, UR16, RZ, 0x3c, !PT ;  /* 0x00000010190c7c12 */ /* 0x000fc8000f8e3cff */
[----:B------:R-:W-:-:S07]  /*04f0*/  ISETP.GE.AND P5, PT, R12, RZ, PT ;  /* 0x000000ff0c00720c */ /* 0x000fce0003fa6270 */
[----:B------:R-:W-:-:S06]  /*0500*/  @P3 IADD3 R19, PT, PT, R19, 0x1, RZ ;  /* 0x0000000113133810 */ /* 0x000fcc0007ffe0ff */
[----:B------:R-:W-:Y:S01]  /*0510*/  @!P5 IMAD.MOV R19, RZ, RZ, -R19 ;  /* 0x000000ffff13d224 */ /* 0x000fe200078e0a13 */
[----:B------:R-:W-:-:S05]  /*0520*/  @!P4 LOP3.LUT R19, RZ, UR16, RZ, 0x33, !PT ;  /* 0x00000010ff13cc12 */ /* 0x000fca000f8e33ff */
[----:B------:R-:W-:Y:S01]  /*0530*/  IMAD.MOV R12, RZ, RZ, -R19 ;  /* 0x000000ffff0c7224 */ /* 0x000fe200078e0a13 */
[----:B------:R-:W-:-:S03]  /*0540*/  IADD3 R19, PT, PT, R19, UR8, RZ ;  /* 0x0000000813137c10 */ /* 0x000fc6000fffe0ff */
[----:B------:R-:W-:-:S04]  /*0550*/  IMAD R12, R12, UR16, R25 ;  /* 0x000000100c0c7c24 */ /* 0x000fc8000f8e0219 */
[----:B------:R-:W-:-:S04]  /*0560*/  VIADD R12, R12, UR6 ;  /* 0x000000060c0c7c36 */ /* 0x000fc80008000000 */
[----:B------:R-:W-:-:S04]  /*0570*/  IMAD R19, R19, UR7, R12 ;  /* 0x0000000713137c24 */ /* 0x000fc8000f8e020c */
[----:B0-----:R-:W-:-:S06]  /*0580*/  IMAD.WIDE R18, R19, 0x4, R6 ;  /* 0x0000000413127825 */ /* 0x001fcc00078e0206 */
[----:B------:R-:W2:Y:S01]  /*0590*/  LDG.E R18, desc[UR14][R18.64] ;  /* 0x0000000e12127981 */ /* 0x000ea2000c1e1900 */
[----:B------:R-:W0:Y:S01]  /*05a0*/  S2UR UR9, SR_CgaCtaId ;  /* 0x00000000000979c3 */ /* 0x000e220000008800 */
[----:B------:R-:W-:Y:S02]  /*05b0*/  UMOV UR5, 0x400 ;  /* 0x0000040000057882 */ /* 0x000fe40000000000 */
[----:B0-----:R-:W-:-:S06]  /*05c0*/  ULEA UR5, UR9, UR5, 0x18 ;  /* 0x0000000509057291 */ /* 0x001fcc000f8ec0ff */
[----:B------:R-:W-:-:S05]  /*05d0*/  LEA R25, R25, UR5, 0x2 ;  /* 0x0000000519197c11 */ /* 0x000fca000f8e10ff */
[----:B--2---:R1:W-:Y:S02]  /*05e0*/  STS [R25], R18 ;  /* 0x0000001219007388 */ /* 0x0043e40000000800 */
.L_x_117:
[----:B------:R-:W-:Y:S05]  /*05f0*/  BSYNC.RECONVERGENT B0 ;  /* 0x0000000000007941 */ /* 0x000fea0003800200 */
.L_x_116:
[----:B------:R-:W-:Y:S04]  /*0600*/  BSSY.RECONVERGENT B0, `(.L_x_118) ;  /* 0x0000026000007945 */ /* 0x000fe80003800200 */
[----:B------:R-:W-:Y:S05]  /*0610*/  @P2 BRA `(.L_x_119) ;  /* 0x0000000000902947 */ /* 0x000fea0003800000 */
[----:B------:R-:W-:Y:S02]  /*0620*/  IABS R12, UR16 ;  /* 0x00000010000c7c13 */ /* 0x000fe40008000000 */
[----:B-1----:R-:W-:Y:S02]  /*0630*/  IABS R25, R23 ;  /* 0x0000001700197213 */ /* 0x002fe40000000000 */
[----:B------:R-:W1:Y:S01]  /*0640*/  I2F.RP R14, R12 ;  /* 0x0000000c000e7306 */ /* 0x000e620000209400 */
[----:B------:R-:W-:-:S07]  /*0650*/  IABS R20, UR16 ;  /* 0x0000001000147c13 */ /* 0x000fce0008000000 */
[----:B-1----:R-:W1:Y:S02]  /*0660*/  MUFU.RCP R14, R14 ;  /* 0x0000000e000e7308 */ /* 0x002e640000001000 */
        /* <DEDUP_REMOVED lines=12> */
[----:B------:R-:W-:Y:S02]  /*0730*/  ISETP.NE.AND P3, PT, RZ, UR16, PT ;  /* 0x00000010ff007c0c */ /* 0x000fe4000bf65270 */
[----:B------:R-:W-:Y:S02]  /*0740*/  ISETP.GE.U32.AND P2, PT, R19, R12, PT ;  /* 0x0000000c1300720c */ /* 0x000fe40003f46070 */
[----:B------:R-:W-:-:S04]  /*0750*/  LOP3.LUT R12, R23, UR16, RZ, 0x3c, !PT ;  /* 0x00000010170c7c12 */ /* 0x000fc8000f8e3cff */
[----:B------:R-:W-:-:S07]  /*0760*/  ISETP.GE.AND P4, PT, R12, RZ, PT ;  /* 0x000000ff0c00720c */ /* 0x000fce0003f86270 */
[----:B------:R-:W-:-:S06]  /*0770*/  @P2 VIADD R14, R14, 0x1 ;  /* 0x000000010e0e2836 */ /* 0x000fcc0000000000 */
[----:B------:R-:W-:Y:S02]  /*0780*/  @!P4 IADD3 R14, PT, PT, -R14, RZ, RZ ;  /* 0x000000ff0e0ec210 */ /* 0x000fe40007ffe1ff */
[----:B------:R-:W-:-:S05]  /*0790*/  @!P3 LOP3.LUT R14, RZ, UR16, RZ, 0x33, !PT ;  /* 0x00000010ff0ebc12 */ /* 0x000fca000f8e33ff */
[----:B------:R-:W-:Y:S02]  /*07a0*/  IMAD.MOV R12, RZ, RZ, -R14 ;  /* 0x000000ffff0c7224 */ /* 0x000fe400078e0a0e */
[----:B------:R-:W-:Y:S02]  /*07b0*/  VIADD R14, R14, UR8 ;  /* 0x000000080e0e7c36 */ /* 0x000fe40008000000 */
[----:B------:R-:W-:-:S05]  /*07c0*/  IMAD R12, R12, UR16, R23 ;  /* 0x000000100c0c7c24 */ /* 0x000fca000f8e0217 */
[----:B------:R-:W-:-:S05]  /*07d0*/  IADD3 R19, PT, PT, R12, UR6, RZ ;  /* 0x000000060c137c10 */ /* 0x000fca000fffe0ff */
        /* <DEDUP_REMOVED lines=8> */
.L_x_119:
[----:B------:R-:W-:Y:S05]  /*0860*/  BSYNC.RECONVERGENT B0 ;  /* 0x0000000000007941 */ /* 0x000fea0003800200 */
.L_x_118:
[----:B------:R-:W-:Y:S04]  /*0870*/  BSSY.RECONVERGENT B0, `(.L_x_120) ;  /* 0x0000026000007945 */ /* 0x000fe80003800200 */
[----:B------:R-:W-:Y:S05]  /*0880*/  @P1 BRA `(.L_x_121) ;  /* 0x0000000000901947 */ /* 0x000fea0003800000 */
[----:B------:R-:W-:Y:S02]  /*0890*/  IABS R12, UR16 ;  /* 0x00000010000c7c13 */ /* 0x000fe40008000000 */
[----:B--2---:R-:W-:Y:S02]  /*08a0*/  IABS R23, R21 ;  /* 0x0000001500177213 */ /* 0x004fe40000000000 */
[----:B------:R-:W2:Y:S01]  /*08b0*/  I2F.RP R14, R12 ;  /* 0x0000000c000e7306 */ /* 0x000ea20000209400 */
[----:B------:R-:W-:-:S07]  /*08c0*/  IABS R20, UR16 ;  /* 0x0000001000147c13 */ /* 0x000fce0008000000 */
[----:B--2---:R-:W1:Y:S02]  /*08d0*/  MUFU.RCP R14, R14 ;  /* 0x0000000e000e7308 */ /* 0x004e640000001000 */
        /* <DEDUP_REMOVED lines=12> */
[----:B------:R-:W-:Y:S02]  /*09a0*/  ISETP.NE.AND P2, PT, RZ, UR16, PT ;  /* 0x00000010ff007c0c */ /* 0x000fe4000bf45270 */
[----:B------:R-:W-:Y:S02]  /*09b0*/  ISETP.GE.U32.AND P1, PT, R19, R12, PT ;  /* 0x0000000c1300720c */ /* 0x000fe40003f26070 */
[----:B------:R-:W-:-:S04]  /*09c0*/  LOP3.LUT R12, R21, UR16, RZ, 0x3c, !PT ;  /* 0x00000010150c7c12 */ /* 0x000fc8000f8e3cff */
[----:B------:R-:W-:-:S07]  /*09d0*/  ISETP.GE.AND P3, PT, R12, RZ, PT ;  /* 0x000000ff0c00720c */ /* 0x000fce0003f66270 */
[----:B------:R-:W-:-:S06]  /*09e0*/  @P1 VIADD R14, R14, 0x1 ;  /* 0x000000010e0e1836 */ /* 0x000fcc0000000000 */
[----:B------:R-:W-:Y:S01]  /*09f0*/  @!P3 IMAD.MOV R14, RZ, RZ, -R14 ;  /* 0x000000ffff0eb224 */ /* 0x000fe200078e0a0e */
[----:B------:R-:W-:-:S04]  /*0a00*/  @!P2 LOP3.LUT R14, RZ, UR16, RZ, 0x33, !PT ;  /* 0x00000010ff0eac12 */ /* 0x000fc8000f8e33ff */
[C---:B------:R-:W-:Y:S01]  /*0a10*/  IADD3 R12, PT, PT, -R14.reuse, RZ, RZ ;  /* 0x000000ff0e0c7210 */ /* 0x040fe20007ffe1ff */
[----:B------:R-:W-:-:S04]  /*0a20*/  VIADD R14, R14, UR8 ;  /* 0x000000080e0e7c36 */ /* 0x000fc80008000000 */
        /* <DEDUP_REMOVED lines=10> */
.L_x_121:
[----:B------:R-:W-:Y:S05]  /*0ad0*/  BSYNC.RECONVERGENT B0 ;  /* 0x0000000000007941 */ /* 0x000fea0003800200 */
.L_x_120:
[-C--:B------:R-:W-:Y:S01]  /*0ae0*/  ISETP.GT.AND P5, PT, R17, R0.reuse, PT ;  /* 0x000000001100720c */ /* 0x080fe20003fa4270 */
[----:B------:R-:W-:Y:S01]  /*0af0*/  BSSY.RECONVERGENT B0, `(.L_x_122) ;  /* 0x000002b000007945 */ /* 0x000fe20003800200 */
[----:B---3--:R-:W-:Y:S02]  /*0b00*/  IADD3 R21, PT, PT, R15, UR12, RZ ;  /* 0x0000000c0f157c10 */ /* 0x008fe4000fffe0ff */
[-C--:B------:R-:W-:Y:S02]  /*0b10*/  ISETP.GT.AND P4, PT, R11, R0.reuse, PT ;  /* 0x000000000b00720c */ /* 0x080fe40003f84270 */
[-C--:B------:R-:W-:Y:S02]  /*0b20*/  ISETP.GT.AND P1, PT, R13, R0.reuse, PT ;  /* 0x000000000d00720c */ /* 0x080fe40003f24270 */
[-C--:B------:R-:W-:Y:S02]  /*0b30*/  ISETP.GT.AND P2, PT, R15, R0.reuse, PT ;  /* 0x000000000f00720c */ /* 0x080fe40003f44270 */
[----:B------:R-:W-:-:S03]  /*0b40*/  ISETP.GT.AND P3, PT, R21, R0, PT ;  /* 0x000000001500720c */ /* 0x000fc60003f64270 */
[----:B------:R-:W-:Y:S10]  /*0b50*/  @P5 BRA `(.L_x_123) ;  /* 0x0000000000905947 */ /* 0x000ff40003800000 */
[----:B------:R-:W-:Y:S02]  /*0b60*/  IABS R12, UR16 ;  /* 0x00000010000c7c13 */ /* 0x000fe40008000000 */
[----:B--2---:R-:W-:Y:S02]  /*0b70*/  IABS R23, R17 ;  /* 0x0000001100177213 */ /* 0x004fe40000000000 */
[----:B------:R-:W2:Y:S01]  /*0b80*/  I2F.RP R14, R12 ;  /* 0x0000000c000e7306 */ /* 0x000ea20000209400 */
[----:B------:R-:W-:-:S07]  /*0b90*/  IABS R20, UR16 ;  /* 0x0000001000147c13 */ /* 0x000fce0008000000 */
        /* <DEDUP_REMOVED lines=12> */
[----:B------:R-:W-:-:S04]  /*0c60*/  @!P6 IADD3 R14, PT, PT, R14, 0x1, RZ ;  /* 0x000000010e0ee810 */ /* 0x000fc80007ffe0ff */
[----:B------:R-:W-:Y:S02]  /*0c70*/  ISETP.GE.U32.AND P5, PT, R19, R12, PT ;  /* 0x0000000c1300720c */ /* 0x000fe40003fa6070 */
[----:B------:R-:W-:-:S04]  /*0c80*/  LOP3.LUT R12, R17, UR16, RZ, 0x3c, !PT ;  /* 0x00000010110c7c12 */ /* 0x000fc8000f8e3cff */
[----:B------:R-:W-:-:S07]  /*0c90*/  ISETP.GE.AND P6, PT, R12, RZ, PT ;  /* 0x000000ff0c00720c */ /* 0x000fce0003fc6270 */
[----:B------:R-:W-:Y:S01]  /*0ca0*/  @P5 VIADD R14, R14, 0x1 ;  /* 0x000000010e0e5836 */ /* 0x000fe20000000000 */
[----:B------:R-:W-:-:S05]  /*0cb0*/  ISETP.NE.AND P5, PT, RZ, UR16, PT ;  /* 0x00000010ff007c0c */ /* 0x000fca000bfa5270 */
[----:B------:R-:W-:-:S08]  /*0cc0*/  @!P6 IMAD.MOV R14, RZ, RZ, -R14 ;  /* 0x000000ffff0ee224 */ /* 0x000fd000078e0a0e */
        /* <DEDUP_REMOVED lines=13> */
.L_x_123:
[----:B------:R-:W-:Y:S05]  /*0da0*/  BSYNC.RECONVERGENT B0 ;  /* 0x0000000000007941 */ /* 0x000fea0003800200 */
.L_x_122:
[----:B------:R-:W-:Y:S04]  /*0db0*/  BSSY.RECONVERGENT B0, `(.L_x_124) ;  /* 0x0000026000007945 */ /* 0x000fe80003800200 */
[----:B------:R-:W-:Y:S05]  /*0dc0*/  @P4 BRA `(.L_x_125) ;  /* 0x0000000000904947 */ /* 0x000fea0003800000 */
[----:B------:R-:W-:Y:S02]  /*0dd0*/  IABS R12, UR16 ;  /* 0x00000010000c7c13 */ /* 0x000fe40008000000 */
[----:B------:R-:W-:Y:S02]  /*0de0*/  IABS R19, R11 ;  /* 0x0000000b00137213 */ /* 0x000fe40000000000 */
[----:B------:R-:W4:Y:S01]  /*0df0*/  I2F.RP R14, R12 ;  /* 0x0000000c000e7306 */ /* 0x000f220000209400 */
[----:B------:R-:W-:-:S07]  /*0e00*/  IABS R20, UR16 ;  /* 0x0000001000147c13 */ /* 0x000fce0008000000 */
[----:B----4-:R-:W4:Y:S02]  /*0e10*/  MUFU.RCP R14, R14 ;  /* 0x0000000e000e7308 */ /* 0x010f240000001000 */
[----:B----4-:R-:W-:-:S06]  /*0e20*/  IADD3 R16, PT, PT, R14, 0xffffffe, RZ ;  /* 0x0ffffffe0e107810 */ /* 0x010fcc0007ffe0ff */
[----:B---3--:R3:W2:Y:S02]  /*0e30*/  F2I.FTZ.U32.TRUNC.NTZ R17, R16 ;  /* 0x0000001000117305 */ /* 0x0086a4000021f000 */
[----:B---3--:R-:W-:Y:S02]  /*0e40*/  IMAD.MOV.U32 R16, RZ, RZ, RZ ;  /* 0x000000ffff107224 */ /* 0x008fe400078e00ff */
[----:B--2---:R-:W-:-:S04]  /*0e50*/  IMAD.MOV R23, RZ, RZ, -R17 ;  /* 0x000000ffff177224 */ /* 0x004fc800078e0a11 */
[----:B------:R-:W-:-:S04]  /*0e60*/  IMAD R23, R23, R12, RZ ;  /* 0x0000000c17177224 */ /* 0x000fc800078e02ff */
[----:B-1----:R-:W-:Y:S01]  /*0e70*/  IMAD.HI.U32 R18, R17, R23, R16 ;  /* 0x0000001711127227 */ /* 0x002fe200078e0010 */
        /* <DEDUP_REMOVED lines=25> */
.L_x_125:
[----:B------:R-:W-:Y:S05]  /*1010*/  BSYNC.RECONVERGENT B0 ;  /* 0x0000000000007941 */ /* 0x000fea0003800200 */
.L_x_124:
[----:B------:R-:W-:Y:S04]  /*1020*/  BSSY.RECONVERGENT B0, `(.L_x_126) ;  /* 0x0000026000007945 */ /* 0x000fe80003800200 */
[----:B------:R-:W-:Y:S05]  /*1030*/  @P1 BRA `(.L_x_127) ;  /* 0x0000000000901947 */ /* 0x000fea0003800000 */
[----:B----4-:R-:W-:Y:S02]  /*1040*/  IABS R11, UR16 ;  /* 0x00000010000b7c13 */ /* 0x010fe40008000000 */
[----:B------:R-:W-:Y:S02]  /*1050*/  IABS R19, R13 ;  /* 0x0000000d00137213 */ /* 0x000fe40000000000 */
[----:B------:R-:W4:Y:S01]  /*1060*/  I2F.RP R12, R11 ;  /* 0x0000000b000c7306 */ /* 0x000f220000209400 */
[----:B-123--:R-:W-:-:S07]  /*1070*/  IABS R18, UR16 ;  /* 0x0000001000127c13 */ /* 0x00efce0008000000 */
[----:B----4-:R-:W1:Y:S02]  /*1080*/  MUFU.RCP R12, R12 ;  /* 0x0000000c000c7308 */ /* 0x010e640000001000 */
        /* <DEDUP_REMOVED lines=31> */
.L_x_127:
[----:B------:R-:W-:Y:S05]  /*1280*/  BSYNC.RECONVERGENT B0 ;  /* 0x0000000000007941 */ /* 0x000fea0003800200 */
.L_x_126:
[----:B------:R-:W-:Y:S04]  /*1290*/  BSSY.RECONVERGENT B0, `(.L_x_128) ;  /* 0x0000027000007945 */ /* 0x000fe80003800200 */
[----:B------:R-:W-:Y:S05]  /*12a0*/  @P2 BRA `(.L_x_129) ;  /* 0x0000000000942947 */ /* 0x000fea0003800000 */
[----:B---3--:R-:W-:Y:S02]  /*12b0*/  IABS R17, UR16 ;  /* 0x0000001000117c13 */ /* 0x008fe40008000000 */
[----:B0---4-:R-:W-:Y:S02]  /*12c0*/  IABS R16, R15 ;  /* 0x0000000f00107213 */ /* 0x011fe40000000000 */
[----:B------:R-:W0:Y:S01]  /*12d0*/  I2F.RP R11, R17 ;  /* 0x00000011000b7306 */ /* 0x000e220000209400 */
[----:B-12---:R-:W-:-:S07]  /*12e0*/  IABS R18, UR16 ;  /* 0x0000001000127c13 */ /* 0x006fce0008000000 */
[----:B0-----:R-:W0:Y:S02]  /*12f0*/  MUFU.RCP R11, R11 ;  /* 0x0000000b000b7308 */ /* 0x001e240000001000 */
[----:B0-----:R-:W-:-:S06]  /*1300*/  VIADD R12, R11, 0xffffffe ;  /* 0x0ffffffe0b0c7836 */ /* 0x001fcc0000000000 */
[----:B------:R0:W1:Y:S02]  /*1310*/  F2I.FTZ.U32.TRUNC.NTZ R13, R12 ;  /* 0x0000000c000d7305 */ /* 0x000064000021f000 */
[----:B0-----:R-:W-:Y:S02]  /*1320*/  IMAD.MOV.U32 R12, RZ, RZ, RZ ;  /* 0x000000ffff0c7224 */ /* 0x001fe400078e00ff */
[----:B-1----:R-:W-:-:S04]  /*1330*/  IMAD.MOV R14, RZ, RZ, -R13 ;  /* 0x000000ffff0e7224 */ /* 0x002fc800078e0a0d */
[----:B------:R-:W-:Y:S01]  /*1340*/  IMAD R19, R14, R17, RZ ;  /* 0x000000110e137224 */ /* 0x000fe200078e02ff */
[----:B------:R-:W-:-:S03]  /*1350*/  MOV R14, R16 ;  /* 0x00000010000e7202 */ /* 0x000fc60000000f00 */
        /* <DEDUP_REMOVED lines=19> */
[----:B------:R-:W-:-:S06]  /*1490*/  IMAD.WIDE R12, R11, 0x4, R6 ;  /* 0x000000040b0c7825 */ /* 0x000fcc00078e0206 */
[----:B------:R-:W2:Y:S01]  /*14a0*/  LDG.E R12, desc[UR14][R12.64] ;  /* 0x0000000e0c0c7981 */ /* 0x000ea2000c1e1900 */
[----:B------:R-:W0:Y:S01]  /*14b0*/  S2UR UR9, SR_CgaCtaId ;  /* 0x00000000000979c3 */ /* 0x000e220000008800 */
[----:B------:R-:W-:Y:S02]  /*14c0*/  UMOV UR5, 0x400 ;  /* 0x0000040000057882 */ /* 0x000fe40000000000 */
[----:B0-----:R-:W-:-:S06]  /*14d0*/  ULEA UR5, UR9, UR5, 0x18 ;  /* 0x0000000509057291 */ /* 0x001fcc000f8ec0ff */
[----:B------:R-:W-:-:S05]  /*14e0*/  LEA R15, R15, UR5, 0x2 ;  /* 0x000000050f0f7c11 */ /* 0x000fca000f8e10ff */
[----:B--2---:R0:W-:Y:S02]  /*14f0*/  STS [R15], R12 ;  /* 0x0000000c0f007388 */ /* 0x0041e40000000800 */
.L_x_129:
[----:B------:R-:W-:Y:S05]  /*1500*/  BSYNC.RECONVERGENT B0 ;  /* 0x0000000000007941 */ /* 0x000fea0003800200 */
.L_x_128:
[----:B------:R-:W-:Y:S04]  /*1510*/  BSSY.RECONVERGENT B0, `(.L_x_130) ;  /* 0x0000027000007945 */ /* 0x000fe80003800200 */
[----:B------:R-:W-:Y:S05]  /*1520*/  @P3 BRA `(.L_x_131) ;  /* 0x0000000000943947 */ /* 0x000fea0003800000 */
[----:B0-----:R-:W-:Y:S02]  /*1530*/  IABS R15, UR16 ;  /* 0x00000010000f7c13 */ /* 0x001fe40008000000 */
[----:B----4-:R-:W-:Y:S02]  /*1540*/  IABS R16, R21 ;  /* 0x0000001500107213 */ /* 0x010fe40000000000 */
[----:B------:R-:W0:Y:S01]  /*1550*/  I2F.RP R11, R15 ;  /* 0x0000000f000b7306 */ /* 0x000e220000209400 */
[----:B-123--:R-:W-:-:S07]  /*1560*/  IABS R18, UR16 ;  /* 0x0000001000127c13 */ /* 0x00efce0008000000 */
        /* <DEDUP_REMOVED lines=33> */
.L_x_131:
[----:B------:R-:W-:Y:S05]  /*1780*/  BSYNC.RECONVERGENT B0 ;  /* 0x0000000000007941 */ /* 0x000fea0003800200 */
.L_x_130:
[----:B------:R-:W-:Y:S05]  /*1790*/  @P0 BRA `(.L_x_132) ;  /* 0xffffffe800c80947 */ /* 0x000fea000383ffff */
.L_x_115:
[----:B------:R-:W-:-:S13]  /*17a0*/  ISETP.NE.AND P0, PT, R10, RZ, PT ;  /* 0x000000ff0a00720c */ /* 0x000fda0003f05270 */
[----:B------:R-:W-:Y:S05]  /*17b0*/  @!P0 BRA `(.L_x_133) ;  /* 0x0000001000cc8947 */ /* 0x000fea0003800000 */
[----:B------:R-:W-:Y:S02]  /*17c0*/  ISETP.GE.U32.AND P0, PT, R10, 0x4, PT ;  /* 0x000000040a00780c */ /* 0x000fe40003f06070 */
[----:B------:R-:W-:-:S11]  /*17d0*/  LOP3.LUT R4, R4, 0x3, RZ, 0xc0, !PT ;  /* 0x0000000304047812 */ /* 0x000fd600078ec0ff */
[----:B------:R-:W-:Y:S05]  /*17e0*/  @!P0 BRA `(.L_x_134) ;  /* 0x0000000800a48947 */ /* 0x000fea0003800000 */
[----:B---3--:R-:W-:Y:S01]  /*17f0*/  IMAD R17, R9, UR12, R8 ;  /* 0x0000000c09117c24 */ /* 0x008fe2000f8e0208 */
[----:B------:R-:W-:Y:S03]  /*1800*/  BSSY.RECONVERGENT B0, `(.L_x_135) ;  /* 0x000002e000007945 */ /* 0x000fe60003800200 */
[C---:B0-----:R-:W-:Y:S01]  /*1810*/  VIADD R15, R17.reuse, UR12 ;  /* 0x0000000c110f7c36 */ /* 0x041fe20008000000 */
[----:B------:R-:W-:-:S03]  /*1820*/  ISETP.GT.AND P3, PT, R17, R0, PT ;  /* 0x000000001100720c */ /* 0x000fc60003f64270 */
[C---:B----4-:R-:W-:Y:S01]  /*1830*/  VIADD R11, R15.reuse, UR12 ;  /* 0x0000000c0f0b7c36 */ /* 0x050fe20008000000 */
[----:B------:R-:W-:-:S04]  /*1840*/  ISETP.GT.AND P2, PT, R15, R0, PT ;  /* 0x000000000f00720c */ /* 0x000fc80003f44270 */
[C---:B------:R-:W-:Y:S02]  /*1850*/  IADD3 R7, PT, PT, R11.reuse, UR12, RZ ;  /* 0x0000000c0b077c10 */ /* 0x040fe4000fffe0ff */
[-C--:B------:R-:W-:Y:S02]  /*1860*/  ISETP.GT.AND P1, PT, R11, R0.reuse, PT ;  /* 0x000000000b00720c */ /* 0x080fe40003f24270 */
[----:B------:R-:W-:Y:S01]  /*1870*/  ISETP.GT.AND P0, PT, R7, R0, PT ;  /* 0x000000000700720c */ /* 0x000fe20003f04270 */
[----:B------:R-:W-:-:S12]  /*1880*/  @P3 BRA `(.L_x_136) ;  /* 0x0000000000943947 */ /* 0x000fd80003800000 */
[----:B------:R-:W-:Y:S02]  /*1890*/  IABS R21, UR16 ;  /* 0x0000001000157c13 */ /* 0x000fe40008000000 */
[----:B------:R-:W-:Y:S02]  /*18a0*/  IABS R19, R17 ;  /* 0x0000001100137213 */ /* 0x000fe40000000000 */
[----:B------:R-:W0:Y:S01]  /*18b0*/  I2F.RP R6, R21 ;  /* 0x0000001500067306 */ /* 0x000e220000209400 */
[----:B------:R-:W-:-:S07]  /*18c0*/  IABS R14, UR16 ;  /* 0x00000010000e7c13 */ /* 0x000fce0008000000 */
[----:B0-----:R-:W0:Y:S02]  /*18d0*/  MUFU.RCP R6, R6 ;  /* 0x0000000600067308 */ /* 0x001e240000001000 */
[----:B0-----:R-:W-:-:S06]  /*18e0*/  VIADD R12, R6, 0xffffffe ;  /* 0x0ffffffe060c7836 */ /* 0x001fcc0000000000 */
[----:B------:R0:W3:Y:S02]  /*18f0*/  F2I.FTZ.U32.TRUNC.NTZ R13, R12 ;  /* 0x0000000c000d7305 */ /* 0x0000e4000021f000 */
[----:B0-----:R-:W-:Y:S02]  /*1900*/  HFMA2 R12, -RZ, RZ, 0, 0 ;  /* 0x00000000ff0c7431 */ /* 0x001fe400000001ff */
[----:B---3--:R-:W-:-:S04]  /*1910*/  IMAD.MOV R10, RZ, RZ, -R13 ;  /* 0x000000ffff0a7224 */ /* 0x008fc800078e0a0d */
[----:B--2---:R-:W-:-:S04]  /*1920*/  IMAD R23, R10, R21, RZ ;  /* 0x000000150a177224 */ /* 0x004fc800078e02ff */
        /* <DEDUP_REMOVED lines=27> */
.L_x_136:
[----:B------:R-:W-:Y:S05]  /*1ae0*/  BSYNC.RECONVERGENT B0 ;  /* 0x0000000000007941 */ /* 0x000fea0003800200 */
.L_x_135:
[----:B------:R-:W-:Y:S04]  /*1af0*/  BSSY.RECONVERGENT B0, `(.L_x_137) ;  /* 0x0000027000007945 */ /* 0x000fe80003800200 */
[----:B------:R-:W-:Y:S05]  /*1b00*/  @P2 BRA `(.L_x_138) ;  /* 0x0000000000942947 */ /* 0x000fea0003800000 */
[----:B------:R-:W-:Y:S02]  /*1b10*/  IABS R19, UR16 ;  /* 0x0000001000137c13 */ /* 0x000fe40008000000 */
[----:B0-----:R-:W-:Y:S02]  /*1b20*/  IABS R17, R15 ;  /* 0x0000000f00117213 */ /* 0x001fe40000000000 */
[----:B------:R-:W0:Y:S01]  /*1b30*/  I2F.RP R6, R19 ;  /* 0x0000001300067306 */ /* 0x000e220000209400 */
[----:B------:R-:W-:-:S07]  /*1b40*/  IABS R14, UR16 ;  /* 0x00000010000e7c13 */ /* 0x000fce0008000000 */
[----:B0-----:R-:W0:Y:S02]  /*1b50*/  MUFU.RCP R6, R6 ;  /* 0x0000000600067308 */ /* 0x001e240000001000 */
[----:B0-----:R-:W-:-:S06]  /*1b60*/  IADD3 R12, PT, PT, R6, 0xffffffe, RZ ;  /* 0x0ffffffe060c7810 */ /* 0x001fcc0007ffe0ff */
[----:B------:R0:W3:Y:S02]  /*1b70*/  F2I.FTZ.U32.TRUNC.NTZ R13, R12 ;  /* 0x0000000c000d7305 */ /* 0x0000e4000021f000 */
[----:B0-----:R-:W-:Y:S02]  /*1b80*/  IMAD.MOV.U32 R12, RZ, RZ, RZ ;  /* 0x000000ffff0c7224 */ /* 0x001fe400078e00ff */
[----:B---3--:R-:W-:-:S04]  /*1b90*/  IMAD.MOV R10, RZ, RZ, -R13 ;  /* 0x000000ffff0a7224 */ /* 0x008fc800078e0a0d */
[----:B------:R-:W-:-:S04]  /*1ba0*/  IMAD R21, R10, R19, RZ ;  /* 0x000000130a157224 */ /* 0x000fc800078e02ff */
        /* <DEDUP_REMOVED lines=21> */
[----:B------:R-:W3:Y:S01]  /*1d00*/  LDG.E R12, desc[UR14][R12.64] ;  /* 0x0000000e0c0c7981 */ /* 0x000ee2000c1e1900 */
[----:B------:R-:W0:Y:S01]  /*1d10*/  S2UR UR5, SR_CgaCtaId ;  /* 0x00000000000579c3 */ /* 0x000e220000008800 */
[----:B------:R-:W-:Y:S02]  /*1d20*/  UMOV UR4, 0x400 ;  /* 0x0000040000047882 */ /* 0x000fe40000000000 */
[----:B0-----:R-:W-:-:S06]  /*1d30*/  ULEA UR4, UR5, UR4, 0x18 ;  /* 0x0000000405047291 */ /* 0x001fcc000f8ec0ff */
[----:B------:R-:W-:-:S05]  /*1d40*/  LEA R15, R15, UR4, 0x2 ;  /* 0x000000040f0f7c11 */ /* 0x000fca000f8e10ff */
[----:B---3--:R3:W-:Y:S02]  /*1d50*/  STS [R15], R12 ;  /* 0x0000000c0f007388 */ /* 0x0087e40000000800 */
.L_x_138:
[----:B------:R-:W-:Y:S05]  /*1d60*/  BSYNC.RECONVERGENT B0 ;  /* 0x0000000000007941 */ /* 0x000fea0003800200 */
.L_x_137:
[----:B------:R-:W-:Y:S04]  /*1d70*/  BSSY.RECONVERGENT B0, `(.L_x_139) ;  /* 0x0000027000007945 */ /* 0x000fe80003800200 */
[----:B------:R-:W-:Y:S05]  /*1d80*/  @P1 BRA `(.L_x_140) ;  /* 0x0000000000941947 */ /* 0x000fea0003800000 */
[----:B0-----:R-:W-:Y:S02]  /*1d90*/  IABS R17, UR16 ;  /* 0x0000001000117c13 */ /* 0x001fe40008000000 */
[----:B---3--:R-:W-:Y:S02]  /*1da0*/  IABS R15, R11 ;  /* 0x0000000b000f7213 */ /* 0x008fe40000000000 */
[----:B------:R-:W0:Y:S01]  /*1db0*/  I2F.RP R6, R17 ;  /* 0x0000001100067306 */ /* 0x000e220000209400 */
[----:B------:R-:W-:-:S07]  /*1dc0*/  IABS R14, UR16 ;  /* 0x00000010000e7c13 */ /* 0x000fce0008000000 */
        /* <DEDUP_REMOVED lines=14> */
[----:B------:R-:W-:Y:S02]  /*1eb0*/  ISETP.NE.AND P2, PT, RZ, UR16, PT ;  /* 0x00000010ff007c0c */ /* 0x000fe4000bf45270 */
[----:B------:R-:W-:Y:S02]  /*1ec0*/  ISETP.GE.U32.AND P1, PT, R10, R17, PT ;  /* 0x000000110a00720c */ /* 0x000fe40003f26070 */
[----:B------:R-:W-:-:S04]  /*1ed0*/  LOP3.LUT R10, R11, UR16, RZ, 0x3c, !PT ;  /* 0x000000100b0a7c12 */ /* 0x000fc8000f8e3cff */
[----:B------:R-:W-:-:S07]  /*1ee0*/  ISETP.GE.AND P3, PT, R10, RZ, PT ;  /* 0x000000ff0a00720c */ /* 0x000fce0003f66270 */
[----:B------:R-:W-:-:S06]  /*1ef0*/  @P1 IADD3 R6, PT, PT, R6, 0x1, RZ ;  /* 0x0000000106061810 */ /* 0x000fcc0007ffe0ff */
[----:B------:R-:W-:Y:S01]  /*1f00*/  @!P3 IMAD.MOV R6, RZ, RZ, -R6 ;  /* 0x000000ffff06b224 */ /* 0x000fe200078e0a06 */
[----:B------:R-:W-:-:S04]  /*1f10*/  @!P2 LOP3.LUT R6, RZ, UR16, RZ, 0x33, !PT ;  /* 0x00000010ff06ac12 */ /* 0x000fc8000f8e33ff */
[C---:B------:R-:W-:Y:S01]  /*1f20*/  IADD3 R10, PT, PT, -R6.reuse, RZ, RZ ;  /* 0x000000ff060a7210 */ /* 0x040fe20007ffe1ff */
[----:B------:R-:W-:-:S04]  /*1f30*/  VIADD R6, R6, UR8 ;  /* 0x0000000806067c36 */ /* 0x000fc80008000000 */
[----:B------:R-:W-:-:S05]  /*1f40*/  IMAD R10, R10, UR16, R11 ;  /* 0x000000100a0a7c24 */ /* 0x000fca000f8e020b */
[----:B------:R-:W-:-:S05]  /*1f50*/  IADD3 R15, PT, PT, R10, UR6, RZ ;  /* 0x000000060a0f7c10 */ /* 0x000fca000fffe0ff */
        /* <DEDUP_REMOVED lines=8> */
.L_x_140:
[----:B------:R-:W-:Y:S05]  /*1fe0*/  BSYNC.RECONVERGENT B0 ;  /* 0x0000000000007941 */ /* 0x000fea0003800200 */
.L_x_139:
[----:B------:R-:W-:Y:S04]  /*1ff0*/  BSSY.RECONVERGENT B0, `(.L_x_141) ;  /* 0x0000027000007945 */ /* 0x000fe80003800200 */
[----:B------:R-:W-:Y:S05]  /*2000*/  @P0 BRA `(.L_x_142) ;  /* 0x0000000000940947 */ /* 0x000fea0003800000 */
[----:B---3--:R-:W-:Y:S02]  /*2010*/  IABS R15, UR16 ;  /* 0x00000010000f7c13 */ /* 0x008fe40008000000 */
[----:B------:R-:W-:Y:S02]  /*2020*/  IABS R13, R7 ;  /* 0x00000007000d7213 */ /* 0x000fe40000000000 */
[----:B------:R-:W3:Y:S01]  /*2030*/  I2F.RP R6, R15 ;  /* 0x0000000f00067306 */ /* 0x000ee20000209400 */
[----:B------:R-:W-:-:S07]  /*2040*/  IABS R14, UR16 ;  /* 0x00000010000e7c13 */ /* 0x000fce0008000000 */
[----:B---3--:R-:W3:Y:S02]  /*2050*/  MUFU.RCP R6, R6 ;  /* 0x0000000600067308 */ /* 0x008ee40000001000 */
[----:B---3--:R-:W-:-:S06]  /*2060*/  VIADD R10, R6, 0xffffffe ;  /* 0x0ffffffe060a7836 */ /* 0x008fcc0000000000 */
[----:B----4-:R3:W0:Y:S02]  /*2070*/  F2I.FTZ.U32.TRUNC.NTZ R11, R10 ;  /* 0x0000000a000b7305 */ /* 0x010624000021f000 */
[----:B---3--:R-:W-:Y:S01]  /*2080*/  IMAD.MOV.U32 R10, RZ, RZ, RZ ;  /* 0x000000ffff0a7224 */ /* 0x008fe200078e00ff */
[----:B0-----:R-:W-:-:S05]  /*2090*/  IADD3 R12, PT, PT, RZ, -R11, RZ ;  /* 0x8000000bff0c7210 */ /* 0x001fca0007ffe0ff */
        /* <DEDUP_REMOVED lines=11> */
[----:B------:R-:W-:Y:S02]  /*2150*/  ISETP.GE.AND P2, PT, R10, RZ, PT ;  /* 0x000000ff0a00720c */ /* 0x000fe40003f46270 */
[----:B------:R-:W0:Y:S05]  /*2160*/  LDC.64 R10, c[0x0][0x380] ;  /* 0x0000e000ff0a7b82 */ /* 0x000e2a0000000a00 */
[----:B------:R-:W-:-:S06]  /*2170*/  @P0 VIADD R6, R6, 0x1 ;  /* 0x0000000106060836 */ /* 0x000fcc0000000000 */
[----:B------:R-:W-:Y:S02]  /*2180*/  @!P2 IADD3 R6, PT, PT, -R6, RZ, RZ ;  /* 0x000000ff0606a210 */ /* 0x000fe40007ffe1ff */
        /* <DEDUP_REMOVED lines=13> */
.L_x_142:
[----:B------:R-:W-:Y:S05]  /*2260*/  BSYNC.RECONVERGENT B0 ;  /* 0x0000000000007941 */ /* 0x000fea0003800200 */
.L_x_141:
[----:B------:R-:W-:-:S07]  /*2270*/  IADD3 R9, PT, PT, R9, 0x4, RZ ;  /* 0x0000000409097810 */ /* 0x000fce0007ffe0ff */
.L_x_134:
[----:B------:R-:W-:-:S13]  /*2280*/  ISETP.NE.AND P0, PT, R4, RZ, PT ;  /* 0x000000ff0400720c */ /* 0x000fda0003f05270 */
[----:B------:R-:W-:Y:S05]  /*2290*/  @!P0 BRA `(.L_x_133) ;  /* 0x0000000800148947 */ /* 0x000fea0003800000 */
[----:B------:R-:W-:-:S13]  /*22a0*/  ISETP.NE.AND P0, PT, R4, 0x1, PT ;  /* 0x000000010400780c */ /* 0x000fda0003f05270 */
[----:B------:R-:W-:Y:S05]  /*22b0*/  @!P0 BRA `(.L_x_143) ;  /* 0x0000000400548947 */ /* 0x000fea0003800000 */
[----:B0-----:R-:W-:Y:S01]  /*22c0*/  IMAD R13, R9, UR12, R8 ;  /* 0x0000000c090d7c24 */ /* 0x001fe2000f8e0208 */
[----:B------:R-:W-:Y:S03]  /*22d0*/  BSSY.RECONVERGENT B0, `(.L_x_144) ;  /* 0x000002a000007945 */ /* 0x000fe60003800200 */
[C---:B------:R-:W-:Y:S01]  /*22e0*/  VIADD R7, R13.reuse, UR12 ;  /* 0x0000000c0d077c36 */ /* 0x040fe20008000000 */
[----:B------:R-:W-:-:S04]  /*22f0*/  ISETP.GT.AND P0, PT, R13, R0, PT ;  /* 0x000000000d00720c */ /* 0x000fc80003f04270 */
[----:B------:R-:W-:-:S09]  /*2300*/  ISETP.GT.AND P3, PT, R7, R0, PT ;  /* 0x000000000700720c */ /* 0x000fd20003f64270 */
[----:B------:R-:W-:Y:S05]  /*2310*/  @P0 BRA `(.L_x_145) ;  /* 0x0000000000940947 */ /* 0x000fea0003800000 */
[----:B---3--:R-:W-:Y:S02]  /*2320*/  IABS R17, UR16 ;  /* 0x0000001000117c13 */ /* 0x008fe40008000000 */
[----:B------:R-:W-:Y:S02]  /*2330*/  IABS R15, R13 ;  /* 0x0000000d000f7213 */ /* 0x000fe40000000000 */
[----:B------:R-:W0:Y:S01]  /*2340*/  I2F.RP R4, R17 ;  /* 0x0000001100047306 */ /* 0x000e220000209400 */
[----:B----4-:R-:W-:-:S07]  /*2350*/  IABS R12, UR16 ;  /* 0x00000010000c7c13 */ /* 0x010fce0008000000 */
[----:B0-----:R-:W0:Y:S02]  /*2360*/  MUFU.RCP R4, R4 ;  /* 0x0000000400047308 */ /* 0x001e240000001000 */
[----:B0-----:R-:W-:-:S06]  /*2370*/  IADD3 R10, PT, PT, R4, 0xffffffe, RZ ;  /* 0x0ffffffe040a7810 */ /* 0x001fcc0007ffe0ff */
[----:B------:R0:W3:Y:S02]  /*2380*/  F2I.FTZ.U32.TRUNC.NTZ R11, R10 ;  /* 0x0000000a000b7305 */ /* 0x0000e4000021f000 */
[----:B0-----:R-:W-:Y:S01]  /*2390*/  MOV R10, RZ ;  /* 0x000000ff000a7202 */ /* 0x001fe20000000f00 */
[----:B---3--:R-:W-:-:S04]  /*23a0*/  IMAD.MOV R6, RZ, RZ, -R11 ;  /* 0x000000ffff067224 */ /* 0x008fc800078e0a0b */
        /* <DEDUP_REMOVED lines=28> */
.L_x_145:
[----:B------:R-:W-:Y:S05]  /*2570*/  BSYNC.RECONVERGENT B0 ;  /* 0x0000000000007941 */ /* 0x000fea0003800200 */
.L_x_144:
[----:B------:R-:W-:Y:S04]  /*2580*/  BSSY.RECONVERGENT B0, `(.L_x_146) ;  /* 0x0000027000007945 */ /* 0x000fe80003800200 */
[----:B------:R-:W-:Y:S05]  /*2590*/  @P3 BRA `(.L_x_147) ;  /* 0x0000000000943947 */ /* 0x000fea0003800000 */
[----:B---3--:R-:W-:Y:S02]  /*25a0*/  IABS R15, UR16 ;  /* 0x00000010000f7c13 */ /* 0x008fe40008000000 */
[----:B0-----:R-:W-:Y:S02]  /*25b0*/  IABS R13, R7 ;  /* 0x00000007000d7213 */ /* 0x001fe40000000000 */
[----:B------:R-:W0:Y:S01]  /*25c0*/  I2F.RP R4, R15 ;  /* 0x0000000f00047306 */ /* 0x000e220000209400 */
[----:B----4-:R-:W-:-:S07]  /*25d0*/  IABS R12, UR16 ;  /* 0x00000010000c7c13 */ /* 0x010fce0008000000 */
[----:B0-----:R-:W0:Y:S02]  /*25e0*/  MUFU.RCP R4, R4 ;  /* 0x0000000400047308 */ /* 0x001e240000001000 */
[----:B0-----:R-:W-:-:S06]  /*25f0*/  VIADD R10, R4, 0xffffffe ;  /* 0x0ffffffe040a7836 */ /* 0x001fcc0000000000 */
[----:B------:R0:W3:Y:S02]  /*2600*/  F2I.FTZ.U32.TRUNC.NTZ R11, R10 ;  /* 0x0000000a000b7305 */ /* 0x0000e4000021f000 */
[----:B0-----:R-:W-:Y:S01]  /*2610*/  IMAD.MOV.U32 R10, RZ, RZ, RZ ;  /* 0x000000ffff0a7224 */ /* 0x001fe200078e00ff */
[----:B---3--:R-:W-:-:S05]  /*2620*/  IADD3 R6, PT, PT, RZ, -R11, RZ ;  /* 0x8000000bff067210 */ /* 0x008fca0007ffe0ff */
[----:B------:R-:W-:-:S04]  /*2630*/  IMAD R17, R6, R15, RZ ;  /* 0x0000000f06117224 */ /* 0x000fc800078e02ff */
[----:B------:R-:W-:Y:S01]  /*2640*/  IMAD.HI.U32 R6, R11, R17, R10 ;  /* 0x000000110b067227 */ /* 0x000fe200078e000a */
[----:B------:R-:W-:-:S05]  /*2650*/  IADD3 R11, PT, PT, RZ, -R12, RZ ;  /* 0x8000000cff0b7210 */ /* 0x000fca0007ffe0ff */
        /* <DEDUP_REMOVED lines=25> */
.L_x_147:
[----:B------:R-:W-:Y:S05]  /*27f0*/  BSYNC.RECONVERGENT B0 ;  /* 0x0000000000007941 */ /* 0x000fea0003800200 */
.L_x_146:
[----:B------:R-:W-:-:S07]  /*2800*/  IADD3 R9, PT, PT, R9, 0x2, RZ ;  /* 0x0000000209097810 */ /* 0x000fce0007ffe0ff */
.L_x_143:
[----:B------:R-:W-:-:S04]  /*2810*/  LOP3.LUT R3, R3, 0x1, RZ, 0xc0, !PT ;  /* 0x0000000103037812 */ /* 0x000fc800078ec0ff */
[----:B------:R-:W-:-:S13]  /*2820*/  ISETP.NE.U32.AND P0, PT, R3, 0x1, PT ;  /* 0x000000010300780c */ /* 0x000fda0003f05070 */
[----:B------:R-:W-:Y:S05]  /*2830*/  @P0 BRA `(.L_x_133) ;  /* 0x0000000000ac0947 */ /* 0x000fea0003800000 */
[----:B----4-:R-:W-:Y:S01]  /*2840*/  IABS R11, UR16 ;  /* 0x00000010000b7c13 */ /* 0x010fe20008000000 */
[----:B------:R-:W-:Y:S01]  /*2850*/  IMAD R9, R9, UR12, R8 ;  /* 0x0000000c09097c24 */ /* 0x000fe2000f8e0208 */
[----:B------:R-:W-:Y:S01]  /*2860*/  IABS R8, UR16 ;  /* 0x0000001000087c13 */ /* 0x000fe20008000000 */
[----:B------:R-:W-:Y:S01]  /*2870*/  BSSY.RECONVERGENT B0, `(.L_x_133) ;  /* 0x0000027000007945 */ /* 0x000fe20003800200 */
[----:B------:R-:W4:Y:S03]  /*2880*/  I2F.RP R3, R11 ;  /* 0x0000000b00037306 */ /* 0x000f260000209400 */
[----:B------:R-:W-:-:S05]  /*2890*/  IMAD.MOV R8, RZ, RZ, -R8 ;  /* 0x000000ffff087224 */ /* 0x000fca00078e0a08 */
[----:B----4-:R-:W0:Y:S02]  /*28a0*/  MUFU.RCP R3, R3 ;  /* 0x0000000300037308 */ /* 0x010e240000001000 */
[----:B0-----:R-:W-:-:S06]  /*28b0*/  VIADD R6, R3, 0xffffffe ;  /* 0x0ffffffe03067836 */ /* 0x001fcc0000000000 */
[----:B------:R0:W4:Y:S02]  /*28c0*/  F2I.FTZ.U32.TRUNC.NTZ R7, R6 ;  /* 0x0000000600077305 */ /* 0x000124000021f000 */
[----:B0-----:R-:W-:Y:S01]  /*28d0*/  HFMA2 R6, -RZ, RZ, 0, 0 ;  /* 0x00000000ff067431 */ /* 0x001fe200000001ff */
[----:B----4-:R-:W-:-:S05]  /*28e0*/  IADD3 R4, PT, PT, RZ, -R7, RZ ;  /* 0x80000007ff047210 */ /* 0x010fca0007ffe0ff */
[----:B------:R-:W-:Y:S01]  /*28f0*/  IMAD R13, R4, R11, RZ ;  /* 0x0000000b040d7224 */ /* 0x000fe200078e02ff */
[----:B------:R-:W-:-:S03]  /*2900*/  IABS R4, R9 ;  /* 0x0000000900047213 */ /* 0x000fc60000000000 */
[----:B------:R-:W-:-:S04]  /*2910*/  IMAD.HI.U32 R13, R7, R13, R6 ;  /* 0x0000000d070d7227 */ /* 0x000fc800078e0006 */
[----:B------:R-:W-:Y:S02]  /*2920*/  IMAD.MOV.U32 R6, RZ, RZ, R8 ;  /* 0x000000ffff067224 */ /* 0x000fe400078e0008 */
        /* <DEDUP_REMOVED lines=9> */
[----:B------:R-:W-:Y:S02]  /*29c0*/  @P0 IADD3 R3, PT, PT, R3, 0x1, RZ ;  /* 0x0000000103030810 */ /* 0x000fe40007ffe0ff */
[----:B------:R-:W-:-:S04]  /*29d0*/  ISETP.GT.AND P0, PT, R9, R0, PT ;  /* 0x000000000900720c */ /* 0x000fc80003f04270 */
[----:B------:R-:W-:Y:S01]  /*29e0*/  @!P2 IMAD.MOV R3, RZ, RZ, -R3 ;  /* 0x000000ffff03a224 */ /* 0x000fe200078e0a03 */
[----:B------:R-:W-:-:S04]  /*29f0*/  @!P1 LOP3.LUT R3, RZ, UR16, RZ, 0x33, !PT ;  /* 0x00000010ff039c12 */ /* 0x000fc8000f8e33ff */
[C---:B------:R-:W-:Y:S01]  /*2a00*/  IADD3 R4, PT, PT, -R3.reuse, RZ, RZ ;  /* 0x000000ff03047210 */ /* 0x040fe20007ffe1ff */
[----:B------:R-:W-:-:S04]  /*2a10*/  VIADD R3, R3, UR8 ;  /* 0x0000000803037c36 */ /* 0x000fc80008000000 */
[----:B------:R-:W-:-:S05]  /*2a20*/  IMAD R4, R4, UR16, R9 ;  /* 0x0000001004047c24 */ /* 0x000fca000f8e0209 */
[----:B------:R-:W-:-:S05]  /*2a30*/  IADD3 R4, PT, PT, R4, UR6, RZ ;  /* 0x0000000604047c10 */ /* 0x000fca000fffe0ff */
[----:B------:R-:W-:Y:S01]  /*2a40*/  IMAD R3, R3, UR7, R4 ;  /* 0x0000000703037c24 */ /* 0x000fe2000f8e0204 */
        /* <DEDUP_REMOVED lines=9> */
.L_x_148:
[----:B------:R-:W-:Y:S05]  /*2ae0*/  BSYNC.RECONVERGENT B0 ;  /* 0x0000000000007941 */ /* 0x000fea0003800200 */
.L_x_133:
[----:B------:R-:W5:Y:S01]  /*2af0*/  LDCU UR13, c[0x0][0x398] ;  /* 0x00007300ff0d77ac */ /* 0x000f620008000800 */
[----:B0--3--:R-:W-:Y:S01]  /*2b00*/  CS2R R14, SRZ ;  /* 0x00000000000e7805 */ /* 0x009fe2000001ff00 */
[----:B-----5:R-:W-:Y:S02]  /*2b10*/  UISETP.GE.AND UP0, UPT, UR13, 0x1, UPT ;  /* 0x000000010d00788c */ /* 0x020fe4000bf06270 */
[----:B------:R-:W-:-:S04]  /*2b20*/  ULEA.HI UR4, UR13, UR13, URZ, 0x1 ;  /* 0x0000000d0d047291 */ /* 0x000fc8000f8f08ff */
[----:B------:R-:W-:Y:S01]  /*2b30*/  USHF.R.S32.HI UR12, URZ, 0x1, UR4 ;  /* 0x00000001ff0c7899 */ /* 0x000fe20008011404 */
[----:B------:R-:W-:Y:S06]  /*2b40*/  BAR.SYNC.DEFER_BLOCKING 0x0 ;  /* 0x0000000000007b1d */ /* 0x000fec0000010000 */
[----:B------:R-:W-:Y:S05]  /*2b50*/  BRA.U !UP0, `(.L_x_149) ;  /* 0x0000001908b07547 */ /* 0x000fea000b800000 */
[----:B------:R-:W-:Y:S01]  /*2b60*/  CS2R R14, SRZ ;  /* 0x00000000000e7805 */ /* 0x000fe2000001ff00 */
[----:B------:R-:W-:Y:S02]  /*2b70*/  ULOP3.LUT UR9, URZ, UR12, URZ, 0x33, !UPT ;  /* 0x0000000cff097292 */ /* 0x000fe4000f8e33ff */
[----:B------:R-:W-:Y:S01]  /*2b80*/  UIADD3 UR13, UPT, UPT, -UR13, URZ, URZ ;  /* 0x000000ff0d0d7290 */ /* 0x000fe2000fffe1ff */
[----:B------:R-:W-:-:S11]  /*2b90*/  UMOV UR4, URZ ;  /* 0x000000ff00047c82 */ /* 0x000fd60008000000 */
.L_x_163:
[----:B------:R-:W0:Y:S01]  /*2ba0*/  LDCU UR10, c[0x0][0x398] ;  /* 0x00007300ff0a77ac */ /* 0x000e220008000800 */
[----:B------:R-:W-:Y:S02]  /*2bb0*/  VIADD R24, R2, UR4 ;  /* 0x0000000402187c36 */ /* 0x000fe40008000000 */
[----:B------:R-:W-:Y:S01]  /*2bc0*/  HFMA2 R3, -RZ, RZ, 2.048828125, 0.01168060302734375 ;  /* 0x401921fbff037431 */ /* 0x000fe200000001ff */
[----:B------:R-:W-:Y:S01]  /*2bd0*/  UIADD3 UR5, UPT, UPT, UR4, -UR12, URZ ;  /* 0x8000000c04057290 */ /* 0x000fe2000fffe0ff */
[----:B------:R-:W-:Y:S01]  /*2be0*/  IMAD R24, R24, UR16, R5 ;  /* 0x0000001018187c24 */ /* 0x000fe2000f8e0205 */
[----:B------:R-:W-:Y:S02]  /*2bf0*/  UIADD3 UR4, UPT, UPT, UR4, 0x1, URZ ;  /* 0x0000000104047890 */ /* 0x000fe4000fffe0ff */
[----:B------:R-:W-:Y:S01]  /*2c00*/  UISETP.NE.AND UP0, UPT, UR5, 0x1, UPT ;  /* 0x000000010500788c */ /* 0x000fe2000bf05270 */
[----:B------:R-:W-:Y:S01]  /*2c10*/  UMOV UR18, 0x54442d18 ;  /* 0x54442d1800127882 */ /* 0x000fe20000000000 */
[----:B0-----:R-:W-:-:S07]  /*2c20*/  UISETP.NE.AND UP1, UPT, UR4, UR10, UPT ;  /* 0x0000000a0400728c */ /* 0x001fce000bf25270 */
[----:B------:R-:W-:Y:S05]  /*2c30*/  BRA.U UP0, `(.L_x_150) ;  /* 0x0000000900b07547 */ /* 0x000fea000b800000 */
[----:B------:R-:W0:Y:S01]  /*2c40*/  LDCU UR17, c[0x0][0x398] ;  /* 0x00007300ff1177ac */ /* 0x000e220008000800 */
[----:B------:R-:W-:-:S05]  /*2c50*/  UMOV UR5, URZ ;  /* 0x000000ff00057c82 */ /* 0x000fca0008000000 */
.L_x_157:
[----:B------:R-:W3:Y:S01]  /*2c60*/  S2UR UR11, SR_CgaCtaId ;  /* 0x00000000000b79c3 */ /* 0x000ee20000008800 */
[----:B------:R-:W-:Y:S01]  /*2c70*/  UMOV UR10, 0x400 ;  /* 0x00000400000a7882 */ /* 0x000fe20000000000 */
[----:B------:R-:W-:Y:S02]  /*2c80*/  VIADD R0, R24, UR5 ;  /* 0x0000000518007c36 */ /* 0x000fe40008000000 */
[----:B------:R-:W-:Y:S01]  /*2c90*/  HFMA2 R6, -RZ, RZ, 1.875, 0 ;  /* 0x3f800000ff067431 */ /* 0x000fe200000001ff */
[----:B---3--:R-:W-:-:S06]  /*2ca0*/  ULEA UR10, UR11, UR10, 0x18 ;  /* 0x0000000a0b0a7291 */ /* 0x008fcc000f8ec0ff */
[----:B------:R-:W-:Y:S01]  /*2cb0*/  LEA R0, R0, UR10, 0x2 ;  /* 0x0000000a00007c11 */ /* 0x000fe2000f8e10ff */
[----:B------:R-:W-:-:S04]  /*2cc0*/  UIADD3 UR10, UPT, UPT, UR5, -UR12, URZ ;  /* 0x8000000c050a7290 */ /* 0x000fc8000fffe0ff */
[----:B------:R-:W-:Y:S01]  /*2cd0*/  UISETP.NE.AND UP0, UPT, UR10, 0x1, UPT ;  /* 0x000000010a00788c */ /* 0x000fe2000bf05270 */
[----:B------:R-:W3:Y:S08]  /*2ce0*/  LDS R0, [R0] ;  /* 0x0000000000007984 */ /* 0x000ef00000000800 */
[----:B------:R-:W-:Y:S05]  /*2cf0*/  BRA.U !UP0, `(.L_x_151) ;  /* 0x0000000508107547 */ /* 0x000fea000b800000 */
[----:B------:R-:W-:-:S04]  /*2d00*/  I2FP.F32.S32 R4, UR10 ;  /* 0x0000000a00047c45 */ /* 0x000fc80008201400 */
[----:B------:R-:W-:-:S13]  /*2d10*/  FSETP.NAN.AND P0, PT, |R4|, |R4|, PT ;  /* 0x400000040400720b */ /* 0x000fda0003f08200 */
[----:B------:R-:W-:Y:S05]  /*2d20*/  @P0 BRA `(.L_x_152) ;  /* 0x0000000400000947 */ /* 0x000fea0003800000 */
[C---:B------:R-:W-:Y:S01]  /*2d30*/  FMUL R7, |R4|.reuse, 16777216 ;  /* 0x4b80000004077820 */ /* 0x040fe20000400200 */
[----:B------:R-:W-:Y:S01]  /*2d40*/  FSETP.GEU.AND P0, PT, |R4|, 1.175494350822287508e-38, PT ;  /* 0x008000000400780b */ /* 0x000fe20003f0e200 */
[----:B------:R-:W-:Y:S01]  /*2d50*/  IMAD.MOV.U32 R13, RZ, RZ, 0x3a2c32e4 ;  /* 0x3a2c32e4ff0d7424 */ /* 0x000fe200078e00ff */
[----:B------:R-:W-:Y:S02]  /*2d60*/  ISETP.NE.AND P3, PT, RZ, UR10, PT ;  /* 0x0000000aff007c0c */ /* 0x000fe4000bf65270 */
[----:B------:R-:W-:Y:S02]  /*2d70*/  FSEL R7, R7, |R4|, !P0 ;  /* 0x4000000407077208 */ /* 0x000fe40004000000 */
[----:B------:R-:W-:-:S03]  /*2d80*/  FSEL R8, RZ, -24, P0 ;  /* 0xc1c00000ff087808 */ /* 0x000fc60000000000 */
[----:B------:R-:W-:-:S05]  /*2d90*/  VIADD R6, R7, 0xc0cafb0d ;  /* 0xc0cafb0d07067836 */ /* 0x000fca0000000000 */
[----:B------:R-:W-:-:S04]  /*2da0*/  LOP3.LUT R6, R6, 0xff800000, RZ, 0xc0, !PT ;  /* 0xff80000006067812 */ /* 0x000fc800078ec0ff */
[----:B------:R-:W-:-:S05]  /*2db0*/  IADD3 R7, PT, PT, R7, -R6, RZ ;  /* 0x8000000607077210 */ /* 0x000fca0007ffe0ff */
[C---:B------:R-:W-:Y:S01]  /*2dc0*/  FADD R10, R7.reuse, 1 ;  /* 0x3f800000070a7421 */ /* 0x040fe20000000000 */
[----:B----4-:R-:W-:Y:S01]  /*2dd0*/  FADD R11, R7, -1 ;  /* 0xbf800000070b7421 */ /* 0x010fe20000000000 */
[----:B------:R-:W-:-:S03]  /*2de0*/  I2FP.F32.S32 R7, R6 ;  /* 0x0000000600077245 */ /* 0x000fc60000201400 */
[----:B------:R-:W-:Y:S01]  /*2df0*/  FADD R9, R11, R11 ;  /* 0x0000000b0b097221 */ /* 0x000fe20000000000 */
[----:B------:R-:W4:Y:S03]  /*2e00*/  MUFU.RCP R10, R10 ;  /* 0x0000000a000a7308 */ /* 0x000f260000001000 */
[----:B----4-:R-:W-:Y:S01]  /*2e10*/  FMUL R6, R10, R9 ;  /* 0x000000090a067220 */ /* 0x010fe20000400000 */
        /* <DEDUP_REMOVED lines=22> */
[----:B------:R-:W4:Y:S01]  /*2f80*/  FRND R10, R9 ;  /* 0x00000009000a7307 */ /* 0x000f220000201000 */
[----:B------:R-:W-:Y:S01]  /*2f90*/  FADD R7, R8, -R7 ;  /* 0x8000000708077221 */ /* 0x000fe20000000000 */
[----:B------:R-:W-:Y:S01]  /*2fa0*/  FFMA R6, R6, 2, -R9 ;  /* 0x4000000006067823 */ /* 0x000fe20000000809 */
[C---:B------:R-:W-:Y:S02]  /*2fb0*/  FSETP.GT.AND P1, PT, |R9|.reuse, 152, PT ;  /* 0x431800000900780b */ /* 0x040fe40003f24200 */
[----:B------:R-:W-:Y:S01]  /*2fc0*/  FSETP.GEU.AND P2, PT, R9, RZ, PT ;  /* 0x000000ff0900720b */ /* 0x000fe20003f4e000 */
[----:B------:R-:W-:Y:S02]  /*2fd0*/  FFMA R7, R7, 2, R6 ;  /* 0x4000000007077823 */ /* 0x000fe40000000006 */
[----:B------:R-:W5:Y:S01]  /*2fe0*/  F2I.NTZ R8, R9 ;  /* 0x0000000900087305 */ /* 0x000f620000203100 */
[----:B----4-:R-:W-:Y:S01]  /*2ff0*/  FADD R6, R9, -R10 ;  /* 0x8000000a09067221 */ /* 0x010fe20000000000 */
        /* <DEDUP_REMOVED lines=8> */
[----:B------:R-:W-:Y:S02]  /*3080*/  FFMA R11, R6, R11, 0.69314718246459960938 ;  /* 0x3f317218060b7423 */ /* 0x000fe4000000000b */
[----:B-----5:R-:W-:Y:S01]  /*3090*/  IMAD R8, R8, 0x800000, -R7 ;  /* 0x0080000008087824 */ /* 0x020fe200078e0a07 */
        /* <DEDUP_REMOVED lines=9> */
.L_x_152:
[----:B------:R-:W-:-:S07]  /*3130*/  FADD R6, R4, 2 ;  /* 0x4000000004067421 */ /* 0x000fce0000000000 */
.L_x_151:
[----:B------:R-:W-:Y:S01]  /*3140*/  FADD R4, R6, 1 ;  /* 0x3f80000006047421 */ /* 0x000fe20000000000 */
[----:B------:R-:W-:Y:S01]  /*3150*/  IMAD.MOV.U32 R8, RZ, RZ, 0x652b82fe ;  /* 0x652b82feff087424 */ /* 0x000fe200078e00ff */
[----:B------:R-:W-:Y:S01]  /*3160*/  MOV R9, 0x3ff71547 ;  /* 0x3ff7154700097802 */ /* 0x000fe20000000f00 */
[----:B------:R-:W-:Y:S01]  /*3170*/  UMOV UR10, 0xfefa39ef ;  /* 0xfefa39ef000a7882 */ /* 0x000fe20000000000 */
[----:B----4-:R-:W4:Y:S01]  /*3180*/  F2F.F64.F32 R10, R4 ;  /* 0x00000004000a7310 */ /* 0x010f220000201800 */
[----:B------:R-:W-:Y:S01]  /*3190*/  UMOV UR11, 0x3fe62e42 ;  /* 0x3fe62e42000b7882 */ /* 0x000fe20000000000 */
[----:B------:R-:W-:-:S06]  /*31a0*/  IMAD.MOV.U32 R16, RZ, RZ, 0x1 ;  /* 0x00000001ff107424 */ /* 0x000fcc00078e00ff */
[----:B------:R-:W5:Y:S01]  /*31b0*/  MUFU.RCP64H R17, 6.283184051513671875 ;  /* 0x401921fb00117908 */ /* 0x000f620000001800 */
[----:B----4-:R-:W-:-:S08]  /*31c0*/  DMUL R10, R10, -0.5 ;  /* 0xbfe000000a0a7828 */ /* 0x010fd00000000000 */
        /* <DEDUP_REMOVED lines=29> */
[----:B-12---:R-:W-:Y:S01]  /*33a0*/  DFMA R18, R12, R6, UR10 ;  /* 0x0000000a0c127e2b */ /* 0x006fe20008000006 */
[----:B------:R-:W-:Y:S01]  /*33b0*/  UMOV UR10, 0x55555511 ;  /* 0x55555511000a7882 */ /* 0x000fe20000000000 */
[----:B------:R-:W-:Y:S01]  /*33c0*/  IMAD.MOV.U32 R6, RZ, RZ, 0x54442d18 ;  /* 0x54442d18ff067424 */ /* 0x000fe200078e00ff */
[----:B------:R-:W-:Y:S01]  /*33d0*/  MOV R7, 0x401921fb ;  /* 0x401921fb00077802 */ /* 0x000fe20000000f00 */
[----:B------:R-:W-:-:S04]  /*33e0*/  UMOV UR11, 0x3fc55555 ;  /* 0x3fc55555000b7882 */ /* 0x000fc80000000000 */
[----:B------:R-:W-:Y:S01]  /*33f0*/  DFMA R18, R12, R18, UR10 ;  /* 0x0000000a0c127e2b */ /* 0x000fe20008000012 */
[----:B------:R-:W-:Y:S01]  /*3400*/  UMOV UR10, 0xb ;  /* 0x0000000b000a7882 */ /* 0x000fe20000000000 */
[----:B-----5:R-:W-:Y:S01]  /*3410*/  DFMA R20, R16, -R6, 1 ;  /* 0x3ff000001014742b */ /* 0x020fe20000000806 */
[----:B------:R-:W-:-:S05]  /*3420*/  UMOV UR11, 0x3fe00000 ;  /* 0x3fe00000000b7882 */ /* 0x000fca0000000000 */
[----:B------:R-:W-:Y:S02]  /*3430*/  DFMA R18, R12, R18, UR10 ;  /* 0x0000000a0c127e2b */ /* 0x000fe40008000012 */
[----:B------:R-:W-:-:S06]  /*3440*/  DFMA R22, R20, R20, R20 ;  /* 0x000000141416722b */ /* 0x000fcc0000000014 */
[----:B------:R-:W-:Y:S02]  /*3450*/  DFMA R20, R12, R18, 1 ;  /* 0x3ff000000c14742b */ /* 0x000fe40000000012 */
[----:B------:R-:W-:-:S06]  /*3460*/  DFMA R18, R16, R22, R16 ;  /* 0x000000161012722b */ /* 0x000fcc0000000010 */
[----:B------:R-:W-:Y:S01]  /*3470*/  DFMA R16, R12, R20, 1 ;  /* 0x3ff000000c10742b */ /* 0x000fe20000000014 */
[----:B---3--:R1:W2:Y:S01]  /*3480*/  I2F.F64 R12, R0 ;  /* 0x00000000000c7312 */ /* 0x0082a20000201c00 */
        /* <DEDUP_REMOVED lines=18> */
.L_x_153:
[----:B--2---:R-:W-:Y:S01]  /*35b0*/  DMUL R12, R12, R20 ;  /* 0x000000140c0c7228 */ /* 0x004fe20000000000 */
        /* <DEDUP_REMOVED lines=11> */
[----:B0-----:R-:W-:Y:S05]  /*3670*/  CALL.REL.NOINC `($__internal_3_$__cuda_sm20_div_rn_f64_full) ;  /* 0x0000001000107944 */ /* 0x001fea0003c00000 */
[----:B------:R-:W-:Y:S01]  /*3680*/  IMAD.MOV.U32 R6, RZ, RZ, R8 ;  /* 0x000000ffff067224 */ /* 0x000fe200078e0008 */
[----:B------:R-:W-:-:S07]  /*3690*/  MOV R7, R9 ;  /* 0x0000000900077202 */ /* 0x000fce0000000f00 */
.L_x_155:
[----:B0-----:R-:W-:Y:S05]  /*36a0*/  BSYNC.RECONVERGENT B0 ;  /* 0x0000000000007941 */ /* 0x001fea0003800200 */
.L_x_154:
[----:B------:R-:W-:Y:S01]  /*36b0*/  UIADD3 UR5, UPT, UPT, UR5, 0x1, URZ ;  /* 0x0000000105057890 */ /* 0x000fe2000fffe0ff */
[----:B------:R-:W-:-:S03]  /*36c0*/  DADD R14, R6, R14 ;  /* 0x00000000060e7229 */ /* 0x000fc6000000000e */
[----:B------:R-:W-:-:S09]  /*36d0*/  UISETP.NE.AND UP0, UPT, UR5, UR17, UPT ;  /* 0x000000110500728c */ /* 0x000fd2000bf05270 */
[----:B------:R-:W-:Y:S05]  /*36e0*/  BRA.U !UP0, `(.L_x_156) ;  /* 0x0000000d08c87547 */ /* 0x000fea000b800000 */
[----:B------:R-:W-:Y:S05]  /*36f0*/  BRA `(.L_x_157) ;  /* 0xfffffff400587947 */ /* 0x000fea000383ffff */
.L_x_150:
[----:B------:R-:W-:Y:S01]  /*3700*/  I2FP.F32.S32 R4, UR5 ;  /* 0x0000000500047c45 */ /* 0x000fe20008201400 */
[----:B------:R-:W-:Y:S01]  /*3710*/  IMAD.MOV.U32 R13, RZ, RZ, 0x3a2c32e4 ;  /* 0x3a2c32e4ff0d7424 */ /* 0x000fe200078e00ff */
[----:B------:R-:W0:Y:S01]  /*3720*/  S2UR UR10, SR_CgaCtaId ;  /* 0x00000000000a79c3 */ /* 0x000e220000008800 */
[----:B------:R-:W-:Y:S01]  /*3730*/  ISETP.NE.AND P2, PT, RZ, UR5, PT ;  /* 0x00000005ff007c0c */ /* 0x000fe2000bf45270 */
[----:B------:R-:W-:Y:S01]  /*3740*/  UMOV UR5, 0x400 ;  /* 0x0000040000057882 */ /* 0x000fe20000000000 */
[C---:B------:R-:W-:Y:S01]  /*3750*/  FMUL R7, |R4|.reuse, 16777216 ;  /* 0x4b80000004077820 */ /* 0x040fe20000400200 */
[----:B------:R-:W-:-:S04]  /*3760*/  FSETP.GEU.AND P0, PT, |R4|, 1.175494350822287508e-38, PT ;  /* 0x008000000400780b */ /* 0x000fc80003f0e200 */
[----:B------:R-:W-:-:S05]  /*3770*/  FSEL R7, R7, |R4|, !P0 ;  /* 0x4000000407077208 */ /* 0x000fca0004000000 */
[----:B------:R-:W-:-:S05]  /*3780*/  VIADD R0, R7, 0xc0cafb0d ;  /* 0xc0cafb0d07007836 */ /* 0x000fca0000000000 */
[----:B------:R-:W-:-:S04]  /*3790*/  LOP3.LUT R0, R0, 0xff800000, RZ, 0xc0, !PT ;  /* 0xff80000000007812 */ /* 0x000fc800078ec0ff */
[-C--:B------:R-:W-:Y:S02]  /*37a0*/  IADD3 R7, PT, PT, R7, -R0.reuse, RZ ;  /* 0x8000000007077210 */ /* 0x080fe40007ffe0ff */
[----:B------:R-:W-:Y:S01]  /*37b0*/  I2FP.F32.S32 R0, R0 ;  /* 0x0000000000007245 */ /* 0x000fe20000201400 */
[----:B0-----:R-:W-:Y:S02]  /*37c0*/  ULEA UR5, UR10, UR5, 0x18 ;  /* 0x000000050a057291 */ /* 0x001fe4000f8ec0ff */
[C---:B------:R-:W-:Y:S01]  /*37d0*/  FADD R8, R7.reuse, 1 ;  /* 0x3f80000007087421 */ /* 0x040fe20000000000 */
[----:B------:R-:W-:Y:S01]  /*37e0*/  FADD R9, R7, -1 ;  /* 0xbf80000007097421 */ /* 0x000fe20000000000 */
[----:B------:R-:W-:Y:S01]  /*37f0*/  FSEL R7, RZ, -24, P0 ;  /* 0xc1c00000ff077808 */ /* 0x000fe20000000000 */
[----:B------:R-:W-:Y:S01]  /*3800*/  UMOV UR10, UR13 ;  /* 0x0000000d000a7c82 */ /* 0x000fe20008000000 */
[----:B------:R-:W-:Y:S01]  /*3810*/  LEA R24, R24, UR5, 0x2 ;  /* 0x0000000518187c11 */ /* 0x000fe2000f8e10ff */
[----:B----4-:R-:W-:Y:S01]  /*3820*/  FADD R11, R9, R9 ;  /* 0x00000009090b7221 */ /* 0x010fe20000000000 */
[----:B------:R-:W0:Y:S01]  /*3830*/  MUFU.RCP R8, R8 ;  /* 0x0000000800087308 */ /* 0x000e220000001000 */
[----:B------:R-:W-:Y:S01]  /*3840*/  FFMA R7, R0, 1.1920928955078125e-07, R7 ;  /* 0x3400000000077823 */ /* 0x000fe20000000007 */
[----:B------:R-:W-:Y:S01]  /*3850*/  UMOV UR5, UR9 ;  /* 0x0000000900057c82 */ /* 0x000fe20008000000 */
        /* <DEDUP_REMOVED lines=27> */
[----:B------:R-:W3:Y:S01]  /*3a10*/  F2I.NTZ R8, R6 ;  /* 0x0000000600087305 */ /* 0x000ee20000203100 */
        /* <DEDUP_REMOVED lines=10> */
[----:B---3--:R-:W-:Y:S01]  /*3ac0*/  LEA R8, R8, -R7, 0x17 ;  /* 0x8000000708087211 */ /* 0x008fe200078eb8ff */
        /* <DEDUP_REMOVED lines=11> */
.L_x_162:
[----:B------:R-:W-:Y:S01]  /*3b80*/  UIADD3 UR11, UPT, UPT, UR5, 0x1, URZ ;  /* 0x00000001050b7890 */ /* 0x000fe2000fffe0ff */
[----:B------:R-:W-:-:S03]  /*3b90*/  UMOV UR17, 0x3f800000 ;  /* 0x3f80000000117882 */ /* 0x000fc60000000000 */
[----:B------:R-:W-:-:S09]  /*3ba0*/  UISETP.NE.AND UP0, UPT, UR11, 0x1, UPT ;  /* 0x000000010b00788c */ /* 0x000fd2000bf05270 */
[----:B------:R-:W-:Y:S05]  /*3bb0*/  BRA.U !UP0, `(.L_x_158) ;  /* 0x00000005081c7547 */ /* 0x000fea000b800000 */
[----:B------:R-:W-:-:S04]  /*3bc0*/  I2FP.F32.S32 R4, UR11 ;  /* 0x0000000b00047c45 */ /* 0x000fc80008201400 */
[----:B------:R-:W-:-:S13]  /*3bd0*/  FSETP.NAN.AND P0, PT, |R4|, |R4|, PT ;  /* 0x400000040400720b */ /* 0x000fda0003f08200 */
[----:B------:R-:W-:-:S05]  /*3be0*/  @P0 FADD R6, R4, 2 ;  /* 0x4000000004060421 */ /* 0x000fca0000000000 */
[----:B------:R-:W-:Y:S01]  /*3bf0*/  @P0 R2UR UR17, R6 ;  /* 0x00000000061102ca */ /* 0x000fe200000e0000 */
[----:B------:R-:W-:-:S14]  /*3c00*/  @P0 BRA `(.L_x_158) ;  /* 0x0000000400080947 */ /* 0x000fdc0003800000 */
[C---:B------:R-:W-:Y:S01]  /*3c10*/  FMUL R7, |R4|.reuse, 16777216 ;  /* 0x4b80000004077820 */ /* 0x040fe20000400200 */
[----:B------:R-:W-:Y:S01]  /*3c20*/  FSETP.GEU.AND P0, PT, |R4|, 1.175494350822287508e-38, PT ;  /* 0x008000000400780b */ /* 0x000fe20003f0e200 */
[----:B------:R-:W-:-:S03]  /*3c30*/  IMAD.MOV.U32 R13, RZ, RZ, 0x3a2c32e4 ;  /* 0x3a2c32e4ff0d7424 */ /* 0x000fc600078e00ff */
[----:B------:R-:W-:Y:S02]  /*3c40*/  FSEL R7, R7, |R4|, !P0 ;  /* 0x4000000407077208 */ /* 0x000fe40004000000 */
[----:B------:R-:W-:Y:S02]  /*3c50*/  FSEL R8, RZ, -24, P0 ;  /* 0xc1c00000ff087808 */ /* 0x000fe40000000000 */
[----:B------:R-:W-:Y:S01]  /*3c60*/  FSETP.NEU.AND P0, PT, |R4|, +INF , PT ;  /* 0x7f8000000400780b */ /* 0x000fe20003f0d200 */
[----:B------:R-:W-:-:S05]  /*3c70*/  VIADD R6, R7, 0xc0cafb0d ;  /* 0xc0cafb0d07067836 */ /* 0x000fca0000000000 */
[----:B------:R-:W-:-:S04]  /*3c80*/  LOP3.LUT R6, R6, 0xff800000, RZ, 0xc0, !PT ;  /* 0xff80000006067812 */ /* 0x000fc800078ec0ff */
[----:B------:R-:W-:-:S03]  /*3c90*/  IADD3 R7, PT, PT, R7, -R6, RZ ;  /* 0x8000000607077210 */ /* 0x000fc60007ffe0ff */
[----:B------:R-:W-:Y:S01]  /*3ca0*/  VOTEU.ANY UP0, P0 ;  /* 0x0000000000ff7886 */ /* 0x000fe20000000100 */
[----:B------:R-:W-:Y:S01]  /*3cb0*/  UISETP.NE.AND UP0, UPT, UR5, -0x1, UP0 ;  /* 0xffffffff0500788c */ /* 0x000fe20008705270 */
[C---:B------:R-:W-:Y:S01]  /*3cc0*/  FADD R10, R7.reuse, 1 ;  /* 0x3f800000070a7421 */ /* 0x040fe20000000000 */
[----:B------:R-:W-:Y:S01]  /*3cd0*/  FADD R11, R7, -1 ;  /* 0xbf800000070b7421 */ /* 0x000fe20000000000 */
[----:B------:R-:W-:-:S03]  /*3ce0*/  I2FP.F32.S32 R7, R6 ;  /* 0x0000000600077245 */ /* 0x000fc60000201400 */
[----:B------:R-:W-:Y:S01]  /*3cf0*/  FADD R9, R11, R11 ;  /* 0x0000000b0b097221 */ /* 0x000fe20000000000 */
[----:B------:R-:W0:Y:S01]  /*3d00*/  MUFU.RCP R10, R10 ;  /* 0x0000000a000a7308 */ /* 0x000e220000001000 */
[----:B------:R-:W-:-:S13]  /*3d10*/  PLOP3.LUT P2, PT, PT, PT, UP0, 0x80, 0x8 ;  /* 0x000000000008781c */ /* 0x000fda0003f4f008 */
[----:B------:R-:W-:Y:S01]  /*3d20*/  @!P2 FADD R4, R4, R4 ;  /* 0x000000040404a221 */ /* 0x000fe20000000000 */
[----:B0-----:R-:W-:Y:S01]  /*3d30*/  FMUL R6, R10, R9 ;  /* 0x000000090a067220 */ /* 0x001fe20000400000 */
[----:B------:R-:W-:-:S03]  /*3d40*/  FFMA R9, R7, 1.1920928955078125e-07, R8 ;  /* 0x3400000007097823 */ /* 0x000fc60000000008 */
[----:B------:R-:W-:Y:S01]  /*3d50*/  @!P2 R2UR UR5, R4 ;  /* 0x000000000405a2ca */ /* 0x000fe200000e0000 */
        /* <DEDUP_REMOVED lines=16> */
[----:B------:R-:W-:-:S03]  /*3e60*/  HFMA2 R11, -RZ, RZ, 0.64013671875, -15.109375 ;  /* 0x391fcb8eff0b7431 */ /* 0x000fc600000001ff */
        /* <DEDUP_REMOVED lines=20> */
[----:B---3--:R-:W-:Y:S01]  /*3fb0*/  LEA R8, R8, -R7, 0x17 ;  /* 0x8000000708087211 */ /* 0x008fe200078eb8ff */
[----:B------:R-:W-:Y:S02]  /*3fc0*/  VIADD R10, R7, 0x7f000000 ;  /* 0x7f000000070a7836 */ /* 0x000fe40000000000 */
[----:B------:R-:W-:Y:S01]  /*3fd0*/  FFMA R11, R6, R11, 1 ;  /* 0x3f800000060b7423 */ /* 0x000fe2000000000b */
[----:B------:R-:W-:-:S03]  /*3fe0*/  FSEL R6, RZ, +INF , !P0 ;  /* 0x7f800000ff067808 */ /* 0x000fc60004000000 */
[----:B------:R-:W-:-:S04]  /*3ff0*/  FMUL R11, R10, R11 ;  /* 0x0000000b0a0b7220 */ /* 0x000fc80000400000 */
[----:B------:R-:W-:-:S05]  /*4000*/  @!P1 FMUL R6, R8, R11 ;  /* 0x0000000b08069220 */ /* 0x000fca0000400000 */
[----:B------:R-:W-:-:S09]  /*4010*/  R2UR UR17, R6 ;  /* 0x00000000061172ca */ /* 0x000fd200000e0000 */
[----:B------:R-:W-:-:S12]  /*4020*/  @!UP0 ULOP3.LUT UR17, UR5, 0x7fffffff, URZ, 0xc0, !UPT ;  /* 0x7fffffff05118892 */ /* 0x000fd8000f8ec0ff */
.L_x_158:
[----:B------:R-:W-:Y:S01]  /*4030*/  FADD R4, R0, UR17 ;  /* 0x0000001100047e21 */ /* 0x000fe20008000000 */
[----:B------:R-:W-:Y:S01]  /*4040*/  IMAD.MOV.U32 R12, RZ, RZ, 0x652b82fe ;  /* 0x652b82feff0c7424 */ /* 0x000fe200078e00ff */
[----:B------:R-:W-:Y:S01]  /*4050*/  MOV R13, 0x3ff71547 ;  /* 0x3ff71547000d7802 */ /* 0x000fe20000000f00 */
[----:B------:R-:W-:Y:S01]  /*4060*/  UMOV UR20, 0xfefa39ef ;  /* 0xfefa39ef00147882 */ /* 0x000fe20000000000 */
[----:B------:R0:W3:Y:S01]  /*4070*/  F2F.F64.F32 R10, R4 ;  /* 0x00000004000a7310 */ /* 0x0000e20000201800 */
[----:B------:R-:W-:Y:S01]  /*4080*/  UMOV UR21, 0x3fe62e42 ;  /* 0x3fe62e4200157882 */ /* 0x000fe20000000000 */
[----:B0-----:R-:W0:Y:S01]  /*4090*/  LDS R4, [R24] ;  /* 0x0000000018047984 */ /* 0x001e220000000800 */
        /* <DEDUP_REMOVED lines=31> */
[----:B------:R-:W-:-:S04]  /*4290*/  IMAD.MOV.U32 R6, RZ, RZ, 0x1 ;  /* 0x00000001ff067424 */ /* 0x000fc800078e00ff */
[----:B-12---:R-:W-:Y:S01]  /*42a0*/  DFMA R18, R16, R8, UR20 ;  /* 0x0000001410127e2b */ /* 0x006fe20008000008 */
[----:B------:R-:W-:Y:S01]  /*42b0*/  UMOV UR20, 0x55555511 ;  /* 0x5555551100147882 */ /* 0x000fe20000000000 */
[----:B------:R-:W-:Y:S01]  /*42c0*/  IMAD.MOV.U32 R8, RZ, RZ, 0x54442d18 ;  /* 0x54442d18ff087424 */ /* 0x000fe200078e00ff */
[----:B------:R-:W-:Y:S01]  /*42d0*/  MOV R9, 0x401921fb ;  /* 0x401921fb00097802 */ /* 0x000fe20000000f00 */
[----:B------:R-:W-:-:S04]  /*42e0*/  UMOV UR21, 0x3fc55555 ;  /* 0x3fc5555500157882 */ /* 0x000fc80000000000 */
[----:B------:R-:W-:Y:S01]  /*42f0*/  DFMA R20, R16, R18, UR20 ;  /* 0x0000001410147e2b */ /* 0x000fe20008000012 */
[----:B------:R-:W-:Y:S01]  /*4300*/  UMOV UR20, 0xb ;  /* 0x0000000b00147882 */ /* 0x000fe20000000000 */
[----:B------:R-:W-:Y:S01]  /*4310*/  UMOV UR21, 0x3fe00000 ;  /* 0x3fe0000000157882 */ /* 0x000fe20000000000 */
[----:B---3--:R-:W-:-:S05]  /*4320*/  DFMA R18, R6, -R8, 1 ;  /* 0x3ff000000612742b */ /* 0x008fca0000000808 */
[----:B------:R-:W-:-:S03]  /*4330*/  DFMA R20, R16, R20, UR20 ;  /* 0x0000001410147e2b */ /* 0x000fc60008000014 */
[----:B------:R-:W-:-:S05]  /*4340*/  DFMA R18, R18, R18, R18 ;  /* 0x000000121212722b */ /* 0x000fca0000000012 */
[----:B------:R-:W-:-:S03]  /*4350*/  DFMA R20, R16, R20, 1 ;  /* 0x3ff000001014742b */ /* 0x000fc60000000014 */
[----:B------:R-:W-:Y:S01]  /*4360*/  DFMA R18, R6, R18, R6 ;  /* 0x000000120612722b */ /* 0x000fe20000000006 */
[----:B0-----:R0:W1:Y:S04]  /*4370*/  I2F.F64 R6, R4 ;  /* 0x0000000400067312 */ /* 0x0010680000201c00 */
[----:B------:R-:W-:-:S03]  /*4380*/  DFMA R20, R16, R20, 1 ;  /* 0x3ff000001014742b */ /* 0x000fc60000000014 */
        /* <DEDUP_REMOVED lines=18> */
.L_x_159:
[----:B------:R-:W-:Y:S01]  /*44b0*/  DMUL R16, R6, R16 ;  /* 0x0000001006107228 */ /* 0x000fe20000000000 */
[----:B------:R-:W-:Y:S01]  /*44c0*/  UIADD3 UR10, UPT, UPT, UR10, 0x1, URZ ;  /* 0x000000010a0a7890 */ /* 0x000fe2000fffe0ff */
[----:B------:R-:W-:Y:S01]  /*44d0*/  BSSY.RECONVERGENT B0, `(.L_x_160) ;  /* 0x0000010000007945 */ /* 0x000fe20003800200 */
[----:B------:R-:W-:Y:S02]  /*44e0*/  UMOV UR5, UR11 ;  /* 0x0000000b00057c82 */ /* 0x000fe40008000000 */
        /* <DEDUP_REMOVED lines=11> */
[----:B------:R-:W-:Y:S05]  /*45a0*/  CALL.REL.NOINC `($__internal_3_$__cuda_sm20_div_rn_f64_full) ;  /* 0x0000000000447944 */ /* 0x000fea0003c00000 */
[----:B------:R-:W-:Y:S01]  /*45b0*/  IMAD.MOV.U32 R6, RZ, RZ, R8 ;  /* 0x000000ffff067224 */ /* 0x000fe200078e0008 */
[----:B------:R-:W-:-:S07]  /*45c0*/  MOV R7, R9 ;  /* 0x0000000900077202 */ /* 0x000fce0000000f00 */
.L_x_161:
[----:B------:R-:W-:Y:S05]  /*45d0*/  BSYNC.RECONVERGENT B0 ;  /* 0x0000000000007941 */ /* 0x000fea0003800200 */
.L_x_160:
[----:B------:R-:W-:Y:S01]  /*45e0*/  DADD R14, R6, R14 ;  /* 0x00000000060e7229 */ /* 0x000fe2000000000e */
[----:B------:R-:W-:Y:S01]  /*45f0*/  VIADD R24, R24, 0x4 ;  /* 0x0000000418187836 */ /* 0x000fe20000000000 */
[----:B------:R-:W-:Y:S09]  /*4600*/  BRA.U UP0, `(.L_x_162) ;  /* 0xfffffff5005c7547 */ /* 0x000ff2000b83ffff */
.L_x_156:
[----:B------:R-:W-:Y:S05]  /*4610*/  BRA.U UP1, `(.L_x_163) ;  /* 0xffffffe501607547 */ /* 0x000fea000b83ffff */
.L_x_149:
[----:B------:R-:W0:Y:S01]  /*4620*/  LDC.64 R6, c[0x0][0x388] ;  /* 0x0000e200ff067b82 */ /* 0x000e220000000a00 */
[----:B------:R-:W-:Y:S01]  /*4630*/  IMAD.U32 R3, RZ, RZ, UR8 ;  /* 0x00000008ff037e24 */ /* 0x000fe2000f8e00ff */
[----:B------:R-:W-:Y:S01]  /*4640*/  MOV R0, UR6 ;  /* 0x0000000600007c02 */ /* 0x000fe20008000f00 */
[----:B------:R-:W3:Y:S03]  /*4650*/  F2I.F64.TRUNC R15, R14 ;  /* 0x0000000e000f7311 */ /* 0x000ee6000030d100 */
[----:B------:R-:W-:Y:S02]  /*4660*/  IADD3 R5, PT, PT, R0, UR12, R5 ;  /* 0x0000000c00057c10 */ /* 0x000fe4000fffe005 */
[----:B------:R-:W-:-:S05]  /*4670*/  IADD3 R2, PT, PT, R3, UR12, R2 ;  /* 0x0000000c03027c10 */ /* 0x000fca000fffe002 */
[----:B------:R-:W-:-:S04]  /*4680*/  IMAD R3, R2, UR7, R5 ;  /* 0x0000000702037c24 */ /* 0x000fc8000f8e0205 */
[----:B0-----:R-:W-:-:S05]  /*4690*/  IMAD.WIDE R2, R3, 0x4, R6 ;  /* 0x0000000403027825 */ /* 0x001fca00078e0206 */
[----:B---3--:R-:W-:Y:S01]  /*46a0*/  STG.E desc[UR14][R2.64], R15 ;  /* 0x0000000f02007986 */ /* 0x008fe2000c10190e */
[----:B------:R-:W-:Y:S05]  /*46b0*/  EXIT ;  /* 0x000000000000794d */ /* 0x000fea0003800000 */
        .weak           $__internal_3_$__cuda_sm20_div_rn_f64_full
        .type           $__internal_3_$__cuda_sm20_div_rn_f64_full,@function
        .size           $__internal_3_$__cuda_sm20_div_rn_f64_full,(.L_x_196 - $__internal_3_$__cuda_sm20_div_rn_f64_full)
$__internal_3_$__cuda_sm20_div_rn_f64_full:
[C---:B------:R-:W-:Y:S01]  /*46c0*/  FSETP.GEU.AND P0, PT, |R3|.reuse, 1.469367938527859385e-39, PT ;  /* 0x001000000300780b */ /* 0x040fe20003f0e200 */
[----:B------:R-:W-:Y:S01]  /*46d0*/  IMAD.U32 R10, RZ, RZ, UR18 ;  /* 0x00000012ff0a7e24 */ /* 0x000fe2000f8e00ff */
[----:B------:R-:W-:Y:S01]  /*46e0*/  MOV R11, R3 ;  /* 0x00000003000b7202 */ /* 0x000fe20000000f00 */
[----:B------:R-:W-:Y:S01]  /*46f0*/  IMAD.MOV.U32 R16, RZ, RZ, 0x1 ;  /* 0x00000001ff107424 */ /* 0x000fe200078e00ff */
[----:B------:R-:W-:Y:S01]  /*4700*/  LOP3.LUT R6, R3, 0x800fffff, RZ, 0xc0, !PT ;  /* 0x800fffff03067812 */ /* 0x000fe200078ec0ff */
[----:B------:R-:W-:Y:S01]  /*4710*/  BSSY.RECONVERGENT B1, `(.L_x_164) ;  /* 0x0000054000017945 */ /* 0x000fe20003800200 */
[----:B------:R-:W-:Y:S02]  /*4720*/  MOV R12, UR18 ;  /* 0x00000012000c7c02 */ /* 0x000fe40008000f00 */
[----:B------:R-:W-:Y:S02]  /*4730*/  LOP3.LUT R13, R6, 0x3ff00000, RZ, 0xfc, !PT ;  /* 0x3ff00000060d7812 */ /* 0x000fe400078efcff */
[----:B------:R-:W-:-:S02]  /*4740*/  FSETP.GEU.AND P2, PT, |R9|, 1.469367938527859385e-39, PT ;  /* 0x001000000900780b */ /* 0x000fc40003f4e200 */
[----:B------:R-:W-:Y:S01]  /*4750*/  LOP3.LUT R6, R9, 0x7ff00000, RZ, 0xc0, !PT ;  /* 0x7ff0000009067812 */ /* 0x000fe200078ec0ff */
[----:B------:R-:W-:Y:S01]  /*4760*/  @!P0 DMUL R12, R10, 8.98846567431157953865e+307 ;  /* 0x7fe000000a0c8828 */ /* 0x000fe20000000000 */
[----:B------:R-:W-:-:S03]  /*4770*/  LOP3.LUT R25, R3, 0x7ff00000, RZ, 0xc0, !PT ;  /* 0x7ff0000003197812 */ /* 0x000fc600078ec0ff */
[----:B------:R-:W-:Y:S01]  /*4780*/  IMAD.MOV.U32 R26, RZ, RZ, R6 ;  /* 0x000000ffff1a7224 */ /* 0x000fe200078e0006 */
[C---:B------:R-:W-:Y:S01]  /*4790*/  ISETP.GE.U32.AND P1, PT, R6.reuse, R25, PT ;  /* 0x000000190600720c */ /* 0x040fe20003f26070 */
[----:B------:R-:W0:Y:S04]  /*47a0*/  MUFU.RCP64H R17, R13 ;  /* 0x0000000d00117308 */ /* 0x000e280000001800 */
[----:B------:R-:W-:Y:S02]  /*47b0*/  @!P2 LOP3.LUT R7, R11, 0x7ff00000, RZ, 0xc0, !PT ;  /* 0x7ff000000b07a812 */ /* 0x000fe400078ec0ff */
[----:B------:R-:W-:Y:S02]  /*47c0*/  @!P2 MOV R20, RZ ;  /* 0x000000ff0014a202 */ /* 0x000fe40000000f00 */
[----:B------:R-:W-:-:S02]  /*47d0*/  @!P2 ISETP.GE.U32.AND P3, PT, R6, R7, PT ;  /* 0x000000070600a20c */ /* 0x000fc40003f66070 */
[----:B------:R-:W-:Y:S02]  /*47e0*/  MOV R7, 0x1ca00000 ;  /* 0x1ca0000000077802 */ /* 0x000fe40000000f00 */
[----:B------:R-:W-:Y:S02]  /*47f0*/  @!P0 LOP3.LUT R25, R13, 0x7ff00000, RZ, 0xc0, !PT ;  /* 0x7ff000000d198812 */ /* 0x000fe400078ec0ff */
[----:B------:R-:W-:Y:S01]  /*4800*/  @!P2 SEL R21, R7, 0x63400000, !P3 ;  /* 0x634000000715a807 */ /* 0x000fe20005800000 */
[----:B0-----:R-:W-:-:S03]  /*4810*/  DFMA R18, R16, -R12, 1 ;  /* 0x3ff000001012742b */ /* 0x001fc6000000080c */
[----:B------:R-:W-:Y:S01]  /*4820*/  @!P2 LOP3.LUT R21, R21, 0x80000000, R9, 0xf8, !PT ;  /* 0x800000001515a812 */ /* 0x000fe200078ef809 */
[----:B------:R-:W-:-:S03]  /*4830*/  VIADD R27, R25, 0xffffffff ;  /* 0xffffffff191b7836 */ /* 0x000fc60000000000 */
[----:B------:R-:W-:Y:S01]  /*4840*/  @!P2 LOP3.LUT R21, R21, 0x100000, RZ, 0xfc, !PT ;  /* 0x001000001515a812 */ /* 0x000fe200078efcff */
[----:B------:R-:W-:-:S08]  /*4850*/  DFMA R18, R18, R18, R18 ;  /* 0x000000121212722b */ /* 0x000fd00000000012 */
[----:B------:R-:W-:Y:S01]  /*4860*/  DFMA R18, R16, R18, R16 ;  /* 0x000000121012722b */ /* 0x000fe20000000010 */
[----:B------:R-:W-:Y:S01]  /*4870*/  SEL R17, R7, 0x63400000, !P1 ;  /* 0x6340000007117807 */ /* 0x000fe20004800000 */
[----:B------:R-:W-:-:S03]  /*4880*/  IMAD.MOV.U32 R16, RZ, RZ, R8 ;  /* 0x000000ffff107224 */ /* 0x000fc600078e0008 */
        /* <DEDUP_REMOVED lines=39> */
.L_x_165:
        /* <DEDUP_REMOVED lines=16> */
.L_x_168:
[----:B------:R-:W-:Y:S01]  /*4c00*/  LOP3.LUT R7, R11, 0x80000, RZ, 0xfc, !PT ;  /* 0x000800000b077812 */ /* 0x000fe200078efcff */
[----:B------:R-:W-:Y:S01]  /*4c10*/  IMAD.MOV.U32 R6, RZ, RZ, R10 ;  /* 0x000000ffff067224 */ /* 0x000fe200078e000a */
[----:B------:R-:W-:Y:S06]  /*4c20*/  BRA `(.L_x_166) ;  /* 0x0000000000087947 */ /* 0x000fec0003800000 */
.L_x_167:
[----:B------:R-:W-:Y:S02]  /*4c30*/  LOP3.LUT R7, R9, 0x80000, RZ, 0xfc, !PT ;  /* 0x0008000009077812 */ /* 0x000fe400078efcff */
[----:B------:R-:W-:-:S07]  /*4c40*/  MOV R6, R8 ;  /* 0x0000000800067202 */ /* 0x000fce0000000f00 */
.L_x_166:
[----:B------:R-:W-:Y:S05]  /*4c50*/  BSYNC.RECONVERGENT B1 ;  /* 0x0000000000017941 */ /* 0x000fea0003800200 */
.L_x_164:
[----:B------:R-:W-:Y:S01]  /*4c60*/  MOV R9, R7 ;  /* 0x0000000700097202 */ /* 0x000fe20000000f00 */
[----:B------:R-:W-:Y:S02]  /*4c70*/  HFMA2 R7, -RZ, RZ, 0, 0 ;  /* 0x00000000ff077431 */ /* 0x000fe400000001ff */
[----:B------:R-:W-:Y:S02]  /*4c80*/  IMAD.MOV.U32 R8, RZ, RZ, R6 ;  /* 0x000000ffff087224 */ /* 0x000fe400078e0006 */
[----:B------:R-:W-:-:S04]  /*4c90*/  IMAD.MOV.U32 R6, RZ, RZ, R4 ;  /* 0x000000ffff067224 */ /* 0x000fc800078e0004 */
[----:B------:R-:W-:Y:S05]  /*4ca0*/  RET.REL.NODEC R6 `(_Z14calcGaussianSMPKiPiiiii) ;  /* 0xffffffb006d47950 */ /* 0x000fea0003c3ffff */
.L_x_169:
        /* <DEDUP_REMOVED lines=13> */
.L_x_196:


//--------------------- .text._Z12calcGaussianPKiPiii --------------------------
	.section	.text._Z12calcGaussianPKiPiii,"ax",@progbits
	.align	128
        .global         _Z12calcGaussianPKiPiii
        .type           _Z12calcGaussianPKiPiii,@function
        .size           _Z12calcGaussianPKiPiii,(.L_x_198 - _Z12calcGaussianPKiPiii)
        .other          _Z12calcGaussianPKiPiii,@"STO_CUDA_ENTRY STV_DEFAULT"
_Z12calcGaussianPKiPiii:
.text._Z12calcGaussianPKiPiii:
[----:B------:R-:W-:Y:S01]  /*0000*/  LDC R1, c[0x0][0x37c] ;  /* 0x0000df00ff017b82 */ /* 0x000fe20000000800 */
[----:B------:R-:W0:Y:S01]  /*0010*/  LDCU UR13, c[0x0][0x390] ;  /* 0x00007200ff0d77ac */ /* 0x000e220008000800 */
[----:B------:R-:W1:Y:S06]  /*0020*/  S2R R3, SR_TID.X ;  /* 0x0000000000037919 */ /* 0x000e6c0000002100 */
[----:B------:R-:W1:Y:S08]  /*0030*/  S2UR UR4, SR_CTAID.X ;  /* 0x00000000000479c3 */ /* 0x000e700000002500 */
[----:B------:R-:W1:Y:S01]  /*0040*/  LDC R0, c[0x0][0x360] ;  /* 0x0000d800ff007b82 */ /* 0x000e620000000800 */
[----:B0-----:R-:W-:-:S04]  /*0050*/  USHF.R.S32.HI UR5, URZ, 0x1f, UR13 ;  /* 0x0000001fff057899 */ /* 0x001fc8000801140d */
[----:B------:R-:W-:Y:S01]  /*0060*/  UISETP.NE.U32.AND UP0, UPT, UR5, URZ, UPT ;  /* 0x000000ff0500728c */ /* 0x000fe2000bf05070 */
[----:B-1----:R-:W-:-:S08]  /*0070*/  IMAD R3, R0, UR4, R3 ;  /* 0x0000000400037c24 */ /* 0x002fd0000f8e0203 */
[----:B------:R-:W-:Y:S05]  /*0080*/  BRA.U UP0, `(.L_x_170) ;  /* 0x0000000100547547 */ /* 0x000fea000b800000 */
[----:B------:R-:W0:Y:S01]  /*0090*/  I2F.U32.RP R0, UR13 ;  /* 0x0000000d00007d06 */ /* 0x000e220008209000 */
[----:B------:R-:W-:-:S07]  /*00a0*/  ISETP.NE.U32.AND P2, PT, RZ, UR13, PT ;  /* 0x0000000dff007c0c */ /* 0x000fce000bf45070 */
[----:B0-----:R-:W0:Y:S02]  /*00b0*/  MUFU.RCP R0, R0 ;  /* 0x0000000000007308 */ /* 0x001e240000001000 */
[----:B0-----:R-:W-:-:S06]  /*00c0*/  IADD3 R4, PT, PT, R0, 0xffffffe, RZ ;  /* 0x0ffffffe00047810 */ /* 0x001fcc0007ffe0ff */
[----:B------:R0:W1:Y:S02]  /*00d0*/  F2I.FTZ.U32.TRUNC.NTZ R5, R4 ;  /* 0x0000000400057305 */ /* 0x000064000021f000 */
[----:B0-----:R-:W-:Y:S02]  /*00e0*/  HFMA2 R4, -RZ, RZ, 0, 0 ;  /* 0x00000000ff047431 */ /* 0x001fe400000001ff */
[----:B-1----:R-:W-:-:S04]  /*00f0*/  IMAD.MOV R7, RZ, RZ, -R5 ;  /* 0x000000ffff077224 */ /* 0x002fc800078e0a05 */
[----:B------:R-:W-:-:S04]  /*0100*/  IMAD R7, R7, UR13, RZ ;  /* 0x0000000d07077c24 */ /* 0x000fc8000f8e02ff */
[----:B------:R-:W-:-:S06]  /*0110*/  IMAD.HI.U32 R2, R5, R7, R4 ;  /* 0x0000000705027227 */ /* 0x000fcc00078e0004 */
[----:B------:R-:W-:-:S04]  /*0120*/  IMAD.HI.U32 R2, R2, R3, RZ ;  /* 0x0000000302027227 */ /* 0x000fc800078e00ff */
[----:B------:R-:W-:-:S04]  /*0130*/  IMAD.MOV R6, RZ, RZ, -R2 ;  /* 0x000000ffff067224 */ /* 0x000fc800078e0a02 */
[----:B------:R-:W-:-:S05]  /*0140*/  IMAD R5, R6, UR13, R3 ;  /* 0x0000000d06057c24 */ /* 0x000fca000f8e0203 */
[----:B------:R-:W-:-:S13]  /*0150*/  ISETP.GE.U32.AND P0, PT, R5, UR13, PT ;  /* 0x0000000d05007c0c */ /* 0x000fda000bf06070 */
[----:B------:R-:W-:Y:S01]  /*0160*/  @P0 IADD3 R5, PT, PT, R5, -UR13, RZ ;  /* 0x8000000d05050c10 */ /* 0x000fe2000fffe0ff */
[----:B------:R-:W-:-:S03]  /*0170*/  @P0 VIADD R2, R2, 0x1 ;  /* 0x0000000102020836 */ /* 0x000fc60000000000 */
[----:B------:R-:W-:-:S13]  /*0180*/  ISETP.GE.U32.AND P1, PT, R5, UR13, PT ;  /* 0x0000000d05007c0c */ /* 0x000fda000bf26070 */
[----:B------:R-:W-:Y:S02]  /*0190*/  @P1 IADD3 R2, PT, PT, R2, 0x1, RZ ;  /* 0x0000000102021810 */ /* 0x000fe40007ffe0ff */
[----:B------:R-:W-:-:S05]  /*01a0*/  @!P2 LOP3.LUT R2, RZ, UR13, RZ, 0x33, !PT ;  /* 0x0000000dff02ac12 */ /* 0x000fca000f8e33ff */
[----:B------:R-:W-:-:S04]  /*01b0*/  IMAD.MOV R0, RZ, RZ, -R2 ;  /* 0x000000ffff007224 */ /* 0x000fc800078e0a02 */
[----:B------:R-:W-:Y:S01]  /*01c0*/  IMAD R3, R0, UR13, R3 ;  /* 0x0000000d00037c24 */ /* 0x000fe2000f8e0203 */
[----:B------:R-:W-:Y:S06]  /*01d0*/  BRA `(.L_x_171) ;  /* 0x0000000000147947 */ /* 0x000fec0003800000 */
.L_x_170:
[----:B------:R-:W-:-:S07]  /*01e0*/  MOV R0, 0x200 ;  /* 0x0000020000007802 */ /* 0x000fce0000000f00 */
[----:B------:R-:W-:Y:S05]  /*01f0*/  CALL.REL.NOINC `($__internal_5_$__cuda_sm20_div_u64) ;  /* 0x0000002000707944 */ /* 0x000fea0003c00000 */
[----:B------:R-:W0:Y:S01]  /*0200*/  LDCU UR13, c[0x0][0x390] ;  /* 0x00007200ff0d77ac */ /* 0x000e220008000800 */
[----:B------:R-:W-:-:S05]  /*0210*/  IADD3 R0, PT, PT, -R2, RZ, RZ ;  /* 0x000000ff02007210 */ /* 0x000fca0007ffe1ff */
[----:B0-----:R-:W-:-:S07]  /*0220*/  IMAD R3, R0, UR13, R3 ;  /* 0x0000000d00037c24 */ /* 0x001fce000f8e0203 */
.L_x_171:
[----:B------:R-:W0:Y:S01]  /*0230*/  LDCU UR4, c[0x0][0x394] ;  /* 0x00007280ff0477ac */ /* 0x000e220008000800 */
[----:B------:R-:W-:Y:S01]  /*0240*/  IMAD.MOV.U32 R4, RZ, RZ, RZ ;  /* 0x000000ffff047224 */ /* 0x000fe200078e00ff */
[----:B------:R-:W1:Y:S01]  /*0250*/  LDCU.64 UR10, c[0x0][0x358] ;  /* 0x00006b00ff0a77ac */ /* 0x000e620008000a00 */
[----:B0-----:R-:W-:-:S09]  /*0260*/  UISETP.GE.AND UP0, UPT, UR4, URZ, UPT ;  /* 0x000000ff0400728c */ /* 0x001fd2000bf06270 */
[----:B-1----:R-:W-:Y:S05]  /*0270*/  BRA.U !UP0, `(.L_x_172) ;  /* 0x0000001908a47547 */ /* 0x002fea000b800000 */
[----:B------:R-:W-:Y:S01]  /*0280*/  MOV R4, RZ ;  /* 0x000000ff00047202 */ /* 0x000fe20000000f00 */
[----:B------:R-:W-:Y:S02]  /*0290*/  UIADD3 UR12, UPT, UPT, UR13, UR4, URZ ;  /* 0x000000040d0c7290 */ /* 0x000fe4000fffe0ff */
[----:B------:R-:W-:Y:S01]  /*02a0*/  I2FP.F32.S32 R5, UR4 ;  /* 0x0000000400057c45 */ /* 0x000fe20008201400 */
[----:B------:R-:W-:-:S03]  /*02b0*/  UIADD3 UR7, UPT, UPT, -UR4, URZ, URZ ;  /* 0x000000ff04077290 */ /* 0x000fc6000fffe1ff */
[----:B------:R-:W-:-:S09]  /*02c0*/  UMOV UR4, URZ ;  /* 0x000000ff00047c82 */ /* 0x000fd20008000000 */
.L_x_186:
[----:B------:R-:W-:Y:S01]  /*02d0*/  I2FP.F32.U32 R0, UR4 ;  /* 0x0000000400007c45 */ /* 0x000fe20008201000 */
[----:B0-----:R-:W0:Y:S01]  /*02e0*/  LDCU UR6, c[0x0][0x394] ;  /* 0x00007280ff0677ac */ /* 0x001e220008000800 */
[----:B------:R-:W-:Y:S02]  /*02f0*/  VIADD R22, R2, UR4 ;  /* 0x0000000402167c36 */ /* 0x000fe40008000000 */
[----:B------:R-:W-:Y:S02]  /*0300*/  HFMA2 R7, -RZ, RZ, 2.048828125, 0.01168060302734375 ;  /* 0x401921fbff077431 */ /* 0x000fe400000001ff */
[----:B------:R-:W-:Y:S01]  /*0310*/  FFMA R0, R5, -0.5, R0 ;  /* 0xbf00000005007823 */ /* 0x000fe20000000000 */
[----:B------:R-:W-:Y:S01]  /*0320*/  UMOV UR5, UR4 ;  /* 0x0000000400057c82 */ /* 0x000fe20008000000 */
[----:B------:R-:W-:Y:S01]  /*0330*/  UIADD3 UR4, UPT, UPT, UR4, 0x1, URZ ;  /* 0x0000000104047890 */ /* 0x000fe2000fffe0ff */
[----:B------:R-:W-:Y:S01]  /*0340*/  IMAD R22, R22, UR12, R3 ;  /* 0x0000000c16167c24 */ /* 0x000fe2000f8e0203 */
[----:B------:R-:W-:Y:S01]  /*0350*/  UMOV UR9, 0x54442d18 ;  /* 0x54442d1800097882 */ /* 0x000fe20000000000 */
[----:B------:R-:W-:Y:S01]  /*0360*/  FSETP.NEU.AND P0, PT, R0, 1, PT ;  /* 0x3f8000000000780b */ /* 0x000fe20003f0d000 */
[----:B0-----:R-:W-:-:S12]  /*0370*/  UISETP.NE.AND UP0, UPT, UR5, UR6, UPT ;  /* 0x000000060500728c */ /* 0x001fd8000bf05270 */
[----:B-123--:R-:W-:Y:S05]  /*0380*/  @P0 BRA `(.L_x_173) ;  /* 0x0000000800b00947 */ /* 0x00efea0003800000 */
[----:B------:R-:W0:Y:S01]  /*0390*/  LDC.64 R20, c[0x0][0x380] ;  /* 0x0000e000ff147b82 */ /* 0x000e220000000a00 */
[----:B------:R-:W1:Y:S01]  /*03a0*/  LDCU UR6, c[0x0][0x394] ;  /* 0x00007280ff0677ac */ /* 0x000e620008000800 */
[----:B------:R-:W-:-:S05]  /*03b0*/  UMOV UR5, URZ ;  /* 0x000000ff00057c82 */ /* 0x000fca0008000000 */
.L_x_180:
[----:B------:R-:W-:-:S04]  /*03c0*/  VIADD R9, R22, UR5 ;  /* 0x0000000516097c36 */ /* 0x000fc80008000000 */
[----:B0-----:R-:W-:-:S05]  /*03d0*/  IMAD.WIDE R8, R9, 0x4, R20 ;  /* 0x0000000409087825 */ /* 0x001fca00078e0214 */
[----:B------:R0:W5:Y:S01]  /*03e0*/  LDG.E R0, desc[UR10][R8.64] ;  /* 0x0000000a08007981 */ /* 0x000162000c1e1900 */
[----:B------:R-:W-:Y:S01]  /*03f0*/  I2FP.F32.U32 R6, UR5 ;  /* 0x0000000500067c45 */ /* 0x000fe20008201000 */
[----:B--2---:R-:W-:-:S04]  /*0400*/  HFMA2 R10, -RZ, RZ, 1.875, 0 ;  /* 0x3f800000ff0a7431 */ /* 0x004fc800000001ff */
[----:B------:R-:W-:-:S05]  /*0410*/  FFMA R6, R5, -0.5, R6 ;  /* 0xbf00000005067823 */ /* 0x000fca0000000006 */
[----:B------:R-:W-:-:S13]  /*0420*/  FSETP.NEU.AND P0, PT, R6, 1, PT ;  /* 0x3f8000000600780b */ /* 0x000fda0003f0d000 */
[----:B---3--:R-:W-:Y:S05]  /*0430*/  @!P0 BRA `(.L_x_174) ;  /* 0x00000004000c8947 */ /* 0x008fea0003800000 */
[----:B------:R-:W-:-:S13]  /*0440*/  FSETP.NAN.AND P0, PT, |R6|, |R6|, PT ;  /* 0x400000060600720b */ /* 0x000fda0003f08200 */
[----:B------:R-:W-:Y:S05]  /*0450*/  @P0 BRA `(.L_x_175) ;  /* 0x0000000400000947 */ /* 0x000fea0003800000 */
[C---:B0-----:R-:W-:Y:S01]  /*0460*/  FMUL R9, |R6|.reuse, 16777216 ;  /* 0x4b80000006097820 */ /* 0x041fe20000400200 */
[C---:B------:R-:W-:Y:S01]  /*0470*/  FSETP.GEU.AND P0, PT, |R6|.reuse, 1.175494350822287508e-38, PT ;  /* 0x008000000600780b */ /* 0x040fe20003f0e200 */
[----:B------:R-:W-:Y:S01]  /*0480*/  IMAD.MOV.U32 R15, RZ, RZ, 0x3a2c32e4 ;  /* 0x3a2c32e4ff0f7424 */ /* 0x000fe200078e00ff */
[----:B------:R-:W-:Y:S02]  /*0490*/  FSETP.NEU.AND P3, PT, R6, RZ, PT ;  /* 0x000000ff0600720b */ /* 0x000fe40003f6d000 */
[----:B------:R-:W-:Y:S02]  /*04a0*/  FSEL R9, R9, |R6|, !P0 ;  /* 0x4000000609097208 */ /* 0x000fe40004000000 */
[----:B------:R-:W-:-:S03]  /*04b0*/  FSEL R10, RZ, -24, P0 ;  /* 0xc1c00000ff0a7808 */ /* 0x000fc60000000000 */
[----:B------:R-:W-:-:S05]  /*04c0*/  VIADD R8, R9, 0xc0cafb0d ;  /* 0xc0cafb0d09087836 */ /* 0x000fca0000000000 */
[----:B------:R-:W-:-:S04]  /*04d0*/  LOP3.LUT R8, R8, 0xff800000, RZ, 0xc0, !PT ;  /* 0xff80000008087812 */ /* 0x000fc800078ec0ff */
[----:B------:R-:W-:-:S05]  /*04e0*/  IADD3 R9, PT, PT, R9, -R8, RZ ;  /* 0x8000000809097210 */ /* 0x000fca0007ffe0ff */
[C---:B------:R-:W-:Y:S01]  /*04f0*/  FADD R12, R9.reuse, 1 ;  /* 0x3f800000090c7421 */ /* 0x040fe20000000000 */
[----:B------:R-:W-:Y:S01]  /*0500*/  FADD R13, R9, -1 ;  /* 0xbf800000090d7421 */ /* 0x000fe20000000000 */
[----:B------:R-:W-:-:S03]  /*0510*/  I2FP.F32.S32 R9, R8 ;  /* 0x0000000800097245 */ /* 0x000fc60000201400 */
        /* <DEDUP_REMOVED lines=31> */
[----:B------:R-:W2:Y:S01]  /*0710*/  F2I.NTZ R10, R11 ;  /* 0x0000000b000a7305 */ /* 0x000ea20000203100 */
        /* <DEDUP_REMOVED lines=10> */
[----:B--2---:R-:W-:Y:S01]  /*07c0*/  IMAD R12, R10, 0x800000, -R9 ;  /* 0x008000000a0c7824 */ /* 0x004fe200078e0a09 */
        /* <DEDUP_REMOVED lines=9> */
.L_x_175:
[----:B------:R-:W-:-:S07]  /*0860*/  FADD R10, R6, 2 ;  /* 0x40000000060a7421 */ /* 0x000fce0000000000 */
.L_x_174:
[----:B------:R-:W-:Y:S01]  /*0870*/  FADD R6, R10, 1 ;  /* 0x3f8000000a067421 */ /* 0x000fe20000000000 */
[----:B------:R-:W-:Y:S01]  /*0880*/  IMAD.MOV.U32 R10, RZ, RZ, 0x652b82fe ;  /* 0x652b82feff0a7424 */ /* 0x000fe200078e00ff */
[----:B------:R-:W-:Y:S01]  /*0890*/  MOV R11, 0x3ff71547 ;  /* 0x3ff71547000b7802 */ /* 0x000fe20000000f00 */
[----:B------:R-:W-:Y:S01]  /*08a0*/  UMOV UR14, 0xfefa39ef ;  /* 0xfefa39ef000e7882 */ /* 0x000fe20000000000 */
[----:B0-----:R-:W0:Y:S01]  /*08b0*/  F2F.F64.F32 R8, R6 ;  /* 0x0000000600087310 */ /* 0x001e220000201800 */
[----:B------:R-:W-:Y:S01]  /*08c0*/  UMOV UR15, 0x3fe62e42 ;  /* 0x3fe62e42000f7882 */ /* 0x000fe20000000000 */
[----:B------:R-:W-:-:S06]  /*08d0*/  IMAD.MOV.U32 R16, RZ, RZ, 0x1 ;  /* 0x00000001ff107424 */ /* 0x000fcc00078e00ff */
[----:B------:R-:W2:Y:S01]  /*08e0*/  MUFU.RCP64H R17, 6.283184051513671875 ;  /* 0x401921fb00117908 */ /* 0x000ea20000001800 */
[----:B0-----:R-:W-:-:S08]  /*08f0*/  DMUL R8, R8, -0.5 ;  /* 0xbfe0000008087828 */ /* 0x001fd00000000000 */
        /* <DEDUP_REMOVED lines=31> */
[----:B------:R-:W-:Y:S01]  /*0af0*/  MOV R12, 0x54442d18 ;  /* 0x54442d18000c7802 */ /* 0x000fe20000000f00 */
[----:B------:R-:W-:Y:S01]  /*0b00*/  UMOV UR15, 0x3fc55555 ;  /* 0x3fc55555000f7882 */ /* 0x000fe20000000000 */
[----:B------:R-:W-:-:S04]  /*0b10*/  MOV R13, 0x401921fb ;  /* 0x401921fb000d7802 */ /* 0x000fc80000000f00 */
[----:B------:R-:W-:Y:S01]  /*0b20*/  DFMA R18, R14, R18, UR14 ;  /* 0x0000000e0e127e2b */ /* 0x000fe20008000012 */
[----:B------:R-:W-:Y:S01]  /*0b30*/  UMOV UR14, 0xb ;  /* 0x0000000b000e7882 */ /* 0x000fe20000000000 */
[----:B--2---:R-:W-:Y:S01]  /*0b40*/  DFMA R24, R16, -R12, 1 ;  /* 0x3ff000001018742b */ /* 0x004fe2000000080c */
[----:B------:R-:W-:-:S05]  /*0b50*/  UMOV UR15, 0x3fe00000 ;  /* 0x3fe00000000f7882 */ /* 0x000fca0000000000 */
[----:B------:R-:W-:Y:S02]  /*0b60*/  DFMA R18, R14, R18, UR14 ;  /* 0x0000000e0e127e2b */ /* 0x000fe40008000012 */
[----:B------:R-:W-:-:S06]  /*0b70*/  DFMA R24, R24, R24, R24 ;  /* 0x000000181818722b */ /* 0x000fcc0000000018 */
[----:B------:R-:W-:Y:S02]  /*0b80*/  DFMA R18, R14, R18, 1 ;  /* 0x3ff000000e12742b */ /* 0x000fe40000000012 */
[----:B------:R-:W-:Y:S01]  /*0b90*/  DFMA R24, R16, R24, R16 ;  /* 0x000000181018722b */ /* 0x000fe20000000010 */
[----:B-----5:R0:W2:Y:S05]  /*0ba0*/  I2F.F64 R16, R0 ;  /* 0x0000000000107312 */ /* 0x0200aa0000201c00 */
[----:B------:R-:W-:Y:S02]  /*0bb0*/  DFMA R18, R14, R18, 1 ;  /* 0x3ff000000e12742b */ /* 0x000fe40000000012 */
[----:B------:R-:W-:-:S08]  /*0bc0*/  DFMA R14, R24, -R12, 1 ;  /* 0x3ff00000180e742b */ /* 0x000fd0000000080c */
[----:B------:R-:W-:Y:S01]  /*0bd0*/  DFMA R14, R24, R14, R24 ;  /* 0x0000000e180e722b */ /* 0x000fe20000000018 */
[----:B------:R-:W-:Y:S02]  /*0be0*/  LEA R25, R10, R19, 0x14 ;  /* 0x000000130a197211 */ /* 0x000fe400078ea0ff */
[----:B------:R-:W-:Y:S01]  /*0bf0*/  MOV R24, R18 ;  /* 0x0000001200187202 */ /* 0x000fe20000000f00 */
[----:B0-2---:R-:W-:Y:S07]  /*0c00*/  @!P0 BRA `(.L_x_176) ;  /* 0x0000000000348947 */ /* 0x005fee0003800000 */
        /* <DEDUP_REMOVED lines=9> */
[----:B------:R-:W-:Y:S01]  /*0ca0*/  LEA R19, R9, R19, 0x14 ;  /* 0x0000001309137211 */ /* 0x000fe200078ea0ff */
[----:B------:R-:W-:-:S05]  /*0cb0*/  IMAD.IADD R10, R10, 0x1, -R9 ;  /* 0x000000010a0a7824 */ /* 0x000fca00078e0a09 */
[----:B------:R-:W-:-:S06]  /*0cc0*/  LEA R25, R10, 0x3ff00000, 0x14 ;  /* 0x3ff000000a197811 */ /* 0x000fcc00078ea0ff */
[----:B------:R-:W-:-:S11]  /*0cd0*/  DMUL R24, R18, R24 ;  /* 0x0000001812187228 */ /* 0x000fd60000000000 */
.L_x_176:
        /* <DEDUP_REMOVED lines=12> */
[----:B-1----:R-:W-:Y:S05]  /*0da0*/  CALL.REL.NOINC `($__internal_4_$__cuda_sm20_div_rn_f64_full) ;  /* 0x0000001000147944 */ /* 0x002fea0003c00000 */
[----:B------:R-:W-:Y:S01]  /*0db0*/  MOV R8, R14 ;  /* 0x0000000e00087202 */ /* 0x000fe20000000f00 */
[----:B------:R-:W-:-:S07]  /*0dc0*/  IMAD.MOV.U32 R9, RZ, RZ, R15 ;  /* 0x000000ffff097224 */ /* 0x000fce00078e000f */
.L_x_178:
[----:B-1----:R-:W-:Y:S05]  /*0dd0*/  BSYNC.RECONVERGENT B0 ;  /* 0x0000000000007941 */ /* 0x002fea0003800200 */
.L_x_177:
[----:B------:R-:W0:Y:S01]  /*0de0*/  F2F.F64.F32 R10, R4 ;  /* 0x00000004000a7310 */ /* 0x000e220000201800 */
[----:B------:R-:W-:Y:S01]  /*0df0*/  UISETP.NE.AND UP1, UPT, UR5, UR6, UPT ;  /* 0x000000060500728c */ /* 0x000fe2000bf25270 */
[----:B0-----:R-:W-:-:S06]  /*0e00*/  DADD R10, R10, R8 ;  /* 0x000000000a0a7229 */ /* 0x001fcc0000000008 */
[----:B------:R2:W3:Y:S02]  /*0e10*/  F2F.F32.F64 R4, R10 ;  /* 0x0000000a00047310 */ /* 0x0004e40000301000 */
[----:B------:R-:W-:Y:S05]  /*0e20*/  BRA.U !UP1, `(.L_x_179) ;  /* 0x0000000d09b47547 */ /* 0x000fea000b800000 */
[----:B------:R-:W-:Y:S01]  /*0e30*/  UIADD3 UR5, UPT, UPT, UR5, 0x1, URZ ;  /* 0x0000000105057890 */ /* 0x000fe2000fffe0ff */
[----:B------:R-:W-:Y:S11]  /*0e40*/  BRA `(.L_x_180) ;  /* 0xfffffff4005c7947 */ /* 0x000ff6000383ffff */
.L_x_173:
[C---:B------:R-:W-:Y:S01]  /*0e50*/  FMUL R9, |R0|.reuse, 16777216 ;  /* 0x4b80000000097820 */ /* 0x040fe20000400200 */
[C---:B------:R-:W-:Y:S01]  /*0e60*/  FSETP.GEU.AND P0, PT, |R0|.reuse, 1.175494350822287508e-38, PT ;  /* 0x008000000000780b */ /* 0x040fe20003f0e200 */
[----:B------:R-:W-:Y:S01]  /*0e70*/  IMAD.MOV.U32 R15, RZ, RZ, 0x3a2c32e4 ;  /* 0x3a2c32e4ff0f7424 */ /* 0x000fe200078e00ff */
[----:B------:R-:W0:Y:S01]  /*0e80*/  LDC.64 R20, c[0x0][0x380] ;  /* 0x0000e000ff147b82 */ /* 0x000e220000000a00 */
[----:B------:R-:W-:Y:S01]  /*0e90*/  FADD R25, R0, R0 ;  /* 0x0000000000197221 */ /* 0x000fe20000000000 */
[----:B------:R-:W-:Y:S01]  /*0ea0*/  FSEL R9, R9, |R0|, !P0 ;  /* 0x4000000009097208 */ /* 0x000fe20004000000 */
[----:B------:R-:W-:Y:S01]  /*0eb0*/  UMOV UR5, URZ ;  /* 0x000000ff00057c82 */ /* 0x000fe20008000000 */
[----:B------:R-:W-:Y:S01]  /*0ec0*/  UMOV UR8, 0xffffffff ;  /* 0xffffffff00087882 */ /* 0x000fe20000000000 */
[----:B------:R-:W-:Y:S01]  /*0ed0*/  UMOV UR6, UR7 ;  /* 0x0000000700067c82 */ /* 0x000fe20008000000 */
[----:B------:R-:W-:Y:S02]  /*0ee0*/  IADD3 R6, PT, PT, R9, -0x3f3504f3, RZ ;  /* 0xc0cafb0d09067810 */ /* 0x000fe40007ffe0ff */
[----:B------:R-:W-:-:S02]  /*0ef0*/  LOP3.LUT R25, R25, 0x7fffffff, RZ, 0xc0, !PT ;  /* 0x7fffffff19197812 */ /* 0x000fc400078ec0ff */
        /* <DEDUP_REMOVED lines=37> */
[----:B------:R2:W3:Y:S01]  /*1150*/  F2I.NTZ R10, R8 ;  /* 0x00000008000a7305 */ /* 0x0004e20000203100 */
[----:B-1----:R-:W-:Y:S01]  /*1160*/  FADD R6, R8, -R11 ;  /* 0x8000000b08067221 */ /* 0x002fe20000000000 */
[----:B------:R-:W-:-:S02]  /*1170*/  FSETP.GT.AND P0, PT, R11, RZ, PT ;  /* 0x000000ff0b00720b */ /* 0x000fc40003f04000 */
[----:B--2---:R-:W-:Y:S01]  /*1180*/  FSEL R8, RZ, +INF , !P1 ;  /* 0x7f800000ff087808 */ /* 0x004fe20004800000 */
[----:B------:R-:W-:Y:S01]  /*1190*/  FADD R6, R6, R9 ;  /* 0x0000000906067221 */ /* 0x000fe20000000000 */
[----:B------:R-:W-:-:S03]  /*11a0*/  FSETP.NAN.AND P1, PT, |R0|, |R0|, PT ;  /* 0x400000000000720b */ /* 0x000fc60003f28200 */
[----:B------:R-:W-:-:S04]  /*11b0*/  FFMA R9, R6, R13, 0.0013391353422775864601 ;  /* 0x3aaf85ed06097423 */ /* 0x000fc8000000000d */
[----:B------:R-:W-:-:S04]  /*11c0*/  FFMA R9, R6, R9, 0.0096188392490148544312 ;  /* 0x3c1d985606097423 */ /* 0x000fc80000000009 */
[----:B------:R-:W-:-:S04]  /*11d0*/  FFMA R9, R6, R9, 0.055503588169813156128 ;  /* 0x3d6357bb06097423 */ /* 0x000fc80000000009 */
[----:B------:R-:W-:Y:S01]  /*11e0*/  FFMA R11, R6, R9, 0.24022644758224487305 ;  /* 0x3e75fdec060b7423 */ /* 0x000fe20000000009 */
[----:B------:R-:W-:Y:S02]  /*11f0*/  SEL R9, RZ, 0x83000000, P0 ;  /* 0x83000000ff097807 */ /* 0x000fe40000000000 */
[----:B------:R-:W-:Y:S01]  /*1200*/  FSETP.NEU.AND P0, PT, R0, RZ, PT ;  /* 0x000000ff0000720b */ /* 0x000fe20003f0d000 */
[----:B------:R-:W-:Y:S01]  /*1210*/  FFMA R11, R6, R11, 0.69314718246459960938 ;  /* 0x3f317218060b7423 */ /* 0x000fe2000000000b */
[----:B---3--:R-:W-:Y:S01]  /*1220*/  LEA R10, R10, -R9, 0x17 ;  /* 0x800000090a0a7211 */ /* 0x008fe200078eb8ff */
[----:B------:R-:W-:Y:S02]  /*1230*/  VIADD R9, R9, 0x7f000000 ;  /* 0x7f00000009097836 */ /* 0x000fe40000000000 */
[----:B------:R-:W-:-:S04]  /*1240*/  FFMA R6, R6, R11, 1 ;  /* 0x3f80000006067423 */ /* 0x000fc8000000000b */
[----:B------:R-:W-:-:S04]  /*1250*/  FMUL R9, R9, R6 ;  /* 0x0000000609097220 */ /* 0x000fc80000400000 */
[----:B------:R-:W-:Y:S01]  /*1260*/  @!P2 FMUL R8, R10, R9 ;  /* 0x000000090a08a220 */ /* 0x000fe20000400000 */
[----:B------:R-:W-:-:S04]  /*1270*/  FSETP.NEU.AND P2, PT, |R0|, +INF , PT ;  /* 0x7f8000000000780b */ /* 0x000fc80003f4d200 */
[----:B------:R-:W-:Y:S01]  /*1280*/  @P0 FSEL R25, R25, R8, !P2 ;  /* 0x0000000819190208 */ /* 0x000fe20005000000 */
[----:B0-----:R-:W-:-:S08]  /*1290*/  @P1 FADD R25, R0, 2 ;  /* 0x4000000000191421 */ /* 0x001fd00000000000 */
.L_x_185:
[----:B0-----:R-:W-:-:S05]  /*12a0*/  IADD3 R9, PT, PT, R22, UR5, RZ ;  /* 0x0000000516097c10 */ /* 0x001fca000fffe0ff */
[----:B------:R-:W-:-:S05]  /*12b0*/  IMAD.WIDE R8, R9, 0x4, R20 ;  /* 0x0000000409087825 */ /* 0x000fca00078e0214 */
[----:B------:R0:W5:Y:S01]  /*12c0*/  LDG.E R0, desc[UR10][R8.64] ;  /* 0x0000000a08007981 */ /* 0x000162000c1e1900 */
[----:B------:R-:W-:Y:S01]  /*12d0*/  UIADD3 UR8, UPT, UPT, UR8, 0x1, URZ ;  /* 0x0000000108087890 */ /* 0x000fe2000fffe0ff */
[----:B------:R-:W-:-:S05]  /*12e0*/  MOV R10, 0x3f800000 ;  /* 0x3f800000000a7802 */ /* 0x000fca0000000f00 */
        /* <DEDUP_REMOVED lines=12> */
[----:B------:R-:W-:Y:S01]  /*13b0*/  FSETP.NEU.AND P0, PT, |R6|, +INF , PT ;  /* 0x7f8000000600780b */ /* 0x000fe20003f0d200 */
[----:B------:R-:W-:-:S03]  /*13c0*/  VIADD R8, R9, 0xc0cafb0d ;  /* 0xc0cafb0d09087836 */ /* 0x000fc60000000000 */
[----:B------:R-:W-:Y:S02]  /*13d0*/  FSETP.NEU.AND P0, PT, R6, RZ, P0 ;  /* 0x000000ff0600720b */ /* 0x000fe4000070d000 */
[----:B------:R-:W-:-:S04]  /*13e0*/  LOP3.LUT R8, R8, 0xff800000, RZ, 0xc0, !PT ;  /* 0xff80000008087812 */ /* 0x000fc800078ec0ff */
[----:B------:R-:W-:-:S05]  /*13f0*/  IADD3 R9, PT, PT, R9, -R8, RZ ;  /* 0x8000000809097210 */ /* 0x000fca0007ffe0ff */
[C---:B------:R-:W-:Y:S01]  /*1400*/  FADD R10, R9.reuse, 1 ;  /* 0x3f800000090a7421 */ /* 0x040fe20000000000 */
[----:B------:R-:W-:Y:S01]  /*1410*/  FADD R13, R9, -1 ;  /* 0xbf800000090d7421 */ /* 0x000fe20000000000 */
[----:B------:R-:W-:Y:S01]  /*1420*/  I2FP.F32.S32 R9, R8 ;  /* 0x0000000800097245 */ /* 0x000fe20000201400 */
[----:B------:R-:W-:Y:S02]  /*1430*/  @!P0 FADD R6, R6, R6 ;  /* 0x0000000606068221 */ /* 0x000fe40000000000 */
        /* <DEDUP_REMOVED lines=41> */
[----:B------:R-:W-:Y:S02]  /*16d0*/  IADD3 R12, PT, PT, R10, 0x7f000000, RZ ;  /* 0x7f0000000a0c7810 */ /* 0x000fe40007ffe0ff */
[----:B-1----:R-:W-:Y:S01]  /*16e0*/  LEA R11, R11, -R10, 0x17 ;  /* 0x8000000a0b0b7211 */ /* 0x002fe200078eb8ff */
[----:B------:R-:W-:Y:S01]  /*16f0*/  FFMA R9, R9, R14, 1 ;  /* 0x3f80000009097423 */ /* 0x000fe2000000000e */
[----:B------:R-:W-:-:S03]  /*1700*/  FSEL R10, RZ, +INF , !P1 ;  /* 0x7f800000ff0a7808 */ /* 0x000fc60004800000 */
[----:B------:R-:W-:-:S04]  /*1710*/  FMUL R12, R12, R9 ;  /* 0x000000090c0c7220 */ /* 0x000fc80000400000 */
[----:B------:R-:W-:Y:S01]  /*1720*/  @!P2 FMUL R10, R11, R12 ;  /* 0x0000000c0b0aa220 */ /* 0x000fe20000400000 */
[----:B------:R-:W-:-:S07]  /*1730*/  @!P0 LOP3.LUT R10, R6, 0x7fffffff, RZ, 0xc0, !PT ;  /* 0x7fffffff060a8812 */ /* 0x000fce00078ec0ff */
.L_x_181:
[----:B------:R-:W-:Y:S01]  /*1740*/  FADD R6, R25, R10 ;  /* 0x0000000a19067221 */ /* 0x000fe20000000000 */
[----:B------:R-:W-:Y:S01]  /*1750*/  IMAD.MOV.U32 R12, RZ, RZ, 0x652b82fe ;  /* 0x652b82feff0c7424 */ /* 0x000fe200078e00ff */
[----:B------:R-:W-:Y:S01]  /*1760*/  MOV R13, 0x3ff71547 ;  /* 0x3ff71547000d7802 */ /* 0x000fe20000000f00 */
[----:B------:R-:W-:Y:S01]  /*1770*/  UMOV UR14, 0xfefa39ef ;  /* 0xfefa39ef000e7882 */ /* 0x000fe20000000000 */
[----:B------:R-:W0:Y:S01]  /*1780*/  F2F.F64.F32 R10, R6 ;  /* 0x00000006000a7310 */ /* 0x000e220000201800 */
[----:B------:R-:W-:Y:S01]  /*1790*/  UMOV UR15, 0x3fe62e42 ;  /* 0x3fe62e42000f7882 */ /* 0x000fe20000000000 */
[----:B------:R-:W-:-:S06]  /*17a0*/  IMAD.MOV.U32 R14, RZ, RZ, 0x1 ;  /* 0x00000001ff0e7424 */ /* 0x000fcc00078e00ff */
[----:B------:R-:W1:Y:S01]  /*17b0*/  MUFU.RCP64H R15, 6.283184051513671875 ;  /* 0x401921fb000f7908 */ /* 0x000e620000001800 */
        /* <DEDUP_REMOVED lines=37> */
[----:B-1----:R-:W-:Y:S01]  /*1a10*/  DFMA R18, R14, -R8, 1 ;  /* 0x3ff000000e12742b */ /* 0x002fe20000000808 */
[----:B------:R-:W-:-:S05]  /*1a20*/  UMOV UR15, 0x3fe00000 ;  /* 0x3fe00000000f7882 */ /* 0x000fca0000000000 */
[----:B------:R-:W-:Y:S02]  /*1a30*/  DFMA R16, R26, R16, UR14 ;  /* 0x0000000e1a107e2b */ /* 0x000fe40008000010 */
[----:B------:R-:W-:-:S06]  /*1a40*/  DFMA R18, R18, R18, R18 ;  /* 0x000000121212722b */ /* 0x000fcc0000000012 */
[----:B------:R-:W-:Y:S02]  /*1a50*/  DFMA R16, R26, R16, 1 ;  /* 0x3ff000001a10742b */ /* 0x000fe40000000010 */
[----:B------:R-:W-:-:S06]  /*1a60*/  DFMA R18, R14, R18, R14 ;  /* 0x000000120e12722b */ /* 0x000fcc000000000e */
[----:B------:R-:W-:Y:S01]  /*1a70*/  DFMA R16, R26, R16, 1 ;  /* 0x3ff000001a10742b */ /* 0x000fe20000000010 */
[----:B-----5:R0:W1:Y:S01]  /*1a80*/  I2F.F64 R26, R0 ;  /* 0x00000000001a7312 */ /* 0x0200620000201c00 */
[----:B------:R-:W-:-:S08]  /*1a90*/  DFMA R14, R18, -R8, 1 ;  /* 0x3ff00000120e742b */ /* 0x000fd00000000808 */
[----:B------:R-:W-:Y:S01]  /*1aa0*/  DFMA R14, R18, R14, R18 ;  /* 0x0000000e120e722b */ /* 0x000fe20000000012 */
[----:B------:R-:W-:Y:S02]  /*1ab0*/  LEA R19, R12, R17, 0x14 ;  /* 0x000000110c137211 */ /* 0x000fe400078ea0ff */
[----:B------:R-:W-:Y:S01]  /*1ac0*/  MOV R18, R16 ;  /* 0x0000001000127202 */ /* 0x000fe20000000f00 */
[----:B0-----:R-:W-:Y:S07]  /*1ad0*/  @!P0 BRA `(.L_x_182) ;  /* 0x0000000000348947 */ /* 0x001fee0003800000 */
        /* <DEDUP_REMOVED lines=13> */
.L_x_182:
[----:B-1----:R-:W-:Y:S01]  /*1bb0*/  DMUL R26, R26, R18 ;  /* 0x000000121a1a7228 */ /* 0x002fe20000000000 */
[----:B------:R-:W-:Y:S01]  /*1bc0*/  UIADD3 UR6, UPT, UPT, UR6, 0x1, URZ ;  /* 0x0000000106067890 */ /* 0x000fe2000fffe0ff */
[----:B------:R-:W-:Y:S03]  /*1bd0*/  BSSY.RECONVERGENT B0, `(.L_x_183) ;  /* 0x000000d000007945 */ /* 0x000fe60003800200 */
[----:B------:R-:W-:-:S03]  /*1be0*/  UISETP.NE.AND UP1, UPT, UR6, 0x1, UPT ;  /* 0x000000010600788c */ /* 0x000fc6000bf25270 */
        /* <DEDUP_REMOVED lines=10> */
[----:B------:R-:W-:Y:S05]  /*1c90*/  CALL.REL.NOINC `($__internal_4_$__cuda_sm20_div_rn_f64_full) ;  /* 0x0000000000587944 */ /* 0x000fea0003c00000 */
.L_x_184:
[----:B------:R-:W-:Y:S05]  /*1ca0*/  BSYNC.RECONVERGENT B0 ;  /* 0x0000000000007941 */ /* 0x000fea0003800200 */
.L_x_183:
[----:B------:R-:W0:Y:S01]  /*1cb0*/  F2F.F64.F32 R8, R4 ;  /* 0x0000000400087310 */ /* 0x000e220000201800 */
[----:B------:R-:W-:Y:S01]  /*1cc0*/  UIADD3 UR5, UPT, UPT, UR5, 0x1, URZ ;  /* 0x0000000105057890 */ /* 0x000fe2000fffe0ff */
[----:B0-----:R-:W-:-:S06]  /*1cd0*/  DADD R8, R8, R14 ;  /* 0x0000000008087229 */ /* 0x001fcc000000000e */
[----:B------:R0:W1:Y:S01]  /*1ce0*/  F2F.F32.F64 R4, R8 ;  /* 0x0000000800047310 */ /* 0x0000620000301000 */
[----:B------:R-:W-:Y:S05]  /*1cf0*/  BRA.U UP1, `(.L_x_185) ;  /* 0xfffffff501687547 */ /* 0x000fea000b83ffff */
.L_x_179:
[----:B------:R-:W-:Y:S05]  /*1d00*/  BRA.U UP0, `(.L_x_186) ;  /* 0xffffffe500707547 */ /* 0x000fea000b83ffff */
.L_x_172:
[----:B------:R-:W4:Y:S01]  /*1d10*/  LDCU.64 UR8, c[0x0][0x390] ;  /* 0x00007200ff0877ac */ /* 0x000f220008000a00 */
[----:B-1-3--:R-:W1:Y:S01]  /*1d20*/  F2I.TRUNC.NTZ R4, R4 ;  /* 0x0000000400047305 */ /* 0x00ae62000020f100 */
[----:B------:R-:W3:Y:S01]  /*1d30*/  LDC.64 R6, c[0x0][0x388] ;  /* 0x0000e200ff067b82 */ /* 0x000ee20000000a00 */
[----:B-1----:R-:W-:Y:S01]  /*1d40*/  I2FP.F32.S32 R0, R4 ;  /* 0x0000000400007245 */ /* 0x002fe20000201400 */
[----:B----4-:R-:W-:Y:S02]  /*1d50*/  ULEA.HI UR5, UR9, UR9, URZ, 0x1 ;  /* 0x0000000909057291 */ /* 0x010fe4000f8f08ff */
[----:B------:R-:W-:Y:S02]  /*1d60*/  UIADD3 UR8, UPT, UPT, UR8, UR9, URZ ;  /* 0x0000000908087290 */ /* 0x000fe4000fffe0ff */
[----:B------:R-:W-:Y:S01]  /*1d70*/  FADD R0, R0, R0 ;  /* 0x0000000000007221 */ /* 0x000fe20000000000 */
[----:B------:R-:W-:-:S03]  /*1d80*/  USHF.R.S32.HI UR5, URZ, 0x1, UR5 ;  /* 0x00000001ff057899 */ /* 0x000fc60008011405 */
[----:B------:R-:W1:Y:S03]  /*1d90*/  F2I.TRUNC.NTZ R5, R0 ;  /* 0x0000000000057305 */ /* 0x000e66000020f100 */
[----:B------:R-:W-:Y:S01]  /*1da0*/  IADD3 R2, PT, PT, R2, UR5, RZ ;  /* 0x0000000502027c10 */ /* 0x000fe2000fffe0ff */
[----:B------:R-:W-:-:S04]  /*1db0*/  VIADD R3, R3, UR5 ;  /* 0x0000000503037c36 */ /* 0x000fc80008000000 */
[----:B------:R-:W-:-:S04]  /*1dc0*/  IMAD R3, R2, UR8, R3 ;  /* 0x0000000802037c24 */ /* 0x000fc8000f8e0203 */
[----:B---3--:R-:W-:-:S05]  /*1dd0*/  IMAD.WIDE R2, R3, 0x4, R6 ;  /* 0x0000000403027825 */ /* 0x008fca00078e0206 */
[----:B-1----:R-:W-:Y:S01]  /*1de0*/  STG.E desc[UR10][R2.64], R5 ;  /* 0x0000000502007986 */ /* 0x002fe2000c10190a */
[----:B------:R-:W-:Y:S05]  /*1df0*/  EXIT ;  /* 0x000000000000794d */ /* 0x000fea0003800000 */
        .weak           $__internal_4_$__cuda_sm20_div_rn_f64_full
        .type           $__internal_4_$__cuda_sm20_div_rn_f64_full,@function
        .size           $__internal_4_$__cuda_sm20_div_rn_f64_full,($__internal_5_$__cuda_sm20_div_u64 - $__internal_4_$__cuda_sm20_div_rn_f64_full)
$__internal_4_$__cuda_sm20_div_rn_f64_full:
[C---:B------:R-:W-:Y:S01]  /*1e00*/  FSETP.GEU.AND P0, PT, |R7|.reuse, 1.469367938527859385e-39, PT ;  /* 0x001000000700780b */ /* 0x040fe20003f0e200 */
[----:B------:R-:W-:Y:S01]  /*1e10*/  IMAD.MOV.U32 R12, RZ, RZ, 0x1 ;  /* 0x00000001ff0c7424 */ /* 0x000fe200078e00ff */
[----:B------:R-:W-:Y:S01]  /*1e20*/  MOV R6, UR9 ;  /* 0x0000000900067c02 */ /* 0x000fe20008000f00 */
[----:B------:R-:W-:Y:S01]  /*1e30*/  BSSY.RECONVERGENT B1, `(.L_x_187) ;  /* 0x0000055000017945 */ /* 0x000fe20003800200 */
[----:B------:R-:W-:Y:S02]  /*1e40*/  LOP3.LUT R9, R7, 0x800fffff, RZ, 0xc0, !PT ;  /* 0x800fffff07097812 */ /* 0x000fe400078ec0ff */
[----:B------:R-:W-:Y:S02]  /*1e50*/  MOV R8, UR9 ;  /* 0x0000000900087c02 */ /* 0x000fe40008000f00 */
[----:B------:R-:W-:Y:S02]  /*1e60*/  LOP3.LUT R9, R9, 0x3ff00000, RZ, 0xfc, !PT ;  /* 0x3ff0000009097812 */ /* 0x000fe400078efcff */
[----:B------:R-:W-:-:S02]  /*1e70*/  FSETP.GEU.AND P2, PT, |R11|, 1.469367938527859385e-39, PT ;  /* 0x001000000b00780b */ /* 0x000fc40003f4e200 */
[----:B------:R-:W-:Y:S01]  /*1e80*/  LOP3.LUT R23, R11, 0x7ff00000, RZ, 0xc0, !PT ;  /* 0x7ff000000b177812 */ /* 0x000fe200078ec0ff */
[----:B------:R-:W-:Y:S01]  /*1e90*/  @!P0 DMUL R8, R6, 8.98846567431157953865e+307 ;  /* 0x7fe0000006088828 */ /* 0x000fe20000000000 */
[----:B------:R-:W-:Y:S02]  /*1ea0*/  MOV R24, 0x1ca00000 ;  /* 0x1ca0000000187802 */ /* 0x000fe40000000f00 */
[----:B------:R-:W-:-:S03]  /*1eb0*/  LOP3.LUT R26, R7, 0x7ff00000, RZ, 0xc0, !PT ;  /* 0x7ff00000071a7812 */ /* 0x000fc600078ec0ff */
[----:B------:R-:W0:Y:S01]  /*1ec0*/  MUFU.RCP64H R13, R9 ;  /* 0x00000009000d7308 */ /* 0x000e220000001800 */
[----:B------:R-:W-:-:S03]  /*1ed0*/  ISETP.GE.U32.AND P1, PT, R23, R26, PT ;  /* 0x0000001a1700720c */ /* 0x000fc60003f26070 */
[----:B------:R-:W-:Y:S02]  /*1ee0*/  @!P2 LOP3.LUT R14, R7, 0x7ff00000, RZ, 0xc0, !PT ;  /* 0x7ff00000070ea812 */ /* 0x000fe400078ec0ff */
[----:B------:R-:W-:Y:S02]  /*1ef0*/  @!P0 LOP3.LUT R26, R9, 0x7ff00000, RZ, 0xc0, !PT ;  /* 0x7ff00000091a8812 */ /* 0x000fe400078ec0ff */
[----:B------:R-:W-:-:S04]  /*1f00*/  @!P2 ISETP.GE.U32.AND P3, PT, R23, R14, PT ;  /* 0x0000000e1700a20c */ /* 0x000fc80003f66070 */
[----:B------:R-:W-:-:S04]  /*1f10*/  @!P2 SEL R15, R24, 0x63400000, !P3 ;  /* 0x63400000180fa807 */ /* 0x000fc80005800000 */
[----:B------:R-:W-:Y:S01]  /*1f20*/  @!P2 LOP3.LUT R18, R15, 0x80000000, R11, 0xf8, !PT ;  /* 0x800000000f12a812 */ /* 0x000fe200078ef80b */
[----:B0-----:R-:W-:-:S03]  /*1f30*/  DFMA R16, R12, -R8, 1 ;  /* 0x3ff000000c10742b */ /* 0x001fc60000000808 */
[----:B------:R-:W-:Y:S01]  /*1f40*/  @!P2 LOP3.LUT R19, R18, 0x100000, RZ, 0xfc, !PT ;  /* 0x001000001213a812 */ /* 0x000fe200078efcff */
[----:B------:R-:W-:-:S04]  /*1f50*/  @!P2 IMAD.MOV.U32 R18, RZ, RZ, RZ ;  /* 0x000000ffff12a224 */ /* 0x000fc800078e00ff */
[----:B------:R-:W-:-:S08]  /*1f60*/  DFMA R16, R16, R16, R16 ;  /* 0x000000101010722b */ /* 0x000fd00000000010 */
[----:B------:R-:W-:Y:S01]  /*1f70*/  DFMA R16, R12, R16, R12 ;  /* 0x000000100c10722b */ /* 0x000fe2000000000c */
[----:B------:R-:W-:Y:S02]  /*1f80*/  SEL R13, R24, 0x63400000, !P1 ;  /* 0x63400000180d7807 */ /* 0x000fe40004800000 */
[----:B------:R-:W-:Y:S02]  /*1f90*/  MOV R12, R10 ;  /* 0x0000000a000c7202 */ /* 0x000fe40000000f00 */
[----:B------:R-:W-:-:S03]  /*1fa0*/  LOP3.LUT R13, R13, 0x800fffff, R11, 0xf8, !PT ;  /* 0x800fffff0d0d7812 */ /* 0x000fc600078ef80b */
[----:B------:R-:W-:-:S03]  /*1fb0*/  DFMA R14, R16, -R8, 1 ;  /* 0x3ff00000100e742b */ /* 0x000fc60000000808 */
[----:B------:R-:W-:-:S05]  /*1fc0*/  @!P2 DFMA R12, R12, 2, -R18 ;  /* 0x400000000c0ca82b */ /* 0x000fca0000000812 */
[----:B------:R-:W-:-:S08]  /*1fd0*/  DFMA R14, R16, R14, R16 ;  /* 0x0000000e100e722b */ /* 0x000fd00000000010 */
[----:B------:R-:W-:-:S08]  /*1fe0*/  DMUL R16, R14, R12 ;  /* 0x0000000c0e107228 */ /* 0x000fd00000000000 */
[----:B------:R-:W-:-:S08]  /*1ff0*/  DFMA R18, R16, -R8, R12 ;  /* 0x800000081012722b */ /* 0x000fd0000000000c */
[----:B------:R-:W-:Y:S01]  /*2000*/  DFMA R18, R14, R18, R16 ;  /* 0x000000120e12722b */ /* 0x000fe20000000010 */
[----:B------:R-:W-:Y:S02]  /*2010*/  MOV R16, R23 ;  /* 0x0000001700107202 */ /* 0x000fe40000000f00 */
        /* <DEDUP_REMOVED lines=33> */
.L_x_188:
        /* <DEDUP_REMOVED lines=16> */
.L_x_191:
[----:B------:R-:W-:Y:S01]  /*2330*/  LOP3.LUT R15, R7, 0x80000, RZ, 0xfc, !PT ;  /* 0x00080000070f7812 */ /* 0x000fe200078efcff */
[----:B------:R-:W-:Y:S01]  /*2340*/  IMAD.MOV.U32 R14, RZ, RZ, R6 ;  /* 0x000000ffff0e7224 */ /* 0x000fe200078e0006 */
[----:B------:R-:W-:Y:S06]  /*2350*/  BRA `(.L_x_189) ;  /* 0x0000000000087947 */ /* 0x000fec0003800000 */
.L_x_190:
[----:B------:R-:W-:Y:S02]  /*2360*/  LOP3.LUT R15, R11, 0x80000, RZ, 0xfc, !PT ;  /* 0x000800000b0f7812 */ /* 0x000fe400078efcff */
[----:B------:R-:W-:-:S07]  /*2370*/  MOV R14, R10 ;  /* 0x0000000a000e7202 */ /* 0x000fce0000000f00 */
.L_x_189:
[----:B------:R-:W-:Y:S05]  /*2380*/  BSYNC.RECONVERGENT B1 ;  /* 0x0000000000017941 */ /* 0x000fea0003800200 */
.L_x_187:
[----:B------:R-:W-:Y:S01]  /*2390*/  MOV R8, R0 ;  /* 0x0000000000087202 */ /* 0x000fe20000000f00 */
[----:B------:R-:W-:-:S04]  /*23a0*/  IMAD.MOV.U32 R9, RZ, RZ, 0x0 ;  /* 0x00000000ff097424 */ /* 0x000fc800078e00ff */
[----:B------:R-:W-:Y:S05]  /*23b0*/  RET.REL.NODEC R8 `(_Z12calcGaussianPKiPiii) ;  /* 0xffffffdc08107950 */ /* 0x000fea0003c3ffff */
        .weak           $__internal_5_$__cuda_sm20_div_u64
        .type           $__internal_5_$__cuda_sm20_div_u64,@function
        .size           $__internal_5_$__cuda_sm20_div_u64,(.L_x_198 - $__internal_5_$__cuda_sm20_div_u64)
$__internal_5_$__cuda_sm20_div_u64:
[----:B------:R-:W0:Y:S02]  /*23c0*/  LDCU UR4, c[0x0][0x390] ;  /* 0x00007200ff0477ac */ /* 0x000e240008000800 */
[----:B0-----:R-:W0:Y:S08]  /*23d0*/  I2F.U64.RP R2, UR4 ;  /* 0x0000000400027d12 */ /* 0x001e300008309000 */
[----:B0-----:R-:W0:Y:S02]  /*23e0*/  MUFU.RCP R2, R2 ;  /* 0x0000000200027308 */ /* 0x001e240000001000 */
[----:B0-----:R-:W-:-:S06]  /*23f0*/  IADD3 R4, PT, PT, R2, 0x1ffffffe, RZ ;  /* 0x1ffffffe02047810 */ /* 0x001fcc0007ffe0ff */
[----:B------:R-:W0:Y:S02]  /*2400*/  F2I.U64.TRUNC R4, R4 ;  /* 0x0000000400047311 */ /* 0x000e24000020d800 */
[----:B0-----:R-:W-:-:S04]  /*2410*/  IMAD.WIDE.U32 R6, R4, UR4, RZ ;  /* 0x0000000404067c25 */ /* 0x001fc8000f8e00ff */
[----:B------:R-:W-:Y:S01]  /*2420*/  IMAD R7, R4, UR5, R7 ;  /* 0x0000000504077c24 */ /* 0x000fe2000f8e0207 */
[----:B------:R-:W-:-:S03]  /*2430*/  IADD3 R9, P0, PT, RZ, -R6, RZ ;  /* 0x80000006ff097210 */ /* 0x000fc60007f1e0ff */
[----:B------:R-:W-:Y:S02]  /*2440*/  IMAD R7, R5, UR4, R7 ;  /* 0x0000000405077c24 */ /* 0x000fe4000f8e0207 */
[----:B------:R-:W-:-:S03]  /*2450*/  IMAD.HI.U32 R6, R4, R9, RZ ;  /* 0x0000000904067227 */ /* 0x000fc600078e00ff */
[----:B------:R-:W-:Y:S01]  /*2460*/  IADD3.X R11, PT, PT, RZ, ~R7, RZ, P0, !PT ;  /* 0x80000007ff0b7210 */ /* 0x000fe200007fe4ff */
[----:B------:R-:W-:-:S04]  /*2470*/  IMAD.MOV.U32 R7, RZ, RZ, R4 ;  /* 0x000000ffff077224 */ /* 0x000fc800078e0004 */
[----:B------:R-:W-:-:S04]  /*2480*/  IMAD.WIDE.U32 R6, P0, R4, R11, R6 ;  /* 0x0000000b04067225 */ /* 0x000fc80007800006 */
[C---:B------:R-:W-:Y:S02]  /*2490*/  IMAD R13, R5.reuse, R11, RZ ;  /* 0x0000000b050d7224 */ /* 0x040fe400078e02ff */
[----:B------:R-:W-:-:S04]  /*24a0*/  IMAD.HI.U32 R6, P1, R5, R9, R6 ;  /* 0x0000000905067227 */ /* 0x000fc80007820006 */
[----:B------:R-:W-:Y:S01]  /*24b0*/  IMAD.HI.U32 R11, R5, R11, RZ ;  /* 0x0000000b050b7227 */ /* 0x000fe200078e00ff */
[----:B------:R-:W-:-:S04]  /*24c0*/  IADD3 R7, P2, PT, R13, R6, RZ ;  /* 0x000000060d077210 */ /* 0x000fc80007f5e0ff */
[----:B------:R-:W-:Y:S01]  /*24d0*/  IADD3.X R2, PT, PT, R11, R5, RZ, P0, !PT ;  /* 0x000000050b027210 */ /* 0x000fe200007fe4ff */
[----:B------:R-:W-:-:S03]  /*24e0*/  IMAD.WIDE.U32 R4, R7, UR4, RZ ;  /* 0x0000000407047c25 */ /* 0x000fc6000f8e00ff */
[----:B------:R-:W-:Y:S01]  /*24f0*/  IADD3.X R9, PT, PT, RZ, RZ, R2, P2, P1 ;  /* 0x000000ffff097210 */ /* 0x000fe200017e2402 */
[----:B------:R-:W-:Y:S01]  /*2500*/  IMAD R2, R7, UR5, R5 ;  /* 0x0000000507027c24 */ /* 0x000fe2000f8e0205 */
[----:B------:R-:W-:-:S03]  /*2510*/  IADD3 R5, P0, PT, RZ, -R4, RZ ;  /* 0x80000004ff057210 */ /* 0x000fc60007f1e0ff */
[----:B------:R-:W-:Y:S02]  /*2520*/  IMAD R2, R9, UR4, R2 ;  /* 0x0000000409027c24 */ /* 0x000fe4000f8e0202 */
[----:B------:R-:W-:-:S03]  /*2530*/  IMAD.HI.U32 R6, R7, R5, RZ ;  /* 0x0000000507067227 */ /* 0x000fc600078e00ff */
[----:B------:R-:W-:-:S05]  /*2540*/  IADD3.X R4, PT, PT, RZ, ~R2, RZ, P0, !PT ;  /* 0x80000002ff047210 */ /* 0x000fca00007fe4ff */
[----:B------:R-:W-:-:S04]  /*2550*/  IMAD.WIDE.U32 R6, P0, R7, R4, R6 ;  /* 0x0000000407067225 */ /* 0x000fc80007800006 */
[C---:B------:R-:W-:Y:S02]  /*2560*/  IMAD R11, R9.reuse, R4, RZ ;  /* 0x00000004090b7224 */ /* 0x040fe400078e02ff */
[----:B------:R-:W-:-:S04]  /*2570*/  IMAD.HI.U32 R2, P1, R9, R5, R6 ;  /* 0x0000000509027227 */ /* 0x000fc80007820006 */
[----:B------:R-:W-:Y:S02]  /*2580*/  HFMA2 R5, -RZ, RZ, 0, 0 ;  /* 0x00000000ff057431 */ /* 0x000fe400000001ff */
[----:B------:R-:W-:Y:S01]  /*2590*/  IMAD.HI.U32 R6, R9, R4, RZ ;  /* 0x0000000409067227 */ /* 0x000fe200078e00ff */
[----:B------:R-:W-:-:S03]  /*25a0*/  IADD3 R2, P2, PT, R11, R2, RZ ;  /* 0x000000020b027210 */ /* 0x000fc60007f5e0ff */
[----:B------:R-:W-:Y:S02]  /*25b0*/  IMAD.X R9, R6, 0x1, R9, P0 ;  /* 0x0000000106097824 */ /* 0x000fe400000e0609 */
[----:B------:R-:W-:-:S03]  /*25c0*/  IMAD.HI.U32 R4, R2, R3, RZ ;  /* 0x0000000302047227 */ /* 0x000fc600078e00ff */
[----:B------:R-:W-:Y:S01]  /*25d0*/  IADD3.X R9, PT, PT, RZ, RZ, R9, P2, P1 ;  /* 0x000000ffff097210 */ /* 0x000fe200017e2409 */
[----:B------:R-:W-:-:S04]  /*25e0*/  IMAD.WIDE.U32 R4, RZ, R2, R4 ;  /* 0x00000002ff047225 */ /* 0x000fc800078e0004 */
[----:B------:R-:W-:-:S05]  /*25f0*/  IMAD.HI.U32 R4, P0, R9, R3, R4 ;  /* 0x0000000309047227 */ /* 0x000fca0007800004 */
[----:B------:R-:W-:Y:S02]  /*2600*/  IADD3 R7, P1, PT, RZ, R4, RZ ;  /* 0x00000004ff077210 */ /* 0x000fe40007f3e0ff */
[----:B------:R-:W-:-:S03]  /*2610*/  IADD3.X R2, PT, PT, RZ, RZ, RZ, P0, !PT ;  /* 0x000000ffff027210 */ /* 0x000fc600007fe4ff */
[----:B------:R-:W-:-:S04]  /*2620*/  IMAD.WIDE.U32 R4, R7, UR4, RZ ;  /* 0x0000000407047c25 */ /* 0x000fc8000f8e00ff */
[----:B------:R-:W-:Y:S01]  /*2630*/  IMAD.X R2, RZ, RZ, R2, P1 ;  /* 0x000000ffff027224 */ /* 0x000fe200008e0602 */
[----:B------:R-:W-:Y:S01]  /*2640*/  IADD3 R9, P1, PT, -R4, R3, RZ ;  /* 0x0000000304097210 */ /* 0x000fe20007f3e1ff */
[----:B------:R-:W-:-:S03]  /*2650*/  IMAD R5, R7, UR5, R5 ;  /* 0x0000000507057c24 */ /* 0x000fc6000f8e0205 */
[----:B------:R-:W-:Y:S01]  /*2660*/  ISETP.GE.U32.AND P0, PT, R9, UR4, PT ;  /* 0x0000000409007c0c */ /* 0x000fe2000bf06070 */
[----:B------:R-:W-:-:S05]  /*2670*/  IMAD R2, R2, UR4, R5 ;  /* 0x0000000402027c24 */ /* 0x000fca000f8e0205 */
[----:B------:R-:W-:Y:S02]  /*2680*/  IADD3.X R6, PT, PT, RZ, ~R2, RZ, P1, !PT ;  /* 0x80000002ff067210 */ /* 0x000fe40000ffe4ff */
[----:B------:R-:W-:Y:S02]  /*2690*/  IADD3 R4, P1, PT, R9, -UR4, RZ ;  /* 0x8000000409047c10 */ /* 0x000fe4000ff3e0ff */
[C---:B------:R-:W-:Y:S02]  /*26a0*/  ISETP.GE.U32.AND.EX P0, PT, R6.reuse, UR5, PT, P0 ;  /* 0x0000000506007c0c */ /* 0x040fe4000bf06100 */
[----:B------:R-:W-:Y:S02]  /*26b0*/  IADD3.X R5, PT, PT, R6, ~UR5, RZ, P1, !PT ;  /* 0x8000000506057c10 */ /* 0x000fe40008ffe4ff */
[----:B------:R-:W-:Y:S02]  /*26c0*/  IADD3 R2, PT, PT, R7, 0x1, RZ ;  /* 0x0000000107027810 */ /* 0x000fe40007ffe0ff */
[----:B------:R-:W-:-:S02]  /*26d0*/  SEL R4, R4, R9, P0 ;  /* 0x0000000904047207 */ /* 0x000fc40000000000 */
[----:B------:R-:W-:Y:S02]  /*26e0*/  SEL R5, R5, R6, P0 ;  /* 0x0000000605057207 */ /* 0x000fe40000000000 */
[----:B------:R-:W-:Y:S02]  /*26f0*/  SEL R7, R2, R7, P0 ;  /* 0x0000000702077207 */ /* 0x000fe40000000000 */
[----:B------:R-:W-:Y:S02]  /*2700*/  ISETP.GE.U32.AND P0, PT, R4, UR4, PT ;  /* 0x0000000404007c0c */ /* 0x000fe4000bf06070 */
[----:B------:R-:W-:Y:S01]  /*2710*/  ISETP.NE.U32.AND P1, PT, RZ, UR4, PT ;  /* 0x00000004ff007c0c */ /* 0x000fe2000bf25070 */
[----:B------:R-:W-:Y:S01]  /*2720*/  VIADD R2, R7, 0x1 ;  /* 0x0000000107027836 */ /* 0x000fe20000000000 */
[----:B------:R-:W-:Y:S01]  /*2730*/  ISETP.GE.U32.AND.EX P0, PT, R5, UR5, PT, P0 ;  /* 0x0000000505007c0c */ /* 0x000fe2000bf06100 */
[----:B------:R-:W-:Y:S01]  /*2740*/  HFMA2 R5, -RZ, RZ, 0, 0 ;  /* 0x00000000ff057431 */ /* 0x000fe200000001ff */
[----:B------:R-:W-:-:S02]  /*2750*/  MOV R4, R0 ;  /* 0x0000000000047202 */ /* 0x000fc40000000f00 */
[----:B------:R-:W-:Y:S02]  /*2760*/  ISETP.NE.AND.EX P1, PT, RZ, UR5, PT, P1 ;  /* 0x00000005ff007c0c */ /* 0x000fe4000bf25310 */
[----:B------:R-:W-:-:S04]  /*2770*/  SEL R2, R2, R7, P0 ;  /* 0x0000000702027207 */ /* 0x000fc80000000000 */
[----:B------:R-:W-:Y:S01]  /*2780*/  SEL R2, R2, 0xffffffff, P1 ;  /* 0xffffffff02027807 */ /* 0x000fe20000800000 */
[----:B------:R-:W-:Y:S06]  /*2790*/  RET.REL.NODEC R4 `(_Z12calcGaussianPKiPiii) ;  /* 0xffffffd804187950 */ /* 0x000fec0003c3ffff */
.L_x_192:
        /* <DEDUP_REMOVED lines=14> */
.L_x_198:


//--------------------- .nv.shared._Z21calcGaussian_fixed_SMPKiPiiiii --------------------------
	.section	.nv.shared._Z21calcGaussian_fixed_SMPKiPiiiii,"aw",@nobits
	.sectionflags	@""
	.align	16
.nv.shared._Z21calcGaussian_fixed_SMPKiPiiiii:
	.zero		8080


//--------------------- .nv.shared.reserved.0     --------------------------
	.section	.nv.shared.reserved.0,"aw",@nobits
	.weak		__nv_reservedSMEM_offset_0_alias
	.size		__nv_reservedSMEM_offset_0_alias, 0, 64
	.other		__nv_reservedSMEM_offset_0_alias,@"STO_CUDA_RESERVED_SHARED STV_DEFAULT"
__nv_reservedSMEM_offset_0_alias:
	.zero		0
	.zero		64


//--------------------- .nv.shared._Z18old_calcGaussianSMPKiPiiiii --------------------------
	.section	.nv.shared._Z18old_calcGaussianSMPKiPiiiii,"aw",@nobits
	.sectionflags	@""
	.align	16
	.zero		1024


//--------------------- .nv.shared._Z21calcGaussianSM_doublePKiPiiiiii --------------------------
	.section	.nv.shared._Z21calcGaussianSM_doublePKiPiiiiii,"aw",@nobits
	.sectionflags	@""
	.align	16
	.zero		1024


//--------------------- .nv.shared._Z14calcGaussianSMPKiPiiiii --------------------------
	.section	.nv.shared._Z14calcGaussianSMPKiPiiiii,"aw",@nobits
	.sectionflags	@""
	.align	16
	.zero		1024


//--------------------- .nv.shared._Z12calcGaussianPKiPiii --------------------------
	.section	.nv.shared._Z12calcGaussianPKiPiii,"aw",@nobits
	.sectionflags	@""
	.align	16
	.zero		1024


//--------------------- .nv.constant0._Z21calcGaussian_fixed_SMPKiPiiiii --------------------------
	.section	.nv.constant0._Z21calcGaussian_fixed_SMPKiPiiiii,"a",@progbits
	.sectionflags	@""
	.align	4
.nv.constant0._Z21calcGaussian_fixed_SMPKiPiiiii:
	.zero		928


//--------------------- .nv.constant0._Z18old_calcGaussianSMPKiPiiiii --------------------------
	.section	.nv.constant0._Z18old_calcGaussianSMPKiPiiiii,"a",@progbits
	.sectionflags	@""
	.align	4
.nv.constant0._Z18old_calcGaussianSMPKiPiiiii:
	.zero		928


//--------------------- .nv.constant0._Z21calcGaussianSM_doublePKiPiiiiii --------------------------
	.section	.nv.constant0._Z21calcGaussianSM_doublePKiPiiiiii,"a",@progbits
	.sectionflags	@""
	.align	4
.nv.constant0._Z21calcGaussianSM_doublePKiPiiiiii:
	.zero		932


//--------------------- .nv.constant0._Z14calcGaussianSMPKiPiiiii --------------------------
	.section	.nv.constant0._Z14calcGaussianSMPKiPiiiii,"a",@progbits
	.sectionflags	@""
	.align	4
.nv.constant0._Z14calcGaussianSMPKiPiiiii:
	.zero		928


//--------------------- .nv.constant0._Z12calcGaussianPKiPiii --------------------------
	.section	.nv.constant0._Z12calcGaussianPKiPiii,"a",@progbits
	.sectionflags	@""
	.align	4
.nv.constant0._Z12calcGaussianPKiPiii:
	.zero		920


//--------------------- SYMBOLS --------------------------

	.type		.nv.reservedSmem.offset0,@object
	.size		.nv.reservedSmem.offset0,0x4
	.type		.nv.reservedSmem.cap,@object
	.size		.nv.reservedSmem.cap,0x4
